//
// Generated by NVIDIA NVVM Compiler
//
// Compiler Build ID: CL-36424714
// Cuda compilation tools, release 13.0, V13.0.88
// Based on NVVM 20.0.0
//

.version 9.0
.target sm_100
.address_size 64

	// .globl	_Z26__kernel__backwards_kernel10TensorViewS_S_S_S_S_11DualModel_0S_S_S_S_S_fffj

.visible .entry _Z26__kernel__backwards_kernel10TensorViewS_S_S_S_S_11DualModel_0S_S_S_S_S_fffj(
	.param .align 8 .b8 _Z26__kernel__backwards_kernel10TensorViewS_S_S_S_S_11DualModel_0S_S_S_S_S_fffj_param_0[56],
	.param .align 8 .b8 _Z26__kernel__backwards_kernel10TensorViewS_S_S_S_S_11DualModel_0S_S_S_S_S_fffj_param_1[56],
	.param .align 8 .b8 _Z26__kernel__backwards_kernel10TensorViewS_S_S_S_S_11DualModel_0S_S_S_S_S_fffj_param_2[56],
	.param .align 8 .b8 _Z26__kernel__backwards_kernel10TensorViewS_S_S_S_S_11DualModel_0S_S_S_S_S_fffj_param_3[56],
	.param .align 8 .b8 _Z26__kernel__backwards_kernel10TensorViewS_S_S_S_S_11DualModel_0S_S_S_S_S_fffj_param_4[56],
	.param .align 8 .b8 _Z26__kernel__backwards_kernel10TensorViewS_S_S_S_S_11DualModel_0S_S_S_S_S_fffj_param_5[56],
	.param .align 8 .b8 _Z26__kernel__backwards_kernel10TensorViewS_S_S_S_S_11DualModel_0S_S_S_S_S_fffj_param_6[728],
	.param .align 8 .b8 _Z26__kernel__backwards_kernel10TensorViewS_S_S_S_S_11DualModel_0S_S_S_S_S_fffj_param_7[56],
	.param .align 8 .b8 _Z26__kernel__backwards_kernel10TensorViewS_S_S_S_S_11DualModel_0S_S_S_S_S_fffj_param_8[56],
	.param .align 8 .b8 _Z26__kernel__backwards_kernel10TensorViewS_S_S_S_S_11DualModel_0S_S_S_S_S_fffj_param_9[56],
	.param .align 8 .b8 _Z26__kernel__backwards_kernel10TensorViewS_S_S_S_S_11DualModel_0S_S_S_S_S_fffj_param_10[56],
	.param .align 8 .b8 _Z26__kernel__backwards_kernel10TensorViewS_S_S_S_S_11DualModel_0S_S_S_S_S_fffj_param_11[56],
	.param .f32 _Z26__kernel__backwards_kernel10TensorViewS_S_S_S_S_11DualModel_0S_S_S_S_S_fffj_param_12,
	.param .f32 _Z26__kernel__backwards_kernel10TensorViewS_S_S_S_S_11DualModel_0S_S_S_S_S_fffj_param_13,
	.param .f32 _Z26__kernel__backwards_kernel10TensorViewS_S_S_S_S_11DualModel_0S_S_S_S_S_fffj_param_14,
	.param .u32 _Z26__kernel__backwards_kernel10TensorViewS_S_S_S_S_11DualModel_0S_S_S_S_S_fffj_param_15
)
{
	.reg .pred 	%p<140>;
	.reg .b16 	%rs<33>;
	.reg .b32 	%r<496>;
	.reg .b32 	%f<3433>;
	.reg .b64 	%rd<614>;

	ld.param.u64 	%rd16, [_Z26__kernel__backwards_kernel10TensorViewS_S_S_S_S_11DualModel_0S_S_S_S_S_fffj_param_10];
	ld.param.u64 	%rd15, [_Z26__kernel__backwards_kernel10TensorViewS_S_S_S_S_11DualModel_0S_S_S_S_S_fffj_param_9];
	ld.param.u64 	%rd14, [_Z26__kernel__backwards_kernel10TensorViewS_S_S_S_S_11DualModel_0S_S_S_S_S_fffj_param_8];
	ld.param.u64 	%rd12, [_Z26__kernel__backwards_kernel10TensorViewS_S_S_S_S_11DualModel_0S_S_S_S_S_fffj_param_5];
	ld.param.u64 	%rd11, [_Z26__kernel__backwards_kernel10TensorViewS_S_S_S_S_11DualModel_0S_S_S_S_S_fffj_param_4];
	ld.param.u64 	%rd9, [_Z26__kernel__backwards_kernel10TensorViewS_S_S_S_S_11DualModel_0S_S_S_S_S_fffj_param_2];
	ld.param.v2.u32 	{%r29, %r30}, [_Z26__kernel__backwards_kernel10TensorViewS_S_S_S_S_11DualModel_0S_S_S_S_S_fffj_param_0+8];
	ld.param.u64 	%rd8, [_Z26__kernel__backwards_kernel10TensorViewS_S_S_S_S_11DualModel_0S_S_S_S_S_fffj_param_0];
	ld.param.u64 	%rd3, [_Z26__kernel__backwards_kernel10TensorViewS_S_S_S_S_11DualModel_0S_S_S_S_S_fffj_param_11];
	ld.param.u32 	%r5, [_Z26__kernel__backwards_kernel10TensorViewS_S_S_S_S_11DualModel_0S_S_S_S_S_fffj_param_11+16];
	ld.param.u32 	%r6, [_Z26__kernel__backwards_kernel10TensorViewS_S_S_S_S_11DualModel_0S_S_S_S_S_fffj_param_11+28];
	ld.param.u64 	%rd10, [_Z26__kernel__backwards_kernel10TensorViewS_S_S_S_S_11DualModel_0S_S_S_S_S_fffj_param_3];
	ld.param.v2.u32 	{%r40, %r41}, [_Z26__kernel__backwards_kernel10TensorViewS_S_S_S_S_11DualModel_0S_S_S_S_S_fffj_param_2+8];
	ld.param.v2.u32 	{%r51, %r52}, [_Z26__kernel__backwards_kernel10TensorViewS_S_S_S_S_11DualModel_0S_S_S_S_S_fffj_param_3+8];
	ld.param.v2.u32 	{%r62, %r63}, [_Z26__kernel__backwards_kernel10TensorViewS_S_S_S_S_11DualModel_0S_S_S_S_S_fffj_param_4+8];
	ld.param.v2.u32 	{%r66, %r67}, [_Z26__kernel__backwards_kernel10TensorViewS_S_S_S_S_11DualModel_0S_S_S_S_S_fffj_param_4+24];
	ld.param.v2.u32 	{%r73, %r74}, [_Z26__kernel__backwards_kernel10TensorViewS_S_S_S_S_11DualModel_0S_S_S_S_S_fffj_param_5+8];
	mov.b64 	%rd13, _Z26__kernel__backwards_kernel10TensorViewS_S_S_S_S_11DualModel_0S_S_S_S_S_fffj_param_6;
	ld.param.v2.u32 	{%r84, %r85}, [_Z26__kernel__backwards_kernel10TensorViewS_S_S_S_S_11DualModel_0S_S_S_S_S_fffj_param_8+8];
	ld.param.v2.u32 	{%r95, %r96}, [_Z26__kernel__backwards_kernel10TensorViewS_S_S_S_S_11DualModel_0S_S_S_S_S_fffj_param_9+8];
	ld.param.v2.u32 	{%r106, %r107}, [_Z26__kernel__backwards_kernel10TensorViewS_S_S_S_S_11DualModel_0S_S_S_S_S_fffj_param_10+8];
	ld.param.v2.u32 	{%r3, %r4}, [_Z26__kernel__backwards_kernel10TensorViewS_S_S_S_S_11DualModel_0S_S_S_S_S_fffj_param_11+8];
	ld.param.u32 	%r117, [_Z26__kernel__backwards_kernel10TensorViewS_S_S_S_S_11DualModel_0S_S_S_S_S_fffj_param_15];
	mov.u64 	%rd1, %rd13;
	cvta.to.global.u64 	%rd2, %rd10;
	mov.u32 	%r158, %ctaid.x;
	mov.u32 	%r159, %ntid.x;
	mov.u32 	%r160, %tid.x;
	mad.lo.s32 	%r7, %r158, %r159, %r160;
	setp.ge.u32 	%p3, %r7, %r67;
	@%p3 bra 	$L__BB0_89;
	ld.param.f32 	%f2968, [_Z26__kernel__backwards_kernel10TensorViewS_S_S_S_S_11DualModel_0S_S_S_S_S_fffj_param_12];
	cvta.to.global.u64 	%rd17, %rd16;
	cvta.to.global.u64 	%rd18, %rd11;
	cvta.to.global.u64 	%rd19, %rd9;
	cvta.to.global.u64 	%rd4, %rd8;
	mul.lo.s32 	%r161, %r7, %r29;
	cvt.u64.u32 	%rd5, %r161;
	shl.b32 	%r162, %r30, 1;
	cvt.u64.u32 	%rd20, %r162;
	add.s64 	%rd21, %rd5, %rd20;
	add.s64 	%rd22, %rd4, %rd21;
	ld.global.f32 	%f3029, [%rd22];
	mul.lo.s32 	%r163, %r30, 3;
	cvt.u64.u32 	%rd23, %r163;
	add.s64 	%rd24, %rd5, %rd23;
	add.s64 	%rd25, %rd4, %rd24;
	ld.global.f32 	%f3028, [%rd25];
	mul.lo.s32 	%r164, %r30, 7;
	cvt.u64.u32 	%rd26, %r164;
	add.s64 	%rd27, %rd5, %rd26;
	add.s64 	%rd28, %rd4, %rd27;
	ld.global.f32 	%f3030, [%rd28];
	cvta.to.global.u64 	%rd29, %rd12;
	mul.lo.s32 	%r165, %r7, %r73;
	cvt.u64.u32 	%rd30, %r165;
	add.s64 	%rd31, %rd29, %rd30;
	ld.global.f32 	%f4, [%rd31];
	cvt.u64.u32 	%rd32, %r74;
	add.s64 	%rd33, %rd31, %rd32;
	ld.global.f32 	%f5, [%rd33];
	shl.b32 	%r166, %r74, 1;
	cvt.u64.u32 	%rd34, %r166;
	add.s64 	%rd35, %rd31, %rd34;
	ld.global.f32 	%f6, [%rd35];
	mul.lo.s32 	%r167, %r7, %r62;
	cvt.u64.u32 	%rd36, %r167;
	add.s64 	%rd37, %rd18, %rd36;
	ld.global.f32 	%f934, [%rd37];
	cvt.u64.u32 	%rd38, %r63;
	add.s64 	%rd39, %rd37, %rd38;
	ld.global.f32 	%f935, [%rd39];
	shl.b32 	%r168, %r63, 1;
	cvt.u64.u32 	%rd40, %r168;
	add.s64 	%rd41, %rd37, %rd40;
	ld.global.f32 	%f936, [%rd41];
	fma.rn.f32 	%f7, %f2968, %f4, %f934;
	fma.rn.f32 	%f8, %f2968, %f5, %f935;
	fma.rn.f32 	%f9, %f2968, %f6, %f936;
	mul.lo.s32 	%r169, %r7, %r106;
	cvt.u64.u32 	%rd42, %r169;
	add.s64 	%rd6, %rd17, %rd42;
	ld.global.f32 	%f3047, [%rd6];
	shl.b32 	%r170, %r107, 2;
	cvt.u64.u32 	%rd43, %r170;
	add.s64 	%rd44, %rd6, %rd43;
	ld.global.f32 	%f3036, [%rd44];
	mul.lo.s32 	%r171, %r7, %r40;
	cvt.u64.u32 	%rd45, %r171;
	add.s64 	%rd46, %rd19, %rd45;
	ld.global.u32 	%r172, [%rd46];
	min.s32 	%r10, %r172, %r117;
	add.s32 	%r173, %r117, -1;
	setp.ge.s32 	%p4, %r172, %r173;
	setp.lt.s32 	%p5, %r172, 1;
	or.pred  	%p6, %p4, %p5;
	@%p6 bra 	$L__BB0_89;
	shl.b32 	%r174, %r30, 3;
	cvt.u64.u32 	%rd47, %r174;
	add.s64 	%rd48, %rd5, %rd47;
	add.s64 	%rd49, %rd4, %rd48;
	ld.global.f32 	%f3034, [%rd49];
	mul.lo.s32 	%r175, %r30, 9;
	cvt.u64.u32 	%rd50, %r175;
	add.s64 	%rd51, %rd5, %rd50;
	add.s64 	%rd52, %rd4, %rd51;
	ld.global.f32 	%f3033, [%rd52];
	mul.lo.s32 	%r176, %r30, 10;
	cvt.u64.u32 	%rd53, %r176;
	add.s64 	%rd54, %rd5, %rd53;
	add.s64 	%rd55, %rd4, %rd54;
	ld.global.f32 	%f3032, [%rd55];
	mul.lo.s32 	%r177, %r30, 11;
	cvt.u64.u32 	%rd56, %r177;
	add.s64 	%rd57, %rd5, %rd56;
	add.s64 	%rd58, %rd4, %rd57;
	ld.global.f32 	%f3031, [%rd58];
	mul.lo.s32 	%r178, %r30, 12;
	cvt.u64.u32 	%rd59, %r178;
	add.s64 	%rd60, %rd5, %rd59;
	add.s64 	%rd61, %rd4, %rd60;
	ld.global.f32 	%f3035, [%rd61];
	cvt.u64.u32 	%rd62, %r107;
	add.s64 	%rd63, %rd6, %rd62;
	ld.global.f32 	%f3048, [%rd63];
	shl.b32 	%r179, %r107, 1;
	cvt.u64.u32 	%rd64, %r179;
	add.s64 	%rd65, %rd6, %rd64;
	ld.global.f32 	%f3049, [%rd65];
	mul.lo.s32 	%r180, %r107, 3;
	cvt.u64.u32 	%rd66, %r180;
	add.s64 	%rd67, %rd6, %rd66;
	ld.global.f32 	%f3040, [%rd67];
	ld.param.u32 	%r181, [%rd1+256];
	cvt.rn.f32.u32 	%f938, %r181;
	sqrt.rn.f32 	%f939, %f938;
	cvt.rzi.s32.f32 	%r11, %f939;
	add.s32 	%r12, %r11, -1;
	setp.lt.u32 	%p7, %r7, %r6;
	selp.b32 	%r182, %r7, 0, %p7;
	mul.lo.s32 	%r183, %r182, %r3;
	cvt.u64.u32 	%rd68, %r183;
	cvta.to.global.u64 	%rd69, %rd3;
	add.s64 	%rd70, %rd69, %rd68;
	ld.global.f32 	%f940, [%rd70];
	cvt.u64.u32 	%rd71, %r5;
	add.s64 	%rd72, %rd70, %rd71;
	ld.global.f32 	%f941, [%rd72];
	shl.b32 	%r184, %r5, 1;
	cvt.u64.u32 	%rd73, %r184;
	add.s64 	%rd74, %rd70, %rd73;
	ld.global.f32 	%f20, [%rd74];
	mul.lo.s32 	%r185, %r5, 3;
	cvt.u64.u32 	%rd75, %r185;
	add.s64 	%rd76, %rd70, %rd75;
	ld.global.f32 	%f942, [%rd76];
	cvt.u64.u32 	%rd77, %r4;
	add.s64 	%rd78, %rd70, %rd77;
	ld.global.f32 	%f943, [%rd78];
	add.s64 	%rd79, %rd78, %rd71;
	ld.global.f32 	%f944, [%rd79];
	add.s64 	%rd80, %rd78, %rd73;
	ld.global.f32 	%f21, [%rd80];
	add.s64 	%rd81, %rd78, %rd75;
	ld.global.f32 	%f945, [%rd81];
	shl.b32 	%r186, %r4, 1;
	cvt.u64.u32 	%rd82, %r186;
	add.s64 	%rd83, %rd70, %rd82;
	ld.global.f32 	%f946, [%rd83];
	add.s64 	%rd84, %rd83, %rd71;
	ld.global.f32 	%f947, [%rd84];
	add.s64 	%rd85, %rd83, %rd73;
	ld.global.f32 	%f22, [%rd85];
	add.s64 	%rd86, %rd83, %rd75;
	ld.global.f32 	%f948, [%rd86];
	mul.lo.s32 	%r187, %r4, 3;
	cvt.u64.u32 	%rd87, %r187;
	add.s64 	%rd88, %rd70, %rd87;
	ld.global.f32 	%f949, [%rd88];
	add.s64 	%rd89, %rd88, %rd71;
	ld.global.f32 	%f950, [%rd89];
	add.s64 	%rd90, %rd88, %rd73;
	ld.global.f32 	%f23, [%rd90];
	add.s64 	%rd91, %rd88, %rd75;
	ld.global.f32 	%f951, [%rd91];
	mul.f32 	%f952, %f947, %f23;
	mul.f32 	%f953, %f22, %f950;
	mul.f32 	%f954, %f21, %f950;
	mul.f32 	%f955, %f944, %f23;
	mul.f32 	%f956, %f21, %f947;
	mul.f32 	%f957, %f944, %f22;
	mul.f32 	%f958, %f945, %f952;
	mul.f32 	%f959, %f945, %f953;
	sub.f32 	%f960, %f958, %f959;
	fma.rn.f32 	%f961, %f948, %f954, %f960;
	mul.f32 	%f962, %f948, %f955;
	sub.f32 	%f963, %f961, %f962;
	mul.f32 	%f964, %f956, %f951;
	sub.f32 	%f965, %f963, %f964;
	fma.rn.f32 	%f966, %f957, %f951, %f965;
	mul.f32 	%f967, %f22, %f949;
	mul.f32 	%f968, %f946, %f23;
	mul.f32 	%f969, %f21, %f949;
	mul.f32 	%f970, %f943, %f23;
	mul.f32 	%f971, %f21, %f946;
	mul.f32 	%f972, %f943, %f22;
	mul.f32 	%f973, %f945, %f967;
	mul.f32 	%f974, %f945, %f968;
	sub.f32 	%f975, %f973, %f974;
	mul.f32 	%f976, %f948, %f969;
	sub.f32 	%f977, %f975, %f976;
	fma.rn.f32 	%f978, %f948, %f970, %f977;
	fma.rn.f32 	%f979, %f971, %f951, %f978;
	mul.f32 	%f980, %f972, %f951;
	sub.f32 	%f981, %f979, %f980;
	mul.f32 	%f982, %f946, %f950;
	mul.f32 	%f983, %f947, %f949;
	mul.f32 	%f984, %f944, %f949;
	mul.f32 	%f985, %f943, %f950;
	mul.f32 	%f986, %f944, %f946;
	mul.f32 	%f987, %f943, %f947;
	mul.f32 	%f988, %f945, %f982;
	mul.f32 	%f989, %f945, %f983;
	sub.f32 	%f990, %f988, %f989;
	fma.rn.f32 	%f991, %f948, %f984, %f990;
	mul.f32 	%f992, %f948, %f985;
	sub.f32 	%f993, %f991, %f992;
	mul.f32 	%f994, %f986, %f951;
	sub.f32 	%f995, %f993, %f994;
	fma.rn.f32 	%f996, %f987, %f951, %f995;
	mul.f32 	%f997, %f21, %f983;
	mul.f32 	%f998, %f21, %f982;
	sub.f32 	%f999, %f997, %f998;
	mul.f32 	%f1000, %f22, %f984;
	sub.f32 	%f1001, %f999, %f1000;
	fma.rn.f32 	%f1002, %f22, %f985, %f1001;
	fma.rn.f32 	%f1003, %f986, %f23, %f1002;
	mul.f32 	%f1004, %f987, %f23;
	sub.f32 	%f1005, %f1003, %f1004;
	mul.f32 	%f1006, %f941, %f981;
	fma.rn.f32 	%f1007, %f940, %f966, %f1006;
	fma.rn.f32 	%f1008, %f20, %f996, %f1007;
	fma.rn.f32 	%f1009, %f942, %f1005, %f1008;
	rcp.rn.f32 	%f1010, %f1009;
	mul.f32 	%f24, %f966, %f1010;
	mul.f32 	%f1011, %f20, %f950;
	mul.f32 	%f1012, %f941, %f23;
	mul.f32 	%f1013, %f20, %f947;
	mul.f32 	%f1014, %f941, %f22;
	mul.f32 	%f1015, %f942, %f953;
	mul.f32 	%f1016, %f942, %f952;
	sub.f32 	%f1017, %f1015, %f1016;
	mul.f32 	%f1018, %f948, %f1011;
	sub.f32 	%f1019, %f1017, %f1018;
	fma.rn.f32 	%f1020, %f948, %f1012, %f1019;
	fma.rn.f32 	%f1021, %f1013, %f951, %f1020;
	mul.f32 	%f1022, %f1014, %f951;
	sub.f32 	%f1023, %f1021, %f1022;
	mul.f32 	%f25, %f1023, %f1010;
	mul.f32 	%f1024, %f20, %f944;
	mul.f32 	%f1025, %f941, %f21;
	mul.f32 	%f1026, %f942, %f955;
	mul.f32 	%f1027, %f942, %f954;
	sub.f32 	%f1028, %f1026, %f1027;
	fma.rn.f32 	%f1029, %f945, %f1011, %f1028;
	mul.f32 	%f1030, %f945, %f1012;
	sub.f32 	%f1031, %f1029, %f1030;
	mul.f32 	%f1032, %f1024, %f951;
	sub.f32 	%f1033, %f1031, %f1032;
	fma.rn.f32 	%f1034, %f1025, %f951, %f1033;
	mul.f32 	%f26, %f1034, %f1010;
	mul.f32 	%f1035, %f942, %f956;
	mul.f32 	%f1036, %f942, %f957;
	sub.f32 	%f1037, %f1035, %f1036;
	mul.f32 	%f1038, %f945, %f1013;
	sub.f32 	%f1039, %f1037, %f1038;
	fma.rn.f32 	%f1040, %f945, %f1014, %f1039;
	fma.rn.f32 	%f1041, %f1024, %f948, %f1040;
	mul.f32 	%f1042, %f1025, %f948;
	sub.f32 	%f1043, %f1041, %f1042;
	mul.f32 	%f27, %f1043, %f1010;
	mul.f32 	%f28, %f981, %f1010;
	mul.f32 	%f1044, %f20, %f949;
	mul.f32 	%f1045, %f940, %f23;
	mul.f32 	%f1046, %f20, %f946;
	mul.f32 	%f1047, %f940, %f22;
	mul.f32 	%f1048, %f942, %f968;
	mul.f32 	%f1049, %f942, %f967;
	sub.f32 	%f1050, %f1048, %f1049;
	fma.rn.f32 	%f1051, %f948, %f1044, %f1050;
	mul.f32 	%f1052, %f948, %f1045;
	sub.f32 	%f1053, %f1051, %f1052;
	mul.f32 	%f1054, %f1046, %f951;
	sub.f32 	%f1055, %f1053, %f1054;
	fma.rn.f32 	%f1056, %f1047, %f951, %f1055;
	mul.f32 	%f29, %f1056, %f1010;
	mul.f32 	%f1057, %f20, %f943;
	mul.f32 	%f1058, %f940, %f21;
	mul.f32 	%f1059, %f942, %f969;
	mul.f32 	%f1060, %f942, %f970;
	sub.f32 	%f1061, %f1059, %f1060;
	mul.f32 	%f1062, %f945, %f1044;
	sub.f32 	%f1063, %f1061, %f1062;
	fma.rn.f32 	%f1064, %f945, %f1045, %f1063;
	fma.rn.f32 	%f1065, %f1057, %f951, %f1064;
	mul.f32 	%f1066, %f1058, %f951;
	sub.f32 	%f1067, %f1065, %f1066;
	mul.f32 	%f30, %f1067, %f1010;
	mul.f32 	%f1068, %f942, %f972;
	mul.f32 	%f1069, %f942, %f971;
	sub.f32 	%f1070, %f1068, %f1069;
	fma.rn.f32 	%f1071, %f945, %f1046, %f1070;
	mul.f32 	%f1072, %f945, %f1047;
	sub.f32 	%f1073, %f1071, %f1072;
	mul.f32 	%f1074, %f1057, %f948;
	sub.f32 	%f1075, %f1073, %f1074;
	fma.rn.f32 	%f1076, %f1058, %f948, %f1075;
	mul.f32 	%f31, %f1076, %f1010;
	max.s32 	%r188, %r10, 1;
	add.s32 	%r189, %r188, -1;
	mad.lo.s32 	%r190, %r189, %r67, %r7;
	mul.lo.s32 	%r191, %r190, %r51;
	cvt.u64.u32 	%rd92, %r191;
	add.s64 	%rd93, %rd2, %rd92;
	ld.global.u32 	%r495, [%rd93];
	ld.param.v2.u32 	{%r192, %r193}, [%rd1+8];
	ld.param.u64 	%rd94, [%rd1+56];
	ld.param.v2.u32 	{%r194, %r195}, [%rd1+64];
	ld.param.u64 	%rd95, [%rd1+112];
	ld.param.v2.u32 	{%r196, %r197}, [%rd1+120];
	ld.param.u64 	%rd96, [%rd1+168];
	ld.param.u32 	%r198, [%rd1+176];
	ld.param.u64 	%rd97, [%rd1+224];
	ld.param.v2.u32 	{%r199, %r14}, [%rd1+232];
	ld.param.u32 	%r15, [%rd1+240];
	cvta.to.global.u64 	%rd98, %rd94;
	cvta.to.global.u64 	%rd99, %rd95;
	cvta.to.global.u64 	%rd100, %rd96;
	cvta.to.global.u64 	%rd101, %rd97;
	shr.u32 	%r200, %r495, 1;
	cvt.rn.f32.u32 	%f1077, %r200;
	cvt.rzi.u32.f32 	%r201, %f1077;
	ld.param.u64 	%rd102, [%rd1];
	cvta.to.global.u64 	%rd103, %rd102;
	mul.lo.s32 	%r202, %r201, %r192;
	cvt.u64.u32 	%rd104, %r202;
	add.s64 	%rd105, %rd103, %rd104;
	ld.global.f32 	%f32, [%rd105];
	cvt.u64.u32 	%rd106, %r193;
	add.s64 	%rd107, %rd105, %rd106;
	ld.global.f32 	%f33, [%rd107];
	shl.b32 	%r203, %r193, 1;
	cvt.u64.u32 	%rd108, %r203;
	add.s64 	%rd109, %rd105, %rd108;
	ld.global.f32 	%f34, [%rd109];
	mul.lo.s32 	%r204, %r201, %r194;
	cvt.u64.u32 	%rd110, %r204;
	add.s64 	%rd111, %rd98, %rd110;
	ld.global.f32 	%f35, [%rd111];
	cvt.u64.u32 	%rd112, %r195;
	add.s64 	%rd113, %rd111, %rd112;
	ld.global.f32 	%f36, [%rd113];
	shl.b32 	%r205, %r195, 1;
	cvt.u64.u32 	%rd114, %r205;
	add.s64 	%rd115, %rd111, %rd114;
	ld.global.f32 	%f37, [%rd115];
	mul.lo.s32 	%r206, %r201, %r196;
	cvt.u64.u32 	%rd116, %r206;
	add.s64 	%rd117, %rd99, %rd116;
	ld.global.f32 	%f38, [%rd117];
	cvt.u64.u32 	%rd118, %r197;
	add.s64 	%rd119, %rd117, %rd118;
	ld.global.f32 	%f39, [%rd119];
	shl.b32 	%r207, %r197, 1;
	cvt.u64.u32 	%rd120, %r207;
	add.s64 	%rd121, %rd117, %rd120;
	ld.global.f32 	%f40, [%rd121];
	mul.lo.s32 	%r208, %r197, 3;
	cvt.u64.u32 	%rd122, %r208;
	add.s64 	%rd123, %rd117, %rd122;
	ld.global.f32 	%f41, [%rd123];
	mul.lo.s32 	%r209, %r201, %r198;
	cvt.u64.u32 	%rd124, %r209;
	add.s64 	%rd125, %rd100, %rd124;
	ld.global.f32 	%f42, [%rd125];
	mul.lo.s32 	%r210, %r201, %r199;
	cvt.u64.u32 	%rd126, %r210;
	add.s64 	%rd7, %rd101, %rd126;
	ld.global.f32 	%f43, [%rd7];
	cvt.u64.u32 	%rd127, %r15;
	add.s64 	%rd128, %rd7, %rd127;
	ld.global.f32 	%f44, [%rd128];
	shl.b32 	%r16, %r15, 1;
	cvt.u64.u32 	%rd129, %r16;
	add.s64 	%rd130, %rd7, %rd129;
	ld.global.f32 	%f45, [%rd130];
	setp.eq.s32 	%p8, %r12, 0;
	@%p8 bra 	$L__BB0_6;
	cvt.u64.u32 	%rd133, %r14;
	add.s64 	%rd134, %rd7, %rd133;
	ld.global.f32 	%f3016, [%rd134];
	add.s64 	%rd135, %rd134, %rd127;
	ld.global.f32 	%f3015, [%rd135];
	add.s64 	%rd136, %rd134, %rd129;
	ld.global.f32 	%f3014, [%rd136];
	shl.b32 	%r211, %r14, 1;
	cvt.u64.u32 	%rd137, %r211;
	add.s64 	%rd138, %rd7, %rd137;
	ld.global.f32 	%f3013, [%rd138];
	add.s64 	%rd139, %rd138, %rd127;
	ld.global.f32 	%f3012, [%rd139];
	add.s64 	%rd140, %rd138, %rd129;
	ld.global.f32 	%f3011, [%rd140];
	mul.lo.s32 	%r212, %r14, 3;
	cvt.u64.u32 	%rd141, %r212;
	add.s64 	%rd142, %rd7, %rd141;
	ld.global.f32 	%f3010, [%rd142];
	add.s64 	%rd143, %rd142, %rd127;
	ld.global.f32 	%f3009, [%rd143];
	add.s64 	%rd144, %rd142, %rd129;
	ld.global.f32 	%f3008, [%rd144];
	setp.eq.s32 	%p9, %r12, 1;
	@%p9 bra 	$L__BB0_6;
	shl.b32 	%r213, %r14, 2;
	cvt.u64.u32 	%rd147, %r213;
	add.s64 	%rd148, %rd7, %rd147;
	ld.global.f32 	%f3007, [%rd148];
	add.s64 	%rd149, %rd148, %rd127;
	ld.global.f32 	%f3006, [%rd149];
	add.s64 	%rd150, %rd148, %rd129;
	ld.global.f32 	%f3005, [%rd150];
	mul.lo.s32 	%r214, %r14, 5;
	cvt.u64.u32 	%rd151, %r214;
	add.s64 	%rd152, %rd7, %rd151;
	ld.global.f32 	%f3004, [%rd152];
	add.s64 	%rd153, %rd152, %rd127;
	ld.global.f32 	%f3003, [%rd153];
	add.s64 	%rd154, %rd152, %rd129;
	ld.global.f32 	%f3002, [%rd154];
	mul.lo.s32 	%r215, %r14, 6;
	cvt.u64.u32 	%rd155, %r215;
	add.s64 	%rd156, %rd7, %rd155;
	ld.global.f32 	%f3001, [%rd156];
	add.s64 	%rd157, %rd156, %rd127;
	ld.global.f32 	%f3000, [%rd157];
	add.s64 	%rd158, %rd156, %rd129;
	ld.global.f32 	%f2999, [%rd158];
	mul.lo.s32 	%r216, %r14, 7;
	cvt.u64.u32 	%rd159, %r216;
	add.s64 	%rd160, %rd7, %rd159;
	ld.global.f32 	%f2998, [%rd160];
	add.s64 	%rd161, %rd160, %rd127;
	ld.global.f32 	%f2997, [%rd161];
	add.s64 	%rd162, %rd160, %rd129;
	ld.global.f32 	%f2996, [%rd162];
	shl.b32 	%r217, %r14, 3;
	cvt.u64.u32 	%rd163, %r217;
	add.s64 	%rd164, %rd7, %rd163;
	ld.global.f32 	%f2995, [%rd164];
	add.s64 	%rd165, %rd164, %rd127;
	ld.global.f32 	%f2994, [%rd165];
	add.s64 	%rd166, %rd164, %rd129;
	ld.global.f32 	%f2993, [%rd166];
	setp.lt.u32 	%p10, %r12, 3;
	@%p10 bra 	$L__BB0_6;
	mul.lo.s32 	%r218, %r14, 9;
	cvt.u64.u32 	%rd169, %r218;
	add.s64 	%rd170, %rd7, %rd169;
	ld.global.f32 	%f2992, [%rd170];
	add.s64 	%rd171, %rd170, %rd127;
	ld.global.f32 	%f2991, [%rd171];
	add.s64 	%rd172, %rd170, %rd129;
	ld.global.f32 	%f2990, [%rd172];
	mul.lo.s32 	%r219, %r14, 10;
	cvt.u64.u32 	%rd173, %r219;
	add.s64 	%rd174, %rd7, %rd173;
	ld.global.f32 	%f2989, [%rd174];
	add.s64 	%rd175, %rd174, %rd127;
	ld.global.f32 	%f2988, [%rd175];
	add.s64 	%rd176, %rd174, %rd129;
	ld.global.f32 	%f2987, [%rd176];
	mul.lo.s32 	%r220, %r14, 11;
	cvt.u64.u32 	%rd177, %r220;
	add.s64 	%rd178, %rd7, %rd177;
	ld.global.f32 	%f2986, [%rd178];
	add.s64 	%rd179, %rd178, %rd127;
	ld.global.f32 	%f2985, [%rd179];
	add.s64 	%rd180, %rd178, %rd129;
	ld.global.f32 	%f2984, [%rd180];
	mul.lo.s32 	%r221, %r14, 12;
	cvt.u64.u32 	%rd181, %r221;
	add.s64 	%rd182, %rd7, %rd181;
	ld.global.f32 	%f2983, [%rd182];
	add.s64 	%rd183, %rd182, %rd127;
	ld.global.f32 	%f2982, [%rd183];
	add.s64 	%rd184, %rd182, %rd129;
	ld.global.f32 	%f2981, [%rd184];
	mul.lo.s32 	%r222, %r14, 13;
	cvt.u64.u32 	%rd185, %r222;
	add.s64 	%rd186, %rd7, %rd185;
	ld.global.f32 	%f2980, [%rd186];
	add.s64 	%rd187, %rd186, %rd127;
	ld.global.f32 	%f2979, [%rd187];
	add.s64 	%rd188, %rd186, %rd129;
	ld.global.f32 	%f2978, [%rd188];
	mul.lo.s32 	%r223, %r14, 14;
	cvt.u64.u32 	%rd189, %r223;
	add.s64 	%rd190, %rd7, %rd189;
	ld.global.f32 	%f2977, [%rd190];
	add.s64 	%rd191, %rd190, %rd127;
	ld.global.f32 	%f2976, [%rd191];
	add.s64 	%rd192, %rd190, %rd129;
	ld.global.f32 	%f2975, [%rd192];
	mul.lo.s32 	%r224, %r14, 15;
	cvt.u64.u32 	%rd193, %r224;
	add.s64 	%rd194, %rd7, %rd193;
	ld.global.f32 	%f2974, [%rd194];
	add.s64 	%rd195, %rd194, %rd127;
	ld.global.f32 	%f2973, [%rd195];
	add.s64 	%rd196, %rd194, %rd129;
	ld.global.f32 	%f2972, [%rd196];
$L__BB0_6:
	setp.eq.s32 	%p11, %r12, 0;
	fma.rn.f32 	%f3017, %f43, 0f3E906EBB, 0f3F000000;
	fma.rn.f32 	%f3018, %f44, 0f3E906EBB, 0f3F000000;
	fma.rn.f32 	%f3019, %f45, 0f3E906EBB, 0f3F000000;
	@%p11 bra 	$L__BB0_10;
	mul.f32 	%f1080, %f5, 0fBEFA2A1C;
	mul.f32 	%f1081, %f6, 0f3EFA2A1C;
	mul.f32 	%f1082, %f1081, %f3013;
	mul.f32 	%f1083, %f1081, %f3012;
	mul.f32 	%f1084, %f1081, %f3011;
	fma.rn.f32 	%f1085, %f1080, %f3016, %f1082;
	fma.rn.f32 	%f1086, %f1080, %f3015, %f1083;
	fma.rn.f32 	%f1087, %f1080, %f3014, %f1084;
	mul.f32 	%f1088, %f4, 0f3EFA2A1C;
	mul.f32 	%f1089, %f1088, %f3010;
	mul.f32 	%f1090, %f1088, %f3009;
	mul.f32 	%f1091, %f1088, %f3008;
	sub.f32 	%f1092, %f1085, %f1089;
	sub.f32 	%f1093, %f1086, %f1090;
	sub.f32 	%f1094, %f1087, %f1091;
	add.f32 	%f3017, %f3017, %f1092;
	add.f32 	%f3018, %f3018, %f1093;
	add.f32 	%f3019, %f3019, %f1094;
	setp.eq.s32 	%p12, %r12, 1;
	@%p12 bra 	$L__BB0_10;
	mul.f32 	%f142, %f4, %f4;
	mul.f32 	%f143, %f5, %f5;
	mul.f32 	%f144, %f4, %f5;
	mul.f32 	%f1095, %f144, 0f3F8BD8A1;
	mul.f32 	%f1096, %f5, %f6;
	mul.f32 	%f1097, %f1096, 0fBF8BD8A1;
	mul.f32 	%f1098, %f1097, %f3004;
	mul.f32 	%f1099, %f1097, %f3003;
	mul.f32 	%f1100, %f1097, %f3002;
	fma.rn.f32 	%f1101, %f1095, %f3007, %f1098;
	fma.rn.f32 	%f1102, %f1095, %f3006, %f1099;
	fma.rn.f32 	%f1103, %f1095, %f3005, %f1100;
	mul.f32 	%f145, %f6, %f6;
	add.f32 	%f146, %f145, %f145;
	sub.f32 	%f1104, %f146, %f142;
	sub.f32 	%f1105, %f1104, %f143;
	mul.f32 	%f1106, %f1105, 0f3EA17B01;
	fma.rn.f32 	%f1107, %f1106, %f3001, %f1101;
	fma.rn.f32 	%f1108, %f1106, %f3000, %f1102;
	fma.rn.f32 	%f1109, %f1106, %f2999, %f1103;
	mul.f32 	%f1110, %f4, %f6;
	mul.f32 	%f1111, %f1110, 0fBF8BD8A1;
	fma.rn.f32 	%f1112, %f1111, %f2998, %f1107;
	fma.rn.f32 	%f1113, %f1111, %f2997, %f1108;
	fma.rn.f32 	%f1114, %f1111, %f2996, %f1109;
	sub.f32 	%f147, %f142, %f143;
	mul.f32 	%f1115, %f147, 0f3F0BD8A1;
	fma.rn.f32 	%f1116, %f1115, %f2995, %f1112;
	fma.rn.f32 	%f1117, %f1115, %f2994, %f1113;
	fma.rn.f32 	%f1118, %f1115, %f2993, %f1114;
	add.f32 	%f3017, %f3017, %f1116;
	add.f32 	%f3018, %f3018, %f1117;
	add.f32 	%f3019, %f3019, %f1118;
	setp.lt.u32 	%p13, %r12, 3;
	@%p13 bra 	$L__BB0_10;
	mul.f32 	%f1119, %f142, 0f40400000;
	mul.f32 	%f1120, %f145, 0f40800000;
	sub.f32 	%f1121, %f1120, %f142;
	sub.f32 	%f1122, %f1121, %f143;
	mul.f32 	%f1123, %f143, 0f40400000;
	mul.f32 	%f1124, %f5, 0fBF170D19;
	sub.f32 	%f1125, %f1119, %f143;
	mul.f32 	%f1126, %f1124, %f1125;
	mul.f32 	%f1127, %f144, 0f4038FFC7;
	mul.f32 	%f1128, %f6, %f1127;
	mul.f32 	%f1129, %f1128, %f2989;
	mul.f32 	%f1130, %f1128, %f2988;
	mul.f32 	%f1131, %f1128, %f2987;
	fma.rn.f32 	%f1132, %f1126, %f2992, %f1129;
	fma.rn.f32 	%f1133, %f1126, %f2991, %f1130;
	fma.rn.f32 	%f1134, %f1126, %f2990, %f1131;
	mul.f32 	%f1135, %f5, 0fBEEA01E8;
	mul.f32 	%f1136, %f1135, %f1122;
	fma.rn.f32 	%f1137, %f1136, %f2986, %f1132;
	fma.rn.f32 	%f1138, %f1136, %f2985, %f1133;
	fma.rn.f32 	%f1139, %f1136, %f2984, %f1134;
	mul.f32 	%f1140, %f6, 0f3EBF10F8;
	sub.f32 	%f1141, %f146, %f1119;
	sub.f32 	%f1142, %f1141, %f1123;
	mul.f32 	%f1143, %f1140, %f1142;
	fma.rn.f32 	%f1144, %f1143, %f2983, %f1137;
	fma.rn.f32 	%f1145, %f1143, %f2982, %f1138;
	fma.rn.f32 	%f1146, %f1143, %f2981, %f1139;
	mul.f32 	%f1147, %f4, 0fBEEA01E8;
	mul.f32 	%f1148, %f1147, %f1122;
	fma.rn.f32 	%f1149, %f1148, %f2980, %f1144;
	fma.rn.f32 	%f1150, %f1148, %f2979, %f1145;
	fma.rn.f32 	%f1151, %f1148, %f2978, %f1146;
	mul.f32 	%f1152, %f6, 0f3FB8FFC7;
	mul.f32 	%f1153, %f1152, %f147;
	fma.rn.f32 	%f1154, %f1153, %f2977, %f1149;
	fma.rn.f32 	%f1155, %f1153, %f2976, %f1150;
	fma.rn.f32 	%f1156, %f1153, %f2975, %f1151;
	mul.f32 	%f1157, %f4, 0fBF170D19;
	sub.f32 	%f1158, %f142, %f1123;
	mul.f32 	%f1159, %f1157, %f1158;
	fma.rn.f32 	%f1160, %f1159, %f2974, %f1154;
	fma.rn.f32 	%f1161, %f1159, %f2973, %f1155;
	fma.rn.f32 	%f1162, %f1159, %f2972, %f1156;
	add.f32 	%f3017, %f3017, %f1160;
	add.f32 	%f3018, %f3018, %f1161;
	add.f32 	%f3019, %f3019, %f1162;
$L__BB0_10:
	sub.f32 	%f1165, %f7, %f32;
	sub.f32 	%f1166, %f8, %f33;
	sub.f32 	%f1167, %f9, %f34;
	mul.f32 	%f1168, %f41, %f1166;
	mul.f32 	%f1169, %f40, %f1167;
	sub.f32 	%f1170, %f1168, %f1169;
	mul.f32 	%f1171, %f39, %f1167;
	mul.f32 	%f1172, %f41, %f1165;
	sub.f32 	%f1173, %f1171, %f1172;
	mul.f32 	%f1174, %f40, %f1165;
	mul.f32 	%f1175, %f39, %f1166;
	sub.f32 	%f1176, %f1174, %f1175;
	add.f32 	%f1177, %f1170, %f1170;
	add.f32 	%f1178, %f1173, %f1173;
	add.f32 	%f1179, %f1176, %f1176;
	fma.rn.f32 	%f1180, %f38, %f1177, %f1165;
	fma.rn.f32 	%f1181, %f38, %f1178, %f1166;
	fma.rn.f32 	%f1182, %f38, %f1179, %f1167;
	mul.f32 	%f1183, %f41, %f1178;
	mul.f32 	%f1184, %f40, %f1179;
	sub.f32 	%f1185, %f1183, %f1184;
	mul.f32 	%f1186, %f39, %f1179;
	mul.f32 	%f1187, %f41, %f1177;
	sub.f32 	%f1188, %f1186, %f1187;
	mul.f32 	%f1189, %f40, %f1177;
	mul.f32 	%f1190, %f39, %f1178;
	sub.f32 	%f1191, %f1189, %f1190;
	add.f32 	%f1192, %f1180, %f1185;
	add.f32 	%f1193, %f1181, %f1188;
	add.f32 	%f1194, %f1182, %f1191;
	mul.f32 	%f1195, %f41, %f5;
	mul.f32 	%f1196, %f40, %f6;
	sub.f32 	%f1197, %f1195, %f1196;
	mul.f32 	%f1198, %f39, %f6;
	mul.f32 	%f1199, %f41, %f4;
	sub.f32 	%f1200, %f1198, %f1199;
	mul.f32 	%f1201, %f40, %f4;
	mul.f32 	%f1202, %f39, %f5;
	sub.f32 	%f1203, %f1201, %f1202;
	add.f32 	%f1204, %f1197, %f1197;
	add.f32 	%f1205, %f1200, %f1200;
	add.f32 	%f1206, %f1203, %f1203;
	fma.rn.f32 	%f1207, %f38, %f1204, %f4;
	fma.rn.f32 	%f1208, %f38, %f1205, %f5;
	fma.rn.f32 	%f1209, %f38, %f1206, %f6;
	mul.f32 	%f1210, %f41, %f1205;
	mul.f32 	%f1211, %f40, %f1206;
	sub.f32 	%f1212, %f1210, %f1211;
	mul.f32 	%f1213, %f39, %f1206;
	mul.f32 	%f1214, %f41, %f1204;
	sub.f32 	%f1215, %f1213, %f1214;
	mul.f32 	%f1216, %f40, %f1204;
	mul.f32 	%f1217, %f39, %f1205;
	sub.f32 	%f1218, %f1216, %f1217;
	add.f32 	%f1219, %f1207, %f1212;
	add.f32 	%f1220, %f1208, %f1215;
	add.f32 	%f1221, %f1209, %f1218;
	fma.rn.f32 	%f1222, %f1219, %f1219, 0f00000000;
	fma.rn.f32 	%f1223, %f1220, %f1220, %f1222;
	fma.rn.f32 	%f1224, %f1221, %f1221, %f1223;
	max.f32 	%f1225, %f1224, 0f1E4B27B8;
	sqrt.rn.f32 	%f1226, %f1225;
	abs.f32 	%f1227, %f1226;
	setp.lt.f32 	%p14, %f1227, 0f1E4B27B8;
	selp.f32 	%f1228, 0f1E4B27B8, %f1226, %p14;
	div.rn.f32 	%f1229, %f1219, %f1228;
	min.f32 	%f1230, %f1229, 0f60AD78EC;
	max.f32 	%f1231, %f1230, 0fE0AD78EC;
	div.rn.f32 	%f1232, %f1220, %f1228;
	min.f32 	%f1233, %f1232, 0f60AD78EC;
	max.f32 	%f1234, %f1233, 0fE0AD78EC;
	div.rn.f32 	%f1235, %f1221, %f1228;
	min.f32 	%f1236, %f1235, 0f60AD78EC;
	max.f32 	%f1237, %f1236, 0fE0AD78EC;
	abs.f32 	%f1238, %f35;
	setp.lt.f32 	%p15, %f1238, 0f1E4B27B8;
	selp.f32 	%f1239, 0f1E4B27B8, %f35, %p15;
	div.rn.f32 	%f1240, %f1192, %f1239;
	min.f32 	%f1241, %f1240, 0f60AD78EC;
	max.f32 	%f157, %f1241, 0fE0AD78EC;
	abs.f32 	%f1242, %f36;
	setp.lt.f32 	%p16, %f1242, 0f1E4B27B8;
	selp.f32 	%f1243, 0f1E4B27B8, %f36, %p16;
	div.rn.f32 	%f1244, %f1193, %f1243;
	min.f32 	%f1245, %f1244, 0f60AD78EC;
	max.f32 	%f158, %f1245, 0fE0AD78EC;
	abs.f32 	%f1246, %f37;
	setp.lt.f32 	%p17, %f1246, 0f1E4B27B8;
	selp.f32 	%f1247, 0f1E4B27B8, %f37, %p17;
	div.rn.f32 	%f1248, %f1194, %f1247;
	min.f32 	%f1249, %f1248, 0f60AD78EC;
	max.f32 	%f159, %f1249, 0fE0AD78EC;
	div.rn.f32 	%f1250, %f1231, %f1239;
	min.f32 	%f1251, %f1250, 0f60AD78EC;
	max.f32 	%f1252, %f1251, 0fE0AD78EC;
	div.rn.f32 	%f1253, %f1234, %f1243;
	min.f32 	%f1254, %f1253, 0f60AD78EC;
	max.f32 	%f1255, %f1254, 0fE0AD78EC;
	div.rn.f32 	%f1256, %f1237, %f1247;
	min.f32 	%f1257, %f1256, 0f60AD78EC;
	max.f32 	%f1258, %f1257, 0fE0AD78EC;
	fma.rn.f32 	%f1259, %f1252, %f1252, 0f00000000;
	fma.rn.f32 	%f1260, %f1255, %f1255, %f1259;
	fma.rn.f32 	%f1261, %f1258, %f1258, %f1260;
	fma.rn.f32 	%f1262, %f157, %f1252, 0f00000000;
	fma.rn.f32 	%f1263, %f158, %f1255, %f1262;
	fma.rn.f32 	%f160, %f159, %f1258, %f1263;
	neg.f32 	%f161, %f160;
	abs.f32 	%f1264, %f1261;
	setp.lt.f32 	%p18, %f1264, 0f1E4B27B8;
	selp.f32 	%f162, 0f1E4B27B8, %f1261, %p18;
	div.rn.f32 	%f1265, %f161, %f162;
	min.f32 	%f1266, %f1265, 0f60AD78EC;
	max.f32 	%f1267, %f1266, 0fE0AD78EC;
	fma.rn.f32 	%f1268, %f1267, %f1252, %f157;
	fma.rn.f32 	%f1269, %f1267, %f1255, %f158;
	fma.rn.f32 	%f1270, %f1267, %f1258, %f159;
	fma.rn.f32 	%f1271, %f1268, %f1268, 0f00000000;
	fma.rn.f32 	%f1272, %f1269, %f1269, %f1271;
	fma.rn.f32 	%f1273, %f1270, %f1270, %f1272;
	mov.f32 	%f1274, 0f3F800000;
	sub.f32 	%f1275, %f1274, %f1273;
	mul.f32 	%f163, %f1261, %f1275;
	setp.lt.f32 	%p19, %f163, 0f00000000;
	mov.f32 	%f3021, 0fBF800000;
	mov.f32 	%f3022, %f3021;
	@%p19 bra 	$L__BB0_14;
	fma.rn.f32 	%f1277, %f157, %f157, 0f00000000;
	fma.rn.f32 	%f1278, %f158, %f158, %f1277;
	fma.rn.f32 	%f164, %f159, %f159, %f1278;
	setp.lt.f32 	%p20, %f163, 0f1E4B27B8;
	mov.f32 	%f3020, 0f00000000;
	@%p20 bra 	$L__BB0_13;
	sqrt.rn.f32 	%f3020, %f163;
$L__BB0_13:
	setp.gt.f32 	%p21, %f160, 0f00000000;
	selp.f32 	%f1279, 0fBF800000, 0f3F800000, %p21;
	setp.eq.f32 	%p22, %f160, 0f00000000;
	selp.f32 	%f1280, %f161, %f1279, %p22;
	mul.f32 	%f1281, %f1280, %f3020;
	sub.f32 	%f1282, %f1281, %f160;
	abs.f32 	%f1283, %f1282;
	setp.lt.f32 	%p23, %f1283, 0f1E4B27B8;
	selp.f32 	%f1284, 0f1E4B27B8, %f1282, %p23;
	add.f32 	%f1285, %f164, 0fBF800000;
	div.rn.f32 	%f1286, %f1285, %f1284;
	min.f32 	%f1287, %f1286, 0f60AD78EC;
	max.f32 	%f3021, %f1287, 0fE0AD78EC;
	div.rn.f32 	%f1288, %f1282, %f162;
	min.f32 	%f1289, %f1288, 0f60AD78EC;
	max.f32 	%f3022, %f1289, 0fE0AD78EC;
$L__BB0_14:
	min.f32 	%f1291, %f3021, %f3022;
	max.f32 	%f1292, %f3021, %f3022;
	and.b32  	%r225, %r495, 1;
	setp.eq.b32 	%p24, %r225, 1;
	selp.f32 	%f3027, %f1291, %f1292, %p24;
	neg.f32 	%f1293, %f42;
	selp.f32 	%f3023, %f42, %f1293, %p24;
	setp.lt.s32 	%p25, %r10, 1;
	mov.f32 	%f3429, 0f00000000;
	mov.f32 	%f3430, %f3429;
	mov.f32 	%f3431, %f3429;
	mov.f32 	%f3432, %f3429;
	@%p25 bra 	$L__BB0_88;
	max.s32 	%r227, %r10, 0;
	mul.f32 	%f173, %f27, 0f00000000;
	mul.f32 	%f174, %f31, 0f00000000;
	add.s32 	%r228, %r227, -2;
	mad.lo.s32 	%r229, %r67, %r228, %r7;
	mul.lo.s32 	%r492, %r51, %r229;
	add.s32 	%r491, %r227, -1;
	neg.f32 	%f3037, %f3036;
	mul.f32 	%f3026, %f3023, %f3019;
	mul.f32 	%f3025, %f3023, %f3018;
	mul.f32 	%f3024, %f3023, %f3017;
	mov.f32 	%f3038, 0f00000000;
	mov.f32 	%f3039, %f3038;
	mov.f32 	%f3041, %f3038;
	mov.f32 	%f3432, %f3038;
	mov.f32 	%f3431, %f3038;
	mov.f32 	%f3430, %f3038;
	mov.f32 	%f3429, %f3038;
	mov.f32 	%f3046, %f3038;
$L__BB0_16:
	mov.f32 	%f183, %f3027;
	mov.u32 	%r22, %r495;
	mov.f32 	%f182, %f3026;
	mov.f32 	%f181, %f3025;
	mov.f32 	%f180, %f3024;
	mov.f32 	%f179, %f3023;
	mov.u32 	%r19, %r491;
	setp.eq.s32 	%p26, %r19, 0;
	mov.f32 	%f3023, 0f00000000;
	mov.f32 	%f3024, %f3023;
	mov.f32 	%f3025, %f3023;
	mov.f32 	%f3026, %f3023;
	mov.f32 	%f3027, %f3023;
	@%p26 bra 	$L__BB0_30;
	setp.eq.s32 	%p27, %r11, 1;
	cvt.u64.u32 	%rd197, %r492;
	cvta.to.global.u64 	%rd198, %rd10;
	add.s64 	%rd199, %rd198, %rd197;
	ld.global.u32 	%r495, [%rd199];
	mov.u64 	%rd200, %rd13;
	ld.param.v2.u32 	{%r230, %r231}, [%rd200+8];
	ld.param.u64 	%rd201, [%rd200+56];
	ld.param.v2.u32 	{%r232, %r233}, [%rd200+64];
	ld.param.u64 	%rd202, [%rd200+112];
	ld.param.v2.u32 	{%r234, %r235}, [%rd200+120];
	ld.param.u64 	%rd203, [%rd200+168];
	ld.param.u32 	%r236, [%rd200+176];
	ld.param.u64 	%rd204, [%rd200+224];
	ld.param.u32 	%r237, [%rd200+232];
	ld.param.u32 	%r238, [%rd200+240];
	cvta.to.global.u64 	%rd205, %rd201;
	cvta.to.global.u64 	%rd206, %rd202;
	cvta.to.global.u64 	%rd207, %rd203;
	cvta.to.global.u64 	%rd208, %rd204;
	shr.u32 	%r239, %r495, 1;
	cvt.rn.f32.u32 	%f1301, %r239;
	cvt.rzi.u32.f32 	%r24, %f1301;
	ld.param.u64 	%rd209, [%rd200];
	cvta.to.global.u64 	%rd210, %rd209;
	mul.lo.s32 	%r240, %r24, %r230;
	cvt.u64.u32 	%rd211, %r240;
	add.s64 	%rd212, %rd210, %rd211;
	ld.global.f32 	%f296, [%rd212];
	cvt.u64.u32 	%rd213, %r231;
	add.s64 	%rd214, %rd212, %rd213;
	ld.global.f32 	%f297, [%rd214];
	shl.b32 	%r241, %r231, 1;
	cvt.u64.u32 	%rd215, %r241;
	add.s64 	%rd216, %rd212, %rd215;
	ld.global.f32 	%f298, [%rd216];
	mul.lo.s32 	%r242, %r24, %r232;
	cvt.u64.u32 	%rd217, %r242;
	add.s64 	%rd218, %rd205, %rd217;
	ld.global.f32 	%f299, [%rd218];
	cvt.u64.u32 	%rd219, %r233;
	add.s64 	%rd220, %rd218, %rd219;
	ld.global.f32 	%f300, [%rd220];
	shl.b32 	%r243, %r233, 1;
	cvt.u64.u32 	%rd221, %r243;
	add.s64 	%rd222, %rd218, %rd221;
	ld.global.f32 	%f301, [%rd222];
	mul.lo.s32 	%r244, %r24, %r234;
	cvt.u64.u32 	%rd223, %r244;
	add.s64 	%rd224, %rd206, %rd223;
	ld.global.f32 	%f302, [%rd224];
	cvt.u64.u32 	%rd225, %r235;
	add.s64 	%rd226, %rd224, %rd225;
	ld.global.f32 	%f303, [%rd226];
	shl.b32 	%r245, %r235, 1;
	cvt.u64.u32 	%rd227, %r245;
	add.s64 	%rd228, %rd224, %rd227;
	ld.global.f32 	%f304, [%rd228];
	mul.lo.s32 	%r246, %r235, 3;
	cvt.u64.u32 	%rd229, %r246;
	add.s64 	%rd230, %rd224, %rd229;
	ld.global.f32 	%f305, [%rd230];
	mul.lo.s32 	%r247, %r24, %r236;
	cvt.u64.u32 	%rd231, %r247;
	add.s64 	%rd232, %rd207, %rd231;
	ld.global.f32 	%f306, [%rd232];
	mul.lo.s32 	%r248, %r24, %r237;
	cvt.u64.u32 	%rd233, %r248;
	add.s64 	%rd234, %rd208, %rd233;
	ld.global.f32 	%f307, [%rd234];
	cvt.u64.u32 	%rd235, %r238;
	add.s64 	%rd236, %rd234, %rd235;
	ld.global.f32 	%f308, [%rd236];
	shl.b32 	%r249, %r238, 1;
	cvt.u64.u32 	%rd237, %r249;
	add.s64 	%rd238, %rd234, %rd237;
	ld.global.f32 	%f309, [%rd238];
	@%p27 bra 	$L__BB0_21;
	mov.u64 	%rd239, %rd13;
	ld.param.u32 	%r250, [%rd239+240];
	shl.b32 	%r251, %r250, 1;
	cvt.u64.u32 	%rd240, %r251;
	cvt.u64.u32 	%rd241, %r250;
	setp.eq.s32 	%p28, %r11, 2;
	ld.param.v2.u32 	{%r252, %r253}, [%rd239+232];
	cvt.u64.u32 	%rd242, %r253;
	ld.param.u64 	%rd243, [%rd239+224];
	cvta.to.global.u64 	%rd244, %rd243;
	mul.lo.s32 	%r254, %r24, %r252;
	cvt.u64.u32 	%rd245, %r254;
	add.s64 	%rd246, %rd244, %rd245;
	add.s64 	%rd247, %rd246, %rd242;
	ld.global.f32 	%f3140, [%rd247];
	add.s64 	%rd248, %rd247, %rd241;
	ld.global.f32 	%f3141, [%rd248];
	add.s64 	%rd249, %rd247, %rd240;
	ld.global.f32 	%f3142, [%rd249];
	shl.b32 	%r255, %r253, 1;
	cvt.u64.u32 	%rd250, %r255;
	add.s64 	%rd251, %rd246, %rd250;
	ld.global.f32 	%f3143, [%rd251];
	add.s64 	%rd252, %rd251, %rd241;
	ld.global.f32 	%f3144, [%rd252];
	add.s64 	%rd253, %rd251, %rd240;
	ld.global.f32 	%f3145, [%rd253];
	mul.lo.s32 	%r256, %r253, 3;
	cvt.u64.u32 	%rd254, %r256;
	add.s64 	%rd255, %rd246, %rd254;
	ld.global.f32 	%f3146, [%rd255];
	add.s64 	%rd256, %rd255, %rd241;
	ld.global.f32 	%f3147, [%rd256];
	add.s64 	%rd257, %rd255, %rd240;
	ld.global.f32 	%f3148, [%rd257];
	@%p28 bra 	$L__BB0_21;
	mov.u64 	%rd258, %rd13;
	ld.param.u32 	%r257, [%rd258+240];
	shl.b32 	%r258, %r257, 1;
	cvt.u64.u32 	%rd259, %r258;
	cvt.u64.u32 	%rd260, %r257;
	add.s32 	%r259, %r11, -1;
	setp.lt.u32 	%p29, %r259, 3;
	ld.param.v2.u32 	{%r260, %r261}, [%rd258+232];
	shl.b32 	%r262, %r261, 2;
	cvt.u64.u32 	%rd261, %r262;
	ld.param.u64 	%rd262, [%rd258+224];
	cvta.to.global.u64 	%rd263, %rd262;
	mul.lo.s32 	%r263, %r24, %r260;
	cvt.u64.u32 	%rd264, %r263;
	add.s64 	%rd265, %rd263, %rd264;
	add.s64 	%rd266, %rd265, %rd261;
	ld.global.f32 	%f3149, [%rd266];
	add.s64 	%rd267, %rd266, %rd260;
	ld.global.f32 	%f3150, [%rd267];
	add.s64 	%rd268, %rd266, %rd259;
	ld.global.f32 	%f3151, [%rd268];
	mul.lo.s32 	%r264, %r261, 5;
	cvt.u64.u32 	%rd269, %r264;
	add.s64 	%rd270, %rd265, %rd269;
	ld.global.f32 	%f3152, [%rd270];
	add.s64 	%rd271, %rd270, %rd260;
	ld.global.f32 	%f3153, [%rd271];
	add.s64 	%rd272, %rd270, %rd259;
	ld.global.f32 	%f3154, [%rd272];
	mul.lo.s32 	%r265, %r261, 6;
	cvt.u64.u32 	%rd273, %r265;
	add.s64 	%rd274, %rd265, %rd273;
	ld.global.f32 	%f3155, [%rd274];
	add.s64 	%rd275, %rd274, %rd260;
	ld.global.f32 	%f3156, [%rd275];
	add.s64 	%rd276, %rd274, %rd259;
	ld.global.f32 	%f3157, [%rd276];
	mul.lo.s32 	%r266, %r261, 7;
	cvt.u64.u32 	%rd277, %r266;
	add.s64 	%rd278, %rd265, %rd277;
	ld.global.f32 	%f3158, [%rd278];
	add.s64 	%rd279, %rd278, %rd260;
	ld.global.f32 	%f3159, [%rd279];
	add.s64 	%rd280, %rd278, %rd259;
	ld.global.f32 	%f3160, [%rd280];
	shl.b32 	%r267, %r261, 3;
	cvt.u64.u32 	%rd281, %r267;
	add.s64 	%rd282, %rd265, %rd281;
	ld.global.f32 	%f3161, [%rd282];
	add.s64 	%rd283, %rd282, %rd260;
	ld.global.f32 	%f3162, [%rd283];
	add.s64 	%rd284, %rd282, %rd259;
	ld.global.f32 	%f3163, [%rd284];
	@%p29 bra 	$L__BB0_21;
	mov.u64 	%rd285, %rd13;
	ld.param.u32 	%r268, [%rd285+240];
	shl.b32 	%r269, %r268, 1;
	cvt.u64.u32 	%rd286, %r269;
	cvt.u64.u32 	%rd287, %r268;
	ld.param.v2.u32 	{%r270, %r271}, [%rd285+232];
	mul.lo.s32 	%r272, %r271, 9;
	cvt.u64.u32 	%rd288, %r272;
	ld.param.u64 	%rd289, [%rd285+224];
	cvta.to.global.u64 	%rd290, %rd289;
	mul.lo.s32 	%r273, %r24, %r270;
	cvt.u64.u32 	%rd291, %r273;
	add.s64 	%rd292, %rd290, %rd291;
	add.s64 	%rd293, %rd292, %rd288;
	ld.global.f32 	%f3164, [%rd293];
	add.s64 	%rd294, %rd293, %rd287;
	ld.global.f32 	%f3165, [%rd294];
	add.s64 	%rd295, %rd293, %rd286;
	ld.global.f32 	%f3166, [%rd295];
	mul.lo.s32 	%r274, %r271, 10;
	cvt.u64.u32 	%rd296, %r274;
	add.s64 	%rd297, %rd292, %rd296;
	ld.global.f32 	%f3167, [%rd297];
	add.s64 	%rd298, %rd297, %rd287;
	ld.global.f32 	%f3168, [%rd298];
	add.s64 	%rd299, %rd297, %rd286;
	ld.global.f32 	%f3169, [%rd299];
	mul.lo.s32 	%r275, %r271, 11;
	cvt.u64.u32 	%rd300, %r275;
	add.s64 	%rd301, %rd292, %rd300;
	ld.global.f32 	%f3170, [%rd301];
	add.s64 	%rd302, %rd301, %rd287;
	ld.global.f32 	%f3171, [%rd302];
	add.s64 	%rd303, %rd301, %rd286;
	ld.global.f32 	%f3172, [%rd303];
	mul.lo.s32 	%r276, %r271, 12;
	cvt.u64.u32 	%rd304, %r276;
	add.s64 	%rd305, %rd292, %rd304;
	ld.global.f32 	%f3173, [%rd305];
	add.s64 	%rd306, %rd305, %rd287;
	ld.global.f32 	%f3174, [%rd306];
	add.s64 	%rd307, %rd305, %rd286;
	ld.global.f32 	%f3175, [%rd307];
	mul.lo.s32 	%r277, %r271, 13;
	cvt.u64.u32 	%rd308, %r277;
	add.s64 	%rd309, %rd292, %rd308;
	ld.global.f32 	%f3176, [%rd309];
	add.s64 	%rd310, %rd309, %rd287;
	ld.global.f32 	%f3177, [%rd310];
	add.s64 	%rd311, %rd309, %rd286;
	ld.global.f32 	%f3178, [%rd311];
	mul.lo.s32 	%r278, %r271, 14;
	cvt.u64.u32 	%rd312, %r278;
	add.s64 	%rd313, %rd292, %rd312;
	ld.global.f32 	%f3179, [%rd313];
	add.s64 	%rd314, %rd313, %rd287;
	ld.global.f32 	%f3180, [%rd314];
	add.s64 	%rd315, %rd313, %rd286;
	ld.global.f32 	%f3181, [%rd315];
	mul.lo.s32 	%r279, %r271, 15;
	cvt.u64.u32 	%rd316, %r279;
	add.s64 	%rd317, %rd292, %rd316;
	ld.global.f32 	%f3182, [%rd317];
	add.s64 	%rd318, %rd317, %rd287;
	ld.global.f32 	%f3183, [%rd318];
	add.s64 	%rd319, %rd317, %rd286;
	ld.global.f32 	%f3184, [%rd319];
$L__BB0_21:
	fma.rn.f32 	%f3185, %f307, 0f3E906EBB, 0f3F000000;
	fma.rn.f32 	%f3186, %f308, 0f3E906EBB, 0f3F000000;
	fma.rn.f32 	%f3187, %f309, 0f3E906EBB, 0f3F000000;
	@%p27 bra 	$L__BB0_25;
	setp.eq.s32 	%p31, %r11, 2;
	mul.f32 	%f1302, %f5, 0fBEFA2A1C;
	mul.f32 	%f1303, %f6, 0f3EFA2A1C;
	mul.f32 	%f1304, %f1303, %f3143;
	mul.f32 	%f1305, %f1303, %f3144;
	mul.f32 	%f1306, %f1303, %f3145;
	fma.rn.f32 	%f1307, %f1302, %f3140, %f1304;
	fma.rn.f32 	%f1308, %f1302, %f3141, %f1305;
	fma.rn.f32 	%f1309, %f1302, %f3142, %f1306;
	mul.f32 	%f1310, %f4, 0f3EFA2A1C;
	mul.f32 	%f1311, %f1310, %f3146;
	mul.f32 	%f1312, %f1310, %f3147;
	mul.f32 	%f1313, %f1310, %f3148;
	sub.f32 	%f1314, %f1307, %f1311;
	sub.f32 	%f1315, %f1308, %f1312;
	sub.f32 	%f1316, %f1309, %f1313;
	add.f32 	%f3185, %f3185, %f1314;
	add.f32 	%f3186, %f3186, %f1315;
	add.f32 	%f3187, %f3187, %f1316;
	@%p31 bra 	$L__BB0_25;
	add.s32 	%r280, %r11, -1;
	setp.lt.u32 	%p32, %r280, 3;
	mul.f32 	%f1317, %f4, %f5;
	mul.f32 	%f1318, %f1317, 0f3F8BD8A1;
	mul.f32 	%f1319, %f5, %f6;
	mul.f32 	%f1320, %f1319, 0fBF8BD8A1;
	mul.f32 	%f1321, %f1320, %f3152;
	mul.f32 	%f1322, %f1320, %f3153;
	mul.f32 	%f1323, %f1320, %f3154;
	fma.rn.f32 	%f1324, %f1318, %f3149, %f1321;
	fma.rn.f32 	%f1325, %f1318, %f3150, %f1322;
	fma.rn.f32 	%f1326, %f1318, %f3151, %f1323;
	mul.f32 	%f1327, %f6, %f6;
	fma.rn.f32 	%f1328, %f6, %f6, %f1327;
	mul.f32 	%f1329, %f4, %f4;
	sub.f32 	%f1330, %f1328, %f1329;
	mul.f32 	%f1331, %f5, %f5;
	sub.f32 	%f1332, %f1330, %f1331;
	mul.f32 	%f1333, %f1332, 0f3EA17B01;
	fma.rn.f32 	%f1334, %f1333, %f3155, %f1324;
	fma.rn.f32 	%f1335, %f1333, %f3156, %f1325;
	fma.rn.f32 	%f1336, %f1333, %f3157, %f1326;
	mul.f32 	%f1337, %f4, %f6;
	mul.f32 	%f1338, %f1337, 0fBF8BD8A1;
	fma.rn.f32 	%f1339, %f1338, %f3158, %f1334;
	fma.rn.f32 	%f1340, %f1338, %f3159, %f1335;
	fma.rn.f32 	%f1341, %f1338, %f3160, %f1336;
	sub.f32 	%f1342, %f1329, %f1331;
	mul.f32 	%f1343, %f1342, 0f3F0BD8A1;
	fma.rn.f32 	%f1344, %f1343, %f3161, %f1339;
	fma.rn.f32 	%f1345, %f1343, %f3162, %f1340;
	fma.rn.f32 	%f1346, %f1343, %f3163, %f1341;
	add.f32 	%f3185, %f3185, %f1344;
	add.f32 	%f3186, %f3186, %f1345;
	add.f32 	%f3187, %f3187, %f1346;
	@%p32 bra 	$L__BB0_25;
	mul.f32 	%f1347, %f5, 0fBF170D19;
	mul.f32 	%f1348, %f4, %f4;
	mul.f32 	%f1349, %f1348, 0f40400000;
	mul.f32 	%f1350, %f5, %f5;
	sub.f32 	%f1351, %f1349, %f1350;
	mul.f32 	%f1352, %f1347, %f1351;
	mul.f32 	%f1353, %f4, %f5;
	mul.f32 	%f1354, %f1353, 0f4038FFC7;
	mul.f32 	%f1355, %f6, %f1354;
	mul.f32 	%f1356, %f1355, %f3167;
	mul.f32 	%f1357, %f1355, %f3168;
	mul.f32 	%f1358, %f1355, %f3169;
	fma.rn.f32 	%f1359, %f1352, %f3164, %f1356;
	fma.rn.f32 	%f1360, %f1352, %f3165, %f1357;
	fma.rn.f32 	%f1361, %f1352, %f3166, %f1358;
	mul.f32 	%f1362, %f5, 0fBEEA01E8;
	mul.f32 	%f1363, %f6, %f6;
	mul.f32 	%f1364, %f1363, 0f40800000;
	sub.f32 	%f1365, %f1364, %f1348;
	sub.f32 	%f1366, %f1365, %f1350;
	mul.f32 	%f1367, %f1362, %f1366;
	fma.rn.f32 	%f1368, %f1367, %f3170, %f1359;
	fma.rn.f32 	%f1369, %f1367, %f3171, %f1360;
	fma.rn.f32 	%f1370, %f1367, %f3172, %f1361;
	mul.f32 	%f1371, %f6, 0f3EBF10F8;
	add.f32 	%f1372, %f1363, %f1363;
	sub.f32 	%f1373, %f1372, %f1349;
	mul.f32 	%f1374, %f1350, 0f40400000;
	sub.f32 	%f1375, %f1373, %f1374;
	mul.f32 	%f1376, %f1371, %f1375;
	fma.rn.f32 	%f1377, %f1376, %f3173, %f1368;
	fma.rn.f32 	%f1378, %f1376, %f3174, %f1369;
	fma.rn.f32 	%f1379, %f1376, %f3175, %f1370;
	mul.f32 	%f1380, %f4, 0fBEEA01E8;
	mul.f32 	%f1381, %f1380, %f1366;
	fma.rn.f32 	%f1382, %f1381, %f3176, %f1377;
	fma.rn.f32 	%f1383, %f1381, %f3177, %f1378;
	fma.rn.f32 	%f1384, %f1381, %f3178, %f1379;
	mul.f32 	%f1385, %f6, 0f3FB8FFC7;
	sub.f32 	%f1386, %f1348, %f1350;
	mul.f32 	%f1387, %f1385, %f1386;
	fma.rn.f32 	%f1388, %f1387, %f3179, %f1382;
	fma.rn.f32 	%f1389, %f1387, %f3180, %f1383;
	fma.rn.f32 	%f1390, %f1387, %f3181, %f1384;
	mul.f32 	%f1391, %f4, 0fBF170D19;
	sub.f32 	%f1392, %f1348, %f1374;
	mul.f32 	%f1393, %f1391, %f1392;
	fma.rn.f32 	%f1394, %f1393, %f3182, %f1388;
	fma.rn.f32 	%f1395, %f1393, %f3183, %f1389;
	fma.rn.f32 	%f1396, %f1393, %f3184, %f1390;
	add.f32 	%f3185, %f3185, %f1394;
	add.f32 	%f3186, %f3186, %f1395;
	add.f32 	%f3187, %f3187, %f1396;
$L__BB0_25:
	sub.f32 	%f1399, %f7, %f296;
	sub.f32 	%f1400, %f8, %f297;
	sub.f32 	%f1401, %f9, %f298;
	mul.f32 	%f1402, %f305, %f1400;
	mul.f32 	%f1403, %f304, %f1401;
	sub.f32 	%f1404, %f1402, %f1403;
	mul.f32 	%f1405, %f303, %f1401;
	mul.f32 	%f1406, %f305, %f1399;
	sub.f32 	%f1407, %f1405, %f1406;
	mul.f32 	%f1408, %f304, %f1399;
	mul.f32 	%f1409, %f303, %f1400;
	sub.f32 	%f1410, %f1408, %f1409;
	add.f32 	%f1411, %f1404, %f1404;
	add.f32 	%f1412, %f1407, %f1407;
	add.f32 	%f1413, %f1410, %f1410;
	fma.rn.f32 	%f1414, %f302, %f1411, %f1399;
	fma.rn.f32 	%f1415, %f302, %f1412, %f1400;
	fma.rn.f32 	%f1416, %f302, %f1413, %f1401;
	mul.f32 	%f1417, %f305, %f1412;
	mul.f32 	%f1418, %f304, %f1413;
	sub.f32 	%f1419, %f1417, %f1418;
	mul.f32 	%f1420, %f303, %f1413;
	mul.f32 	%f1421, %f305, %f1411;
	sub.f32 	%f1422, %f1420, %f1421;
	mul.f32 	%f1423, %f304, %f1411;
	mul.f32 	%f1424, %f303, %f1412;
	sub.f32 	%f1425, %f1423, %f1424;
	add.f32 	%f1426, %f1414, %f1419;
	add.f32 	%f1427, %f1415, %f1422;
	add.f32 	%f1428, %f1416, %f1425;
	mul.f32 	%f1429, %f305, %f5;
	mul.f32 	%f1430, %f304, %f6;
	sub.f32 	%f1431, %f1429, %f1430;
	mul.f32 	%f1432, %f303, %f6;
	mul.f32 	%f1433, %f305, %f4;
	sub.f32 	%f1434, %f1432, %f1433;
	mul.f32 	%f1435, %f304, %f4;
	mul.f32 	%f1436, %f303, %f5;
	sub.f32 	%f1437, %f1435, %f1436;
	add.f32 	%f1438, %f1431, %f1431;
	add.f32 	%f1439, %f1434, %f1434;
	add.f32 	%f1440, %f1437, %f1437;
	fma.rn.f32 	%f1441, %f302, %f1438, %f4;
	fma.rn.f32 	%f1442, %f302, %f1439, %f5;
	fma.rn.f32 	%f1443, %f302, %f1440, %f6;
	mul.f32 	%f1444, %f305, %f1439;
	mul.f32 	%f1445, %f304, %f1440;
	sub.f32 	%f1446, %f1444, %f1445;
	mul.f32 	%f1447, %f303, %f1440;
	mul.f32 	%f1448, %f305, %f1438;
	sub.f32 	%f1449, %f1447, %f1448;
	mul.f32 	%f1450, %f304, %f1438;
	mul.f32 	%f1451, %f303, %f1439;
	sub.f32 	%f1452, %f1450, %f1451;
	add.f32 	%f1453, %f1441, %f1446;
	add.f32 	%f1454, %f1442, %f1449;
	add.f32 	%f1455, %f1443, %f1452;
	fma.rn.f32 	%f1456, %f1453, %f1453, 0f00000000;
	fma.rn.f32 	%f1457, %f1454, %f1454, %f1456;
	fma.rn.f32 	%f1458, %f1455, %f1455, %f1457;
	max.f32 	%f1459, %f1458, 0f1E4B27B8;
	sqrt.rn.f32 	%f1460, %f1459;
	abs.f32 	%f1461, %f1460;
	setp.lt.f32 	%p33, %f1461, 0f1E4B27B8;
	selp.f32 	%f1462, 0f1E4B27B8, %f1460, %p33;
	div.rn.f32 	%f1463, %f1453, %f1462;
	min.f32 	%f1464, %f1463, 0f60AD78EC;
	max.f32 	%f1465, %f1464, 0fE0AD78EC;
	div.rn.f32 	%f1466, %f1454, %f1462;
	min.f32 	%f1467, %f1466, 0f60AD78EC;
	max.f32 	%f1468, %f1467, 0fE0AD78EC;
	div.rn.f32 	%f1469, %f1455, %f1462;
	min.f32 	%f1470, %f1469, 0f60AD78EC;
	max.f32 	%f1471, %f1470, 0fE0AD78EC;
	abs.f32 	%f1472, %f299;
	setp.lt.f32 	%p34, %f1472, 0f1E4B27B8;
	selp.f32 	%f1473, 0f1E4B27B8, %f299, %p34;
	div.rn.f32 	%f1474, %f1426, %f1473;
	min.f32 	%f1475, %f1474, 0f60AD78EC;
	max.f32 	%f415, %f1475, 0fE0AD78EC;
	abs.f32 	%f1476, %f300;
	setp.lt.f32 	%p35, %f1476, 0f1E4B27B8;
	selp.f32 	%f1477, 0f1E4B27B8, %f300, %p35;
	div.rn.f32 	%f1478, %f1427, %f1477;
	min.f32 	%f1479, %f1478, 0f60AD78EC;
	max.f32 	%f416, %f1479, 0fE0AD78EC;
	abs.f32 	%f1480, %f301;
	setp.lt.f32 	%p36, %f1480, 0f1E4B27B8;
	selp.f32 	%f1481, 0f1E4B27B8, %f301, %p36;
	div.rn.f32 	%f1482, %f1428, %f1481;
	min.f32 	%f1483, %f1482, 0f60AD78EC;
	max.f32 	%f417, %f1483, 0fE0AD78EC;
	div.rn.f32 	%f1484, %f1465, %f1473;
	min.f32 	%f1485, %f1484, 0f60AD78EC;
	max.f32 	%f1486, %f1485, 0fE0AD78EC;
	div.rn.f32 	%f1487, %f1468, %f1477;
	min.f32 	%f1488, %f1487, 0f60AD78EC;
	max.f32 	%f1489, %f1488, 0fE0AD78EC;
	div.rn.f32 	%f1490, %f1471, %f1481;
	min.f32 	%f1491, %f1490, 0f60AD78EC;
	max.f32 	%f1492, %f1491, 0fE0AD78EC;
	fma.rn.f32 	%f1493, %f1486, %f1486, 0f00000000;
	fma.rn.f32 	%f1494, %f1489, %f1489, %f1493;
	fma.rn.f32 	%f1495, %f1492, %f1492, %f1494;
	fma.rn.f32 	%f1496, %f415, %f1486, 0f00000000;
	fma.rn.f32 	%f1497, %f416, %f1489, %f1496;
	fma.rn.f32 	%f418, %f417, %f1492, %f1497;
	neg.f32 	%f419, %f418;
	abs.f32 	%f1498, %f1495;
	setp.lt.f32 	%p37, %f1498, 0f1E4B27B8;
	selp.f32 	%f420, 0f1E4B27B8, %f1495, %p37;
	div.rn.f32 	%f1499, %f419, %f420;
	min.f32 	%f1500, %f1499, 0f60AD78EC;
	max.f32 	%f1501, %f1500, 0fE0AD78EC;
	fma.rn.f32 	%f1502, %f1501, %f1486, %f415;
	fma.rn.f32 	%f1503, %f1501, %f1489, %f416;
	fma.rn.f32 	%f1504, %f1501, %f1492, %f417;
	fma.rn.f32 	%f1505, %f1502, %f1502, 0f00000000;
	fma.rn.f32 	%f1506, %f1503, %f1503, %f1505;
	fma.rn.f32 	%f1507, %f1504, %f1504, %f1506;
	mov.f32 	%f1508, 0f3F800000;
	sub.f32 	%f1509, %f1508, %f1507;
	mul.f32 	%f421, %f1495, %f1509;
	setp.lt.f32 	%p38, %f421, 0f00000000;
	mov.f32 	%f3189, 0fBF800000;
	mov.f32 	%f3190, %f3189;
	@%p38 bra 	$L__BB0_29;
	fma.rn.f32 	%f1511, %f415, %f415, 0f00000000;
	fma.rn.f32 	%f1512, %f416, %f416, %f1511;
	fma.rn.f32 	%f422, %f417, %f417, %f1512;
	setp.lt.f32 	%p39, %f421, 0f1E4B27B8;
	mov.f32 	%f3188, 0f00000000;
	@%p39 bra 	$L__BB0_28;
	sqrt.rn.f32 	%f3188, %f421;
$L__BB0_28:
	setp.gt.f32 	%p40, %f418, 0f00000000;
	selp.f32 	%f1513, 0fBF800000, 0f3F800000, %p40;
	setp.eq.f32 	%p41, %f418, 0f00000000;
	selp.f32 	%f1514, %f419, %f1513, %p41;
	mul.f32 	%f1515, %f1514, %f3188;
	sub.f32 	%f1516, %f1515, %f418;
	abs.f32 	%f1517, %f1516;
	setp.lt.f32 	%p42, %f1517, 0f1E4B27B8;
	selp.f32 	%f1518, 0f1E4B27B8, %f1516, %p42;
	add.f32 	%f1519, %f422, 0fBF800000;
	div.rn.f32 	%f1520, %f1519, %f1518;
	min.f32 	%f1521, %f1520, 0f60AD78EC;
	max.f32 	%f3189, %f1521, 0fE0AD78EC;
	div.rn.f32 	%f1522, %f1516, %f420;
	min.f32 	%f1523, %f1522, 0f60AD78EC;
	max.f32 	%f3190, %f1523, 0fE0AD78EC;
$L__BB0_29:
	min.f32 	%f1524, %f3189, %f3190;
	max.f32 	%f1525, %f3189, %f3190;
	and.b32  	%r281, %r495, 1;
	setp.eq.b32 	%p43, %r281, 1;
	selp.f32 	%f3027, %f1524, %f1525, %p43;
	neg.f32 	%f1526, %f306;
	selp.f32 	%f3023, %f306, %f1526, %p43;
	mul.f32 	%f3024, %f3023, %f3185;
	mul.f32 	%f3025, %f3023, %f3186;
	mul.f32 	%f3026, %f3023, %f3187;
$L__BB0_30:
	sub.f32 	%f1528, %f3030, %f3027;
	max.f32 	%f1529, %f1528, 0f00000000;
	sub.f32 	%f3034, %f3034, %f179;
	sub.f32 	%f3033, %f3033, %f180;
	sub.f32 	%f3032, %f3032, %f181;
	sub.f32 	%f3031, %f3031, %f182;
	mul.f32 	%f1530, %f1529, %f3034;
	max.f32 	%f1531, %f1530, 0f00000000;
	sub.f32 	%f1532, %f3035, %f1531;
	max.f32 	%f3035, %f1532, 0f00000000;
	neg.f32 	%f1533, %f1531;
	min.f32 	%f1534, %f1533, 0f423834F1;
	max.f32 	%f1535, %f1534, 0fE0AD78EC;
	fma.rn.f32 	%f1536, %f1535, 0f3BBB989D, 0f3F000000;
	cvt.sat.f32.f32 	%f1537, %f1536;
	mov.f32 	%f1538, 0f4B400001;
	mov.f32 	%f1539, 0f437C0000;
	fma.rm.f32 	%f1540, %f1537, %f1539, %f1538;
	add.f32 	%f1541, %f1540, 0fCB40007F;
	neg.f32 	%f1542, %f1541;
	fma.rn.f32 	%f1543, %f1535, 0f3FB8AA3B, %f1542;
	fma.rn.f32 	%f1544, %f1535, 0f32A57060, %f1543;
	mov.b32 	%r282, %f1540;
	shl.b32 	%r283, %r282, 23;
	mov.b32 	%f1545, %r283;
	ex2.approx.ftz.f32 	%f1546, %f1544;
	mul.f32 	%f1547, %f1546, %f1545;
	mov.f32 	%f3241, 0f3F800000;
	sub.f32 	%f1548, %f3241, %f1547;
	neg.f32 	%f1549, %f3035;
	min.f32 	%f493, %f1549, 0f423834F1;
	max.f32 	%f1550, %f493, 0fE0AD78EC;
	fma.rn.f32 	%f1551, %f1550, 0f3BBB989D, 0f3F000000;
	cvt.sat.f32.f32 	%f1552, %f1551;
	fma.rm.f32 	%f1553, %f1552, %f1539, %f1538;
	add.f32 	%f1554, %f1553, 0fCB40007F;
	neg.f32 	%f1555, %f1554;
	fma.rn.f32 	%f1556, %f1550, 0f3FB8AA3B, %f1555;
	fma.rn.f32 	%f1557, %f1550, 0f32A57060, %f1556;
	mov.b32 	%r284, %f1553;
	shl.b32 	%r285, %r284, 23;
	mov.b32 	%f1558, %r285;
	ex2.approx.ftz.f32 	%f1559, %f1557;
	mul.f32 	%f494, %f1559, %f1558;
	mul.f32 	%f1560, %f1548, %f494;
	min.f32 	%f495, %f1560, 0f3F800000;
	add.f32 	%f1561, %f3030, %f3027;
	mul.f32 	%f1562, %f1561, 0f3F000000;
	mul.f32 	%f1563, %f1562, 0f447A0000;
	setp.eq.f32 	%p44, %f1563, 0f00000000;
	setp.lt.f32 	%p45, %f1563, 0f00000000;
	selp.f32 	%f1564, 0fBF800000, 0f3F800000, %p45;
	selp.f32 	%f1565, %f1563, %f1564, %p44;
	mul.f32 	%f496, %f1565, 0f3F8CCCCD;
	abs.f32 	%f1566, %f1563;
	div.rn.f32 	%f1567, %f1566, 0f3F8CCCCD;
	add.f32 	%f497, %f1567, 0f3F800000;
	setp.eq.f32 	%p46, %f497, 0f3F800000;
	@%p46 bra 	$L__BB0_37;
	abs.f32 	%f1568, %f497;
	setp.num.f32 	%p47, %f1568, %f1568;
	@%p47 bra 	$L__BB0_33;
	mov.f32 	%f1628, 0fBDCCCCCD;
	add.rn.f32 	%f3241, %f497, %f1628;
	bra.uni 	$L__BB0_37;
$L__BB0_33:
	setp.neu.f32 	%p48, %f497, 0f00000000;
	abs.f32 	%f1569, %f497;
	setp.neu.f32 	%p49, %f1569, 0f7F800000;
	and.pred  	%p50, %p48, %p49;
	@%p50 bra 	$L__BB0_35;
	add.f32 	%f1627, %f497, %f497;
	mov.b32 	%r295, %f1627;
	and.b32  	%r296, %r295, 2147483647;
	xor.b32  	%r297, %r296, 2139095040;
	mov.b32 	%f3241, %r297;
	bra.uni 	$L__BB0_37;
$L__BB0_35:
	abs.f32 	%f1571, %f497;
	setp.lt.f32 	%p51, %f1571, 0f00800000;
	mul.f32 	%f1572, %f1571, 0f4B800000;
	selp.f32 	%f1573, %f1572, %f1571, %p51;
	mov.b32 	%r286, %f1573;
	add.s32 	%r287, %r286, -1060439283;
	and.b32  	%r288, %r287, -8388608;
	sub.s32 	%r289, %r286, %r288;
	mov.b32 	%f1574, %r289;
	cvt.rn.f32.s32 	%f1575, %r288;
	selp.f32 	%f1576, 0fC1C00000, 0f00000000, %p51;
	fma.rn.f32 	%f1577, %f1575, 0f34000000, %f1576;
	add.f32 	%f1578, %f1574, 0fBF800000;
	add.f32 	%f1579, %f1574, 0f3F800000;
	rcp.approx.ftz.f32 	%f1580, %f1579;
	add.f32 	%f1581, %f1578, %f1578;
	mul.f32 	%f1582, %f1581, %f1580;
	mul.f32 	%f1583, %f1582, %f1582;
	neg.f32 	%f1584, %f1582;
	sub.f32 	%f1585, %f1578, %f1582;
	add.f32 	%f1586, %f1585, %f1585;
	fma.rn.f32 	%f1587, %f1584, %f1578, %f1586;
	mul.rn.f32 	%f1588, %f1580, %f1587;
	fma.rn.f32 	%f1589, %f1583, 0f3A2C32E4, 0f3B52E7DB;
	fma.rn.f32 	%f1590, %f1589, %f1583, 0f3C93BB73;
	fma.rn.f32 	%f1591, %f1590, %f1583, 0f3DF6384F;
	mul.rn.f32 	%f1592, %f1591, %f1583;
	fma.rn.f32 	%f1593, %f1582, 0f3FB8AA3B, %f1577;
	mul.f32 	%f1594, %f1592, 0f40400000;
	sub.f32 	%f1595, %f1577, %f1593;
	fma.rn.f32 	%f1596, %f1582, 0f3FB8AA3B, %f1595;
	fma.rn.f32 	%f1597, %f1588, 0f3FB8AA3B, %f1596;
	fma.rn.f32 	%f1598, %f1582, 0f32A55E34, %f1597;
	fma.rn.f32 	%f1599, %f1594, %f1588, %f1598;
	fma.rn.f32 	%f1600, %f1592, %f1582, %f1599;
	add.rn.f32 	%f1601, %f1593, %f1600;
	mov.f32 	%f1602, 0fBDCCCCCD;
	mul.rn.f32 	%f1603, %f1601, %f1602;
	cvt.rni.f32.f32 	%f1604, %f1603;
	sub.f32 	%f1605, %f1603, %f1604;
	neg.f32 	%f1606, %f1603;
	fma.rn.f32 	%f1607, %f1601, 0fBDCCCCCD, %f1606;
	neg.f32 	%f1608, %f1593;
	add.rn.f32 	%f1609, %f1601, %f1608;
	neg.f32 	%f1610, %f1609;
	add.rn.f32 	%f1611, %f1600, %f1610;
	fma.rn.f32 	%f1612, %f1611, 0fBDCCCCCD, %f1607;
	add.f32 	%f1613, %f1605, %f1612;
	setp.gt.f32 	%p52, %f1604, 0f00000000;
	selp.b32 	%r290, 0, -2097152000, %p52;
	setp.geu.f32 	%p53, %f497, 0f00000000;
	setp.lt.f32 	%p54, %f1603, 0f00000000;
	selp.f32 	%f1614, 0f00000000, 0f7F800000, %p54;
	abs.f32 	%f1615, %f1603;
	setp.gt.f32 	%p55, %f1615, 0f43180000;
	cvt.rzi.s32.f32 	%r291, %f1604;
	shl.b32 	%r292, %r291, 23;
	sub.s32 	%r293, %r292, %r290;
	mov.b32 	%f1616, %r293;
	add.s32 	%r294, %r290, 2130706432;
	mov.b32 	%f1617, %r294;
	fma.rn.f32 	%f1618, %f1613, 0f391FCB8E, 0f3AAF85ED;
	fma.rn.f32 	%f1619, %f1618, %f1613, 0f3C1D9856;
	fma.rn.f32 	%f1620, %f1619, %f1613, 0f3D6357BB;
	fma.rn.f32 	%f1621, %f1620, %f1613, 0f3E75FDEC;
	fma.rn.f32 	%f1622, %f1621, %f1613, 0f3F317218;
	fma.rn.f32 	%f1623, %f1622, %f1613, 0f3F800000;
	mul.f32 	%f1624, %f1623, %f1617;
	mul.f32 	%f1625, %f1624, %f1616;
	selp.f32 	%f3241, %f1614, %f1625, %p55;
	@%p53 bra 	$L__BB0_37;
	mov.f32 	%f3241, 0f7FFFFFFF;
$L__BB0_37:
	max.f32 	%f1629, %f495, 0f00000000;
	add.f32 	%f1630, %f3241, 0fBF800000;
	div.rn.f32 	%f1631, %f496, 0f3DCCCCCD;
	mul.f32 	%f1632, %f1631, %f1630;
	sub.f32 	%f3029, %f3029, %f1629;
	fma.rn.f32 	%f3028, %f1629, %f1632, %f3028;
	shr.u32 	%r298, %r22, 1;
	cvt.rn.f32.u32 	%f1633, %r298;
	cvt.rzi.u32.f32 	%r26, %f1633;
	sub.f32 	%f1634, %f183, %f3027;
	max.f32 	%f504, %f1634, 0f00000000;
	mul.f32 	%f1635, %f504, %f3034;
	max.f32 	%f505, %f1635, 0f00000000;
	neg.f32 	%f506, %f505;
	mul.f32 	%f1636, %f505, 0fBFB8AA3B;
	cvt.rni.f32.f32 	%f1637, %f1636;
	abs.f32 	%f1638, %f506;
	setp.lt.f32 	%p56, %f1638, 0f3ED1EB85;
	selp.f32 	%f1639, 0f00000000, %f1637, %p56;
	fma.rn.f32 	%f1640, %f1639, 0fBF317200, %f506;
	fma.rn.f32 	%f1641, %f1639, 0fB5BFBE8E, %f1640;
	setp.eq.f32 	%p57, %f1639, 0f43000000;
	selp.f32 	%f1642, 0f42FE0000, %f1639, %p57;
	fma.rn.f32 	%f1643, %f1641, 0f3AB5EBE6, 0f3C095663;
	fma.rn.f32 	%f1644, %f1643, %f1641, 0f3D2AABE3;
	fma.rn.f32 	%f1645, %f1644, %f1641, 0f3E2AA9F6;
	fma.rn.f32 	%f1646, %f1645, %f1641, 0f3EFFFFFE;
	mul.f32 	%f1647, %f1641, %f1646;
	fma.rn.f32 	%f1648, %f1647, %f1641, %f1641;
	ex2.approx.f32 	%f1649, %f1642;
	add.f32 	%f1650, %f1649, 0fBF800000;
	fma.rn.f32 	%f1651, %f1648, %f1649, %f1650;
	add.f32 	%f1652, %f1651, %f1651;
	selp.f32 	%f1653, %f1652, %f1651, %p57;
	setp.gt.f32 	%p58, %f1642, 0f43000000;
	selp.f32 	%f1654, 0f7F800000, %f1653, %p58;
	setp.lt.f32 	%p59, %f1642, 0fC1C80000;
	selp.f32 	%f1655, 0fBF800000, %f1654, %p59;
	setp.eq.f32 	%p60, %f505, 0f00000000;
	sub.f32 	%f1656, %f506, %f505;
	selp.f32 	%f507, %f1656, %f1655, %p60;
	neg.f32 	%f508, %f507;
	mul.f32 	%f509, %f494, %f508;
	min.f32 	%f510, %f509, 0f3F800000;
	max.f32 	%f511, %f510, 0f00000000;
	setp.geu.f32 	%p61, %f3034, 0f358637BD;
	@%p61 bra 	$L__BB0_39;
	add.f32 	%f1680, %f507, 0f3F800000;
	mul.f32 	%f1681, %f3027, %f1680;
	mul.f32 	%f1682, %f183, %f507;
	sub.f32 	%f3248, %f1681, %f1682;
	mov.pred 	%p139, -1;
	mov.f32 	%f3243, 0f00000000;
	mov.f32 	%f3244, %f3243;
	mov.f32 	%f3245, %f3243;
	mov.f32 	%f3246, %f3243;
	mov.f32 	%f3247, %f3243;
	bra.uni 	$L__BB0_42;
$L__BB0_39:
	abs.f32 	%f1658, %f3034;
	setp.lt.f32 	%p62, %f1658, 0f1E4B27B8;
	mov.f32 	%f3243, 0f60A14BA2;
	@%p62 bra 	$L__BB0_41;
	rcp.rn.f32 	%f1659, %f3034;
	min.f32 	%f1660, %f1659, 0f60AD78EC;
	max.f32 	%f3243, %f1660, 0fE0AD78EC;
$L__BB0_41:
	ld.param.f32 	%f2969, [_Z26__kernel__backwards_kernel10TensorViewS_S_S_S_S_11DualModel_0S_S_S_S_S_fffj_param_12];
	mul.f32 	%f1662, %f3243, %f508;
	add.f32 	%f1663, %f2969, %f183;
	min.f32 	%f1664, %f506, 0f423834F1;
	max.f32 	%f3246, %f1664, 0fE0AD78EC;
	fma.rn.f32 	%f1665, %f3246, 0f3BBB989D, 0f3F000000;
	cvt.sat.f32.f32 	%f1666, %f1665;
	mov.f32 	%f1667, 0f4B400001;
	mov.f32 	%f1668, 0f437C0000;
	fma.rm.f32 	%f1669, %f1666, %f1668, %f1667;
	add.f32 	%f1670, %f1669, 0fCB40007F;
	neg.f32 	%f1671, %f1670;
	fma.rn.f32 	%f1672, %f3246, 0f3FB8AA3B, %f1671;
	fma.rn.f32 	%f1673, %f3246, 0f32A57060, %f1672;
	mov.b32 	%r299, %f1669;
	shl.b32 	%r300, %r299, 23;
	mov.b32 	%f1674, %r300;
	ex2.approx.ftz.f32 	%f1675, %f1673;
	mul.f32 	%f3247, %f1675, %f1674;
	mul.f32 	%f1676, %f1663, %f3247;
	sub.f32 	%f1677, %f1662, %f1676;
	add.f32 	%f1678, %f2969, %f3027;
	add.f32 	%f3248, %f1678, %f1677;
	setp.gt.f32 	%p139, %f1664, 0fE0AD78EC;
	mov.f32 	%f3245, 0f423834F1;
	mov.f32 	%f3244, %f507;
$L__BB0_42:
	add.f32 	%f1684, %f183, %f3027;
	mul.f32 	%f1685, %f1684, 0f3F000000;
	mul.f32 	%f1686, %f1685, 0f447A0000;
	abs.f32 	%f1687, %f1686;
	div.rn.f32 	%f1688, %f1687, 0f3F8CCCCD;
	add.f32 	%f524, %f1688, 0f3F800000;
	abs.f32 	%f1689, %f524;
	setp.lt.f32 	%p64, %f1689, 0f00800000;
	mul.f32 	%f1690, %f1689, 0f4B800000;
	selp.f32 	%f1691, %f1690, %f1689, %p64;
	selp.f32 	%f1692, 0fC1C00000, 0f00000000, %p64;
	mov.b32 	%r301, %f1691;
	add.s32 	%r302, %r301, -1060439283;
	and.b32  	%r303, %r302, -8388608;
	sub.s32 	%r304, %r301, %r303;
	mov.b32 	%f1693, %r304;
	cvt.rn.f32.s32 	%f1694, %r303;
	fma.rn.f32 	%f1695, %f1694, 0f34000000, %f1692;
	add.f32 	%f1696, %f1693, 0fBF800000;
	add.f32 	%f1697, %f1693, 0f3F800000;
	rcp.approx.ftz.f32 	%f1698, %f1697;
	add.f32 	%f1699, %f1696, %f1696;
	mul.f32 	%f1700, %f1699, %f1698;
	mul.f32 	%f1701, %f1700, %f1700;
	sub.f32 	%f1702, %f1696, %f1700;
	add.f32 	%f1703, %f1702, %f1702;
	neg.f32 	%f1704, %f1700;
	fma.rn.f32 	%f1705, %f1704, %f1696, %f1703;
	mul.rn.f32 	%f1706, %f1698, %f1705;
	fma.rn.f32 	%f1707, %f1701, 0f3A2C32E4, 0f3B52E7DB;
	fma.rn.f32 	%f1708, %f1707, %f1701, 0f3C93BB73;
	fma.rn.f32 	%f1709, %f1708, %f1701, 0f3DF6384F;
	mul.rn.f32 	%f1710, %f1709, %f1701;
	fma.rn.f32 	%f1711, %f1700, 0f3FB8AA3B, %f1695;
	sub.f32 	%f1712, %f1695, %f1711;
	fma.rn.f32 	%f1713, %f1700, 0f3FB8AA3B, %f1712;
	fma.rn.f32 	%f1714, %f1706, 0f3FB8AA3B, %f1713;
	fma.rn.f32 	%f1715, %f1700, 0f32A55E34, %f1714;
	mul.f32 	%f1716, %f1710, 0f40400000;
	fma.rn.f32 	%f1717, %f1716, %f1706, %f1715;
	fma.rn.f32 	%f1718, %f1710, %f1700, %f1717;
	add.rn.f32 	%f1719, %f1711, %f1718;
	neg.f32 	%f1720, %f1711;
	add.rn.f32 	%f1721, %f1719, %f1720;
	neg.f32 	%f1722, %f1721;
	add.rn.f32 	%f1723, %f1718, %f1722;
	mov.f32 	%f1724, 0fBDCCCCCD;
	mul.rn.f32 	%f1725, %f1719, %f1724;
	neg.f32 	%f1726, %f1725;
	fma.rn.f32 	%f1727, %f1719, 0fBDCCCCCD, %f1726;
	fma.rn.f32 	%f1728, %f1723, 0fBDCCCCCD, %f1727;
	cvt.rni.f32.f32 	%f1729, %f1725;
	sub.f32 	%f1730, %f1725, %f1729;
	add.f32 	%f1731, %f1730, %f1728;
	fma.rn.f32 	%f1732, %f1731, 0f391FCB8E, 0f3AAF85ED;
	fma.rn.f32 	%f1733, %f1732, %f1731, 0f3C1D9856;
	fma.rn.f32 	%f1734, %f1733, %f1731, 0f3D6357BB;
	fma.rn.f32 	%f1735, %f1734, %f1731, 0f3E75FDEC;
	fma.rn.f32 	%f1736, %f1735, %f1731, 0f3F317218;
	fma.rn.f32 	%f1737, %f1736, %f1731, 0f3F800000;
	cvt.rzi.s32.f32 	%r305, %f1729;
	setp.gt.f32 	%p65, %f1729, 0f00000000;
	selp.b32 	%r306, 0, -2097152000, %p65;
	add.s32 	%r307, %r306, 2130706432;
	mov.b32 	%f1738, %r307;
	mul.f32 	%f1739, %f1737, %f1738;
	shl.b32 	%r308, %r305, 23;
	sub.s32 	%r309, %r308, %r306;
	mov.b32 	%f1740, %r309;
	mul.f32 	%f1741, %f1739, %f1740;
	abs.f32 	%f1742, %f1725;
	setp.gt.f32 	%p66, %f1742, 0f43180000;
	setp.lt.f32 	%p67, %f1725, 0f00000000;
	selp.f32 	%f1743, 0f00000000, 0f7F800000, %p67;
	selp.f32 	%f525, %f1743, %f1741, %p66;
	setp.eq.f32 	%p68, %f524, 0f3F800000;
	mov.f32 	%f3249, 0f3F800000;
	@%p68 bra 	$L__BB0_49;
	abs.f32 	%f1744, %f524;
	setp.num.f32 	%p69, %f1744, %f1744;
	@%p69 bra 	$L__BB0_45;
	mov.f32 	%f1749, 0fBDCCCCCD;
	add.rn.f32 	%f3249, %f524, %f1749;
	bra.uni 	$L__BB0_49;
$L__BB0_45:
	setp.neu.f32 	%p70, %f524, 0f00000000;
	abs.f32 	%f1745, %f524;
	setp.neu.f32 	%p71, %f1745, 0f7F800000;
	and.pred  	%p72, %p70, %p71;
	@%p72 bra 	$L__BB0_47;
	add.f32 	%f1748, %f524, %f524;
	mov.b32 	%r310, %f1748;
	and.b32  	%r311, %r310, 2147483647;
	xor.b32  	%r312, %r311, 2139095040;
	mov.b32 	%f3249, %r312;
	bra.uni 	$L__BB0_49;
$L__BB0_47:
	setp.geu.f32 	%p73, %f524, 0f00000000;
	mov.f32 	%f3249, %f525;
	@%p73 bra 	$L__BB0_49;
	mov.f32 	%f3249, 0f7FFFFFFF;
$L__BB0_49:
	add.f32 	%f529, %f3249, 0fBF800000;
	@%p61 bra 	$L__BB0_51;
	add.f32 	%f3253, %f507, 0f3F800000;
	mul.f32 	%f1756, %f3027, %f3253;
	mul.f32 	%f1757, %f183, %f507;
	sub.f32 	%f3250, %f1756, %f1757;
	mov.f32 	%f3251, 0f00000000;
	mov.f32 	%f3252, %f3251;
	bra.uni 	$L__BB0_52;
$L__BB0_51:
	ld.param.f32 	%f2970, [_Z26__kernel__backwards_kernel10TensorViewS_S_S_S_S_11DualModel_0S_S_S_S_S_fffj_param_12];
	neg.f32 	%f3252, %f3244;
	add.f32 	%f3251, %f2970, %f183;
	mul.f32 	%f1751, %f3243, %f3252;
	mul.f32 	%f1752, %f3251, %f3247;
	sub.f32 	%f1753, %f1751, %f1752;
	add.f32 	%f1754, %f2970, %f3027;
	add.f32 	%f3250, %f1754, %f1753;
	mov.f32 	%f3253, 0f00000000;
$L__BB0_52:
	add.f32 	%f1759, %f183, %f3027;
	mul.f32 	%f1760, %f1759, 0f3F000000;
	mul.f32 	%f1761, %f1760, 0f447A0000;
	setp.lt.f32 	%p75, %f1761, 0f00000000;
	selp.f32 	%f1762, 0fBF800000, 0f3F800000, %p75;
	setp.eq.f32 	%p76, %f1761, 0f00000000;
	selp.f32 	%f1763, %f1761, %f1762, %p76;
	cvt.rzi.s32.f32 	%r313, %f1763;
	cvt.rn.f32.s32 	%f1764, %r313;
	mul.f32 	%f1765, %f1764, 0f3F8CCCCD;
	div.rn.f32 	%f1766, %f1765, 0fBDCCCCCD;
	mul.f32 	%f1767, %f1766, %f529;
	add.f32 	%f1768, %f511, %f511;
	mul.f32 	%f1769, %f1768, %f1767;
	mul.f32 	%f539, %f3039, %f1767;
	fma.rn.f32 	%f540, %f3037, %f1768, %f3039;
	mul.f32 	%f1770, %f3036, %f3029;
	fma.rn.f32 	%f541, %f3036, %f1769, %f3038;
	mul.f32 	%f1771, %f1770, %f1767;
	fma.rn.f32 	%f542, %f3037, %f3028, %f1771;
	mul.f32 	%f1772, %f1770, %f1768;
	fma.rn.f32 	%f1773, %f3039, %f511, %f1772;
	mul.f32 	%f543, %f1766, %f1773;
	setp.lt.f32 	%p77, %f524, 0f358637BD;
	mov.f32 	%f3255, 0f00000000;
	@%p77 bra 	$L__BB0_59;
	mov.f32 	%f3254, 0f3F800000;
	@%p68 bra 	$L__BB0_58;
	abs.f32 	%f1775, %f524;
	setp.num.f32 	%p79, %f1775, %f1775;
	@%p79 bra 	$L__BB0_56;
	mov.f32 	%f1778, 0fBDCCCCCD;
	add.rn.f32 	%f3254, %f524, %f1778;
	bra.uni 	$L__BB0_58;
$L__BB0_56:
	abs.f32 	%f1776, %f524;
	setp.neu.f32 	%p80, %f1776, 0f7F800000;
	mov.f32 	%f3254, %f525;
	@%p80 bra 	$L__BB0_58;
	add.f32 	%f1777, %f524, %f524;
	mov.b32 	%r314, %f1777;
	and.b32  	%r315, %r314, 2147483647;
	xor.b32  	%r316, %r315, 2139095040;
	mov.b32 	%f3254, %r316;
$L__BB0_58:
	mul.f32 	%f1779, %f3254, 0fBDCCCCCD;
	div.rn.f32 	%f1780, %f1779, %f524;
	mul.f32 	%f3255, %f543, %f1780;
$L__BB0_59:
	div.rn.f32 	%f1781, %f3255, 0f3F9AE148;
	mul.f32 	%f1782, %f1781, 0f3F8CCCCD;
	add.f32 	%f1783, %f183, %f3027;
	mul.f32 	%f1784, %f1783, 0f3F000000;
	mul.f32 	%f1785, %f1784, 0f447A0000;
	setp.leu.f32 	%p82, %f1785, 0f00000000;
	setp.neu.f32 	%p83, %f1785, 0f00000000;
	selp.f32 	%f1786, 0fBF800000, 0f00000000, %p83;
	selp.f32 	%f1787, %f1786, 0f3F800000, %p82;
	mul.f32 	%f1788, %f1787, %f1782;
	mul.f32 	%f1789, %f1788, 0f447A0000;
	mul.f32 	%f549, %f1789, 0f3F000000;
	add.f32 	%f550, %f3040, 0f00000000;
	add.f32 	%f551, %f3041, %f549;
	add.f32 	%f1790, %f3432, 0f00000000;
	add.f32 	%f1791, %f3431, 0f00000000;
	add.f32 	%f1792, %f3430, 0f00000000;
	add.f32 	%f1793, %f3429, 0f00000000;
	add.f32 	%f552, %f3046, 0f00000000;
	add.f32 	%f553, %f3047, 0f00000000;
	add.f32 	%f554, %f3048, 0f00000000;
	add.f32 	%f555, %f3049, 0f00000000;
	mul.f32 	%f1794, %f494, %f550;
	max.f32 	%f1795, %f3248, 0f00000000;
	mul.f32 	%f556, %f1795, %f550;
	setp.gt.f32 	%p84, %f3250, 0f00000000;
	selp.f32 	%f557, %f1794, 0f00000000, %p84;
	add.f32 	%f1796, %f3038, %f539;
	fma.rn.f32 	%f558, %f542, 0f40000000, %f1796;
	add.f32 	%f559, %f1790, 0f00000000;
	add.f32 	%f560, %f1791, 0f00000000;
	add.f32 	%f561, %f1792, 0f00000000;
	add.f32 	%f562, %f1793, 0f00000000;
	@%p61 bra 	$L__BB0_61;
	mul.f32 	%f3260, %f557, %f508;
	mul.f32 	%f3259, %f3253, %f557;
	mul.f32 	%f1836, %f183, %f557;
	mul.f32 	%f1837, %f3027, %f557;
	sub.f32 	%f3256, %f1836, %f1837;
	mov.f32 	%f3257, 0f00000000;
	mov.f32 	%f3258, %f3257;
	bra.uni 	$L__BB0_62;
$L__BB0_61:
	neg.f32 	%f1798, %f557;
	mul.f32 	%f1799, %f3251, %f1798;
	mul.f32 	%f3260, %f3247, %f1798;
	fma.rn.f32 	%f1800, %f3246, 0f3BBB989D, 0f3F000000;
	cvt.sat.f32.f32 	%f1801, %f1800;
	mov.f32 	%f1802, 0f4B400001;
	mov.f32 	%f1803, 0f437C0000;
	fma.rm.f32 	%f1804, %f1801, %f1803, %f1802;
	add.f32 	%f1805, %f1804, 0fCB40007F;
	neg.f32 	%f1806, %f1805;
	fma.rn.f32 	%f1807, %f3246, 0f3FB8AA3B, %f1806;
	fma.rn.f32 	%f1808, %f3246, 0f32A57060, %f1807;
	mov.b32 	%r317, %f1804;
	shl.b32 	%r318, %r317, 23;
	mov.b32 	%f1809, %r318;
	ex2.approx.ftz.f32 	%f1810, %f1808;
	mul.f32 	%f1811, %f1810, %f1809;
	mul.f32 	%f1812, %f1799, %f1811;
	setp.gt.f32 	%p85, %f3245, %f506;
	selp.f32 	%f1813, %f1812, 0f00000000, %p139;
	selp.f32 	%f1814, %f1813, 0f00000000, %p85;
	mul.f32 	%f1815, %f3252, %f557;
	mul.f32 	%f1816, %f3243, %f557;
	fma.rn.f32 	%f1817, %f506, 0f3BBB989D, 0f3F000000;
	cvt.sat.f32.f32 	%f1818, %f1817;
	fma.rm.f32 	%f1819, %f1818, %f1803, %f1802;
	add.f32 	%f1820, %f1819, 0fCB40007F;
	neg.f32 	%f1821, %f1820;
	fma.rn.f32 	%f1822, %f506, 0f3FB8AA3B, %f1821;
	fma.rn.f32 	%f1823, %f506, 0f32A57060, %f1822;
	mov.b32 	%r319, %f1819;
	shl.b32 	%r320, %r319, 23;
	mov.b32 	%f1824, %r320;
	ex2.approx.ftz.f32 	%f1825, %f1823;
	mul.f32 	%f1826, %f1825, %f1824;
	mul.f32 	%f1827, %f1816, %f1826;
	mul.f32 	%f1828, %f3034, %f3034;
	setp.lt.f32 	%p86, %f1828, 0f1E4B27B8;
	mov.f32 	%f1829, 0fBF800000;
	div.rn.f32 	%f1830, %f1829, %f1828;
	selp.f32 	%f1831, %f1815, %f1830, %p86;
	selp.f32 	%f1832, 0fE0A14BA2, %f1815, %p86;
	mul.f32 	%f1833, %f1831, %f1832;
	min.f32 	%f1834, %f1833, 0f60AD78EC;
	max.f32 	%f3258, %f1834, 0fE0AD78EC;
	sub.f32 	%f3257, %f1814, %f1827;
	mov.f32 	%f3256, 0f00000000;
	mov.f32 	%f3259, %f557;
$L__BB0_62:
	add.f32 	%f574, %f553, 0f00000000;
	add.f32 	%f575, %f554, 0f00000000;
	add.f32 	%f576, %f555, 0f00000000;
	abs.f32 	%f1838, %f3034;
	setp.lt.f32 	%p87, %f1838, 0f1E4B27B8;
	selp.f32 	%f1839, 0f1E4B27B8, %f3034, %p87;
	setp.eq.s32 	%p88, %r11, 1;
	add.f32 	%f1840, %f549, %f3259;
	mul.f32 	%f1841, %f511, %f574;
	mul.f32 	%f1842, %f511, %f575;
	mul.f32 	%f1843, %f511, %f576;
	div.rn.f32 	%f1844, %f3033, %f1839;
	min.f32 	%f1845, %f1844, 0f60AD78EC;
	max.f32 	%f1846, %f1845, 0fE0AD78EC;
	div.rn.f32 	%f1847, %f3032, %f1839;
	min.f32 	%f1848, %f1847, 0f60AD78EC;
	max.f32 	%f1849, %f1848, 0fE0AD78EC;
	mul.f32 	%f1850, %f1849, %f575;
	div.rn.f32 	%f1851, %f3031, %f1839;
	min.f32 	%f1852, %f1851, 0f60AD78EC;
	max.f32 	%f1853, %f1852, 0fE0AD78EC;
	fma.rn.f32 	%f1854, %f1846, %f574, %f1850;
	fma.rn.f32 	%f1855, %f1853, %f576, %f1854;
	add.f32 	%f1856, %f558, %f1855;
	setp.gt.f32 	%p89, %f510, 0f00000000;
	setp.lt.f32 	%p90, %f509, 0f3F800000;
	selp.f32 	%f1857, %f1856, 0f00000000, %p89;
	selp.f32 	%f1858, %f1857, 0f00000000, %p90;
	mul.f32 	%f1859, %f507, %f1858;
	sub.f32 	%f1860, %f556, %f1859;
	mul.f32 	%f1861, %f494, %f1860;
	setp.gt.f32 	%p91, %f493, 0fE0AD78EC;
	selp.f32 	%f1862, %f1861, 0f00000000, %p91;
	fma.rn.f32 	%f1863, %f494, %f1858, %f3256;
	fma.rn.f32 	%f1864, %f506, 0f3BBB989D, 0f3F000000;
	cvt.sat.f32.f32 	%f1865, %f1864;
	mov.f32 	%f1866, 0f4B400001;
	mov.f32 	%f1867, 0f437C0000;
	fma.rm.f32 	%f1868, %f1865, %f1867, %f1866;
	add.f32 	%f1869, %f1868, 0fCB40007F;
	neg.f32 	%f1870, %f1869;
	fma.rn.f32 	%f1871, %f506, 0f3FB8AA3B, %f1870;
	fma.rn.f32 	%f1872, %f506, 0f32A57060, %f1871;
	mov.b32 	%r321, %f1868;
	shl.b32 	%r322, %r321, 23;
	mov.b32 	%f1873, %r322;
	ex2.approx.ftz.f32 	%f1874, %f1872;
	mul.f32 	%f1875, %f1874, %f1873;
	mul.f32 	%f1876, %f1875, %f1863;
	add.f32 	%f1877, %f505, %f3035;
	setp.gt.f32 	%p92, %f1877, 0f00000000;
	add.f32 	%f1878, %f552, 0f00000000;
	selp.f32 	%f1879, %f1878, 0f00000000, %p92;
	sub.f32 	%f577, %f1879, %f1862;
	div.rn.f32 	%f1880, %f1843, %f1839;
	mul.f32 	%f1881, %f3034, %f3034;
	setp.lt.f32 	%p93, %f1881, 0f1E4B27B8;
	neg.f32 	%f1882, %f3031;
	selp.f32 	%f1883, %f3031, %f1882, %p93;
	selp.f32 	%f1884, 0f9E4B27B8, %f1881, %p93;
	div.rn.f32 	%f1885, %f1883, %f1884;
	mul.f32 	%f1886, %f1885, %f1843;
	min.f32 	%f1887, %f1886, 0f60AD78EC;
	max.f32 	%f1888, %f1887, 0fE0AD78EC;
	div.rn.f32 	%f1889, %f1842, %f1839;
	neg.f32 	%f1890, %f3032;
	selp.f32 	%f1891, %f3032, %f1890, %p93;
	div.rn.f32 	%f1892, %f1891, %f1884;
	mul.f32 	%f1893, %f1892, %f1842;
	min.f32 	%f1894, %f1893, 0f60AD78EC;
	max.f32 	%f1895, %f1894, 0fE0AD78EC;
	div.rn.f32 	%f1896, %f1841, %f1839;
	neg.f32 	%f1897, %f3033;
	selp.f32 	%f1898, %f3033, %f1897, %p93;
	div.rn.f32 	%f1899, %f1898, %f1884;
	mul.f32 	%f1900, %f1899, %f1841;
	min.f32 	%f1901, %f1900, 0f60AD78EC;
	max.f32 	%f1902, %f1901, 0fE0AD78EC;
	add.f32 	%f1903, %f1895, %f1888;
	add.f32 	%f1904, %f1902, %f1903;
	sub.f32 	%f1905, %f1876, %f3257;
	add.f32 	%f1906, %f1879, %f1905;
	mul.f32 	%f1907, %f504, %f3034;
	setp.gt.f32 	%p94, %f1907, 0f00000000;
	selp.f32 	%f1908, %f1906, 0f00000000, %p94;
	mul.f32 	%f1909, %f3034, %f1908;
	fma.rn.f32 	%f1910, %f504, %f1908, %f1904;
	add.f32 	%f1911, %f3258, %f1910;
	min.f32 	%f1912, %f1896, 0f60AD78EC;
	max.f32 	%f1913, %f1912, 0fE0AD78EC;
	min.f32 	%f1914, %f1889, 0f60AD78EC;
	max.f32 	%f1915, %f1914, 0fE0AD78EC;
	min.f32 	%f1916, %f1880, 0f60AD78EC;
	max.f32 	%f1917, %f1916, 0fE0AD78EC;
	add.f32 	%f1918, %f559, %f1911;
	add.f32 	%f1919, %f560, %f1913;
	add.f32 	%f1920, %f561, %f1915;
	add.f32 	%f1921, %f562, %f1917;
	setp.gt.f32 	%p95, %f183, %f3027;
	selp.f32 	%f1922, %f1909, 0f00000000, %p95;
	sub.f32 	%f578, %f1840, %f1922;
	add.f32 	%f1923, %f551, 0f00000000;
	add.f32 	%f1924, %f1923, %f1922;
	add.f32 	%f579, %f3260, %f1924;
	add.f32 	%f580, %f3036, 0f00000000;
	add.f32 	%f581, %f3037, 0f00000000;
	add.f32 	%f582, %f541, 0f00000000;
	add.f32 	%f583, %f540, 0f00000000;
	add.f32 	%f584, %f550, 0f00000000;
	add.f32 	%f3432, %f1918, 0f00000000;
	add.f32 	%f3431, %f1919, 0f00000000;
	add.f32 	%f3430, %f1920, 0f00000000;
	add.f32 	%f3429, %f1921, 0f00000000;
	mov.u64 	%rd320, %rd13;
	ld.param.u64 	%rd321, [%rd320];
	cvta.to.global.u64 	%rd322, %rd321;
	ld.param.v2.u32 	{%r323, %r324}, [%rd320+8];
	mul.lo.s32 	%r325, %r323, %r26;
	cvt.u64.u32 	%rd323, %r325;
	add.s64 	%rd324, %rd322, %rd323;
	ld.global.f32 	%f589, [%rd324];
	cvt.u64.u32 	%rd325, %r324;
	add.s64 	%rd326, %rd324, %rd325;
	ld.global.f32 	%f590, [%rd326];
	shl.b32 	%r326, %r324, 1;
	cvt.u64.u32 	%rd327, %r326;
	add.s64 	%rd328, %rd324, %rd327;
	ld.global.f32 	%f591, [%rd328];
	ld.param.u64 	%rd329, [%rd320+56];
	cvta.to.global.u64 	%rd330, %rd329;
	ld.param.v2.u32 	{%r327, %r328}, [%rd320+64];
	mul.lo.s32 	%r329, %r327, %r26;
	cvt.u64.u32 	%rd331, %r329;
	add.s64 	%rd332, %rd330, %rd331;
	ld.global.f32 	%f592, [%rd332];
	cvt.u64.u32 	%rd333, %r328;
	add.s64 	%rd334, %rd332, %rd333;
	ld.global.f32 	%f593, [%rd334];
	shl.b32 	%r330, %r328, 1;
	cvt.u64.u32 	%rd335, %r330;
	add.s64 	%rd336, %rd332, %rd335;
	ld.global.f32 	%f594, [%rd336];
	ld.param.u64 	%rd337, [%rd320+112];
	cvta.to.global.u64 	%rd338, %rd337;
	ld.param.v2.u32 	{%r331, %r332}, [%rd320+120];
	mul.lo.s32 	%r333, %r331, %r26;
	cvt.u64.u32 	%rd339, %r333;
	add.s64 	%rd340, %rd338, %rd339;
	ld.global.f32 	%f595, [%rd340];
	cvt.u64.u32 	%rd341, %r332;
	add.s64 	%rd342, %rd340, %rd341;
	ld.global.f32 	%f596, [%rd342];
	shl.b32 	%r334, %r332, 1;
	cvt.u64.u32 	%rd343, %r334;
	add.s64 	%rd344, %rd340, %rd343;
	ld.global.f32 	%f597, [%rd344];
	mul.lo.s32 	%r335, %r332, 3;
	cvt.u64.u32 	%rd345, %r335;
	add.s64 	%rd346, %rd340, %rd345;
	ld.global.f32 	%f598, [%rd346];
	ld.param.u64 	%rd347, [%rd320+168];
	cvta.to.global.u64 	%rd348, %rd347;
	ld.param.u32 	%r336, [%rd320+176];
	mul.lo.s32 	%r337, %r336, %r26;
	cvt.u64.u32 	%rd349, %r337;
	add.s64 	%rd350, %rd348, %rd349;
	ld.global.f32 	%f599, [%rd350];
	ld.param.u64 	%rd351, [%rd320+224];
	cvta.to.global.u64 	%rd352, %rd351;
	ld.param.u32 	%r338, [%rd320+232];
	ld.param.u32 	%r339, [%rd320+240];
	mul.lo.s32 	%r340, %r338, %r26;
	cvt.u64.u32 	%rd353, %r340;
	add.s64 	%rd354, %rd352, %rd353;
	ld.global.f32 	%f600, [%rd354];
	cvt.u64.u32 	%rd355, %r339;
	add.s64 	%rd356, %rd354, %rd355;
	ld.global.f32 	%f601, [%rd356];
	shl.b32 	%r341, %r339, 1;
	cvt.u64.u32 	%rd357, %r341;
	add.s64 	%rd358, %rd354, %rd357;
	ld.global.f32 	%f602, [%rd358];
	@%p88 bra 	$L__BB0_66;
	mov.u64 	%rd359, %rd13;
	ld.param.u32 	%r342, [%rd359+240];
	shl.b32 	%r343, %r342, 1;
	cvt.u64.u32 	%rd360, %r343;
	cvt.u64.u32 	%rd361, %r342;
	setp.eq.s32 	%p96, %r11, 2;
	ld.param.v2.u32 	{%r344, %r345}, [%rd359+232];
	cvt.u64.u32 	%rd362, %r345;
	ld.param.u64 	%rd363, [%rd359+224];
	cvta.to.global.u64 	%rd364, %rd363;
	mul.lo.s32 	%r346, %r344, %r26;
	cvt.u64.u32 	%rd365, %r346;
	add.s64 	%rd366, %rd364, %rd365;
	add.s64 	%rd367, %rd366, %rd362;
	ld.global.f32 	%f3261, [%rd367];
	add.s64 	%rd368, %rd367, %rd361;
	ld.global.f32 	%f3262, [%rd368];
	add.s64 	%rd369, %rd367, %rd360;
	ld.global.f32 	%f3263, [%rd369];
	shl.b32 	%r347, %r345, 1;
	cvt.u64.u32 	%rd370, %r347;
	add.s64 	%rd371, %rd366, %rd370;
	ld.global.f32 	%f3264, [%rd371];
	add.s64 	%rd372, %rd371, %rd361;
	ld.global.f32 	%f3265, [%rd372];
	add.s64 	%rd373, %rd371, %rd360;
	ld.global.f32 	%f3266, [%rd373];
	mul.lo.s32 	%r348, %r345, 3;
	cvt.u64.u32 	%rd374, %r348;
	add.s64 	%rd375, %rd366, %rd374;
	ld.global.f32 	%f3267, [%rd375];
	add.s64 	%rd376, %rd375, %rd361;
	ld.global.f32 	%f3268, [%rd376];
	add.s64 	%rd377, %rd375, %rd360;
	ld.global.f32 	%f3269, [%rd377];
	@%p96 bra 	$L__BB0_66;
	mov.u64 	%rd378, %rd13;
	ld.param.u32 	%r349, [%rd378+240];
	shl.b32 	%r350, %r349, 1;
	cvt.u64.u32 	%rd379, %r350;
	cvt.u64.u32 	%rd380, %r349;
	add.s32 	%r351, %r11, -1;
	setp.lt.u32 	%p97, %r351, 3;
	ld.param.v2.u32 	{%r352, %r353}, [%rd378+232];
	shl.b32 	%r354, %r353, 2;
	cvt.u64.u32 	%rd381, %r354;
	ld.param.u64 	%rd382, [%rd378+224];
	cvta.to.global.u64 	%rd383, %rd382;
	mul.lo.s32 	%r355, %r352, %r26;
	cvt.u64.u32 	%rd384, %r355;
	add.s64 	%rd385, %rd383, %rd384;
	add.s64 	%rd386, %rd385, %rd381;
	ld.global.f32 	%f3270, [%rd386];
	add.s64 	%rd387, %rd386, %rd380;
	ld.global.f32 	%f3271, [%rd387];
	add.s64 	%rd388, %rd386, %rd379;
	ld.global.f32 	%f3272, [%rd388];
	mul.lo.s32 	%r356, %r353, 5;
	cvt.u64.u32 	%rd389, %r356;
	add.s64 	%rd390, %rd385, %rd389;
	ld.global.f32 	%f3273, [%rd390];
	add.s64 	%rd391, %rd390, %rd380;
	ld.global.f32 	%f3274, [%rd391];
	add.s64 	%rd392, %rd390, %rd379;
	ld.global.f32 	%f3275, [%rd392];
	mul.lo.s32 	%r357, %r353, 6;
	cvt.u64.u32 	%rd393, %r357;
	add.s64 	%rd394, %rd385, %rd393;
	ld.global.f32 	%f3276, [%rd394];
	add.s64 	%rd395, %rd394, %rd380;
	ld.global.f32 	%f3277, [%rd395];
	add.s64 	%rd396, %rd394, %rd379;
	ld.global.f32 	%f3278, [%rd396];
	mul.lo.s32 	%r358, %r353, 7;
	cvt.u64.u32 	%rd397, %r358;
	add.s64 	%rd398, %rd385, %rd397;
	ld.global.f32 	%f3279, [%rd398];
	add.s64 	%rd399, %rd398, %rd380;
	ld.global.f32 	%f3280, [%rd399];
	add.s64 	%rd400, %rd398, %rd379;
	ld.global.f32 	%f3281, [%rd400];
	shl.b32 	%r359, %r353, 3;
	cvt.u64.u32 	%rd401, %r359;
	add.s64 	%rd402, %rd385, %rd401;
	ld.global.f32 	%f3282, [%rd402];
	add.s64 	%rd403, %rd402, %rd380;
	ld.global.f32 	%f3283, [%rd403];
	add.s64 	%rd404, %rd402, %rd379;
	ld.global.f32 	%f3284, [%rd404];
	@%p97 bra 	$L__BB0_66;
	mov.u64 	%rd405, %rd13;
	ld.param.u32 	%r360, [%rd405+240];
	shl.b32 	%r361, %r360, 1;
	cvt.u64.u32 	%rd406, %r361;
	cvt.u64.u32 	%rd407, %r360;
	ld.param.v2.u32 	{%r362, %r363}, [%rd405+232];
	mul.lo.s32 	%r364, %r363, 9;
	cvt.u64.u32 	%rd408, %r364;
	ld.param.u64 	%rd409, [%rd405+224];
	cvta.to.global.u64 	%rd410, %rd409;
	mul.lo.s32 	%r365, %r362, %r26;
	cvt.u64.u32 	%rd411, %r365;
	add.s64 	%rd412, %rd410, %rd411;
	add.s64 	%rd413, %rd412, %rd408;
	ld.global.f32 	%f3285, [%rd413];
	add.s64 	%rd414, %rd413, %rd407;
	ld.global.f32 	%f3286, [%rd414];
	add.s64 	%rd415, %rd413, %rd406;
	ld.global.f32 	%f3287, [%rd415];
	mul.lo.s32 	%r366, %r363, 10;
	cvt.u64.u32 	%rd416, %r366;
	add.s64 	%rd417, %rd412, %rd416;
	ld.global.f32 	%f3288, [%rd417];
	add.s64 	%rd418, %rd417, %rd407;
	ld.global.f32 	%f3289, [%rd418];
	add.s64 	%rd419, %rd417, %rd406;
	ld.global.f32 	%f3290, [%rd419];
	mul.lo.s32 	%r367, %r363, 11;
	cvt.u64.u32 	%rd420, %r367;
	add.s64 	%rd421, %rd412, %rd420;
	ld.global.f32 	%f3291, [%rd421];
	add.s64 	%rd422, %rd421, %rd407;
	ld.global.f32 	%f3292, [%rd422];
	add.s64 	%rd423, %rd421, %rd406;
	ld.global.f32 	%f3293, [%rd423];
	mul.lo.s32 	%r368, %r363, 12;
	cvt.u64.u32 	%rd424, %r368;
	add.s64 	%rd425, %rd412, %rd424;
	ld.global.f32 	%f3294, [%rd425];
	add.s64 	%rd426, %rd425, %rd407;
	ld.global.f32 	%f3295, [%rd426];
	add.s64 	%rd427, %rd425, %rd406;
	ld.global.f32 	%f3296, [%rd427];
	mul.lo.s32 	%r369, %r363, 13;
	cvt.u64.u32 	%rd428, %r369;
	add.s64 	%rd429, %rd412, %rd428;
	ld.global.f32 	%f3297, [%rd429];
	add.s64 	%rd430, %rd429, %rd407;
	ld.global.f32 	%f3298, [%rd430];
	add.s64 	%rd431, %rd429, %rd406;
	ld.global.f32 	%f3299, [%rd431];
	mul.lo.s32 	%r370, %r363, 14;
	cvt.u64.u32 	%rd432, %r370;
	add.s64 	%rd433, %rd412, %rd432;
	ld.global.f32 	%f3300, [%rd433];
	add.s64 	%rd434, %rd433, %rd407;
	ld.global.f32 	%f3301, [%rd434];
	add.s64 	%rd435, %rd433, %rd406;
	ld.global.f32 	%f3302, [%rd435];
	mul.lo.s32 	%r371, %r363, 15;
	cvt.u64.u32 	%rd436, %r371;
	add.s64 	%rd437, %rd412, %rd436;
	ld.global.f32 	%f3303, [%rd437];
	add.s64 	%rd438, %rd437, %rd407;
	ld.global.f32 	%f3304, [%rd438];
	add.s64 	%rd439, %rd437, %rd406;
	ld.global.f32 	%f3305, [%rd439];
$L__BB0_66:
	fma.rn.f32 	%f3306, %f600, 0f3E906EBB, 0f3F000000;
	fma.rn.f32 	%f3307, %f601, 0f3E906EBB, 0f3F000000;
	fma.rn.f32 	%f3308, %f602, 0f3E906EBB, 0f3F000000;
	@%p88 bra 	$L__BB0_70;
	setp.eq.s32 	%p99, %r11, 2;
	mul.f32 	%f1925, %f5, 0fBEFA2A1C;
	mul.f32 	%f1926, %f6, 0f3EFA2A1C;
	mul.f32 	%f1927, %f1926, %f3264;
	mul.f32 	%f1928, %f1926, %f3265;
	mul.f32 	%f1929, %f1926, %f3266;
	fma.rn.f32 	%f1930, %f1925, %f3261, %f1927;
	fma.rn.f32 	%f1931, %f1925, %f3262, %f1928;
	fma.rn.f32 	%f1932, %f1925, %f3263, %f1929;
	mul.f32 	%f1933, %f4, 0f3EFA2A1C;
	mul.f32 	%f1934, %f1933, %f3267;
	mul.f32 	%f1935, %f1933, %f3268;
	mul.f32 	%f1936, %f1933, %f3269;
	sub.f32 	%f1937, %f1930, %f1934;
	sub.f32 	%f1938, %f1931, %f1935;
	sub.f32 	%f1939, %f1932, %f1936;
	add.f32 	%f3306, %f3306, %f1937;
	add.f32 	%f3307, %f3307, %f1938;
	add.f32 	%f3308, %f3308, %f1939;
	@%p99 bra 	$L__BB0_70;
	add.s32 	%r372, %r11, -1;
	setp.lt.u32 	%p100, %r372, 3;
	mul.f32 	%f1940, %f4, %f5;
	mul.f32 	%f1941, %f1940, 0f3F8BD8A1;
	mul.f32 	%f1942, %f5, %f6;
	mul.f32 	%f1943, %f1942, 0fBF8BD8A1;
	mul.f32 	%f1944, %f1943, %f3273;
	mul.f32 	%f1945, %f1943, %f3274;
	mul.f32 	%f1946, %f1943, %f3275;
	fma.rn.f32 	%f1947, %f1941, %f3270, %f1944;
	fma.rn.f32 	%f1948, %f1941, %f3271, %f1945;
	fma.rn.f32 	%f1949, %f1941, %f3272, %f1946;
	mul.f32 	%f1950, %f6, %f6;
	fma.rn.f32 	%f1951, %f6, %f6, %f1950;
	mul.f32 	%f1952, %f4, %f4;
	sub.f32 	%f1953, %f1951, %f1952;
	mul.f32 	%f1954, %f5, %f5;
	sub.f32 	%f1955, %f1953, %f1954;
	mul.f32 	%f1956, %f1955, 0f3EA17B01;
	fma.rn.f32 	%f1957, %f1956, %f3276, %f1947;
	fma.rn.f32 	%f1958, %f1956, %f3277, %f1948;
	fma.rn.f32 	%f1959, %f1956, %f3278, %f1949;
	mul.f32 	%f1960, %f4, %f6;
	mul.f32 	%f1961, %f1960, 0fBF8BD8A1;
	fma.rn.f32 	%f1962, %f1961, %f3279, %f1957;
	fma.rn.f32 	%f1963, %f1961, %f3280, %f1958;
	fma.rn.f32 	%f1964, %f1961, %f3281, %f1959;
	sub.f32 	%f1965, %f1952, %f1954;
	mul.f32 	%f1966, %f1965, 0f3F0BD8A1;
	fma.rn.f32 	%f1967, %f1966, %f3282, %f1962;
	fma.rn.f32 	%f1968, %f1966, %f3283, %f1963;
	fma.rn.f32 	%f1969, %f1966, %f3284, %f1964;
	add.f32 	%f3306, %f3306, %f1967;
	add.f32 	%f3307, %f3307, %f1968;
	add.f32 	%f3308, %f3308, %f1969;
	@%p100 bra 	$L__BB0_70;
	mul.f32 	%f1970, %f5, 0fBF170D19;
	mul.f32 	%f1971, %f4, %f4;
	mul.f32 	%f1972, %f1971, 0f40400000;
	mul.f32 	%f1973, %f5, %f5;
	sub.f32 	%f1974, %f1972, %f1973;
	mul.f32 	%f1975, %f1970, %f1974;
	mul.f32 	%f1976, %f4, %f5;
	mul.f32 	%f1977, %f1976, 0f4038FFC7;
	mul.f32 	%f1978, %f6, %f1977;
	mul.f32 	%f1979, %f1978, %f3288;
	mul.f32 	%f1980, %f1978, %f3289;
	mul.f32 	%f1981, %f1978, %f3290;
	fma.rn.f32 	%f1982, %f1975, %f3285, %f1979;
	fma.rn.f32 	%f1983, %f1975, %f3286, %f1980;
	fma.rn.f32 	%f1984, %f1975, %f3287, %f1981;
	mul.f32 	%f1985, %f5, 0fBEEA01E8;
	mul.f32 	%f1986, %f6, %f6;
	mul.f32 	%f1987, %f1986, 0f40800000;
	sub.f32 	%f1988, %f1987, %f1971;
	sub.f32 	%f1989, %f1988, %f1973;
	mul.f32 	%f1990, %f1985, %f1989;
	fma.rn.f32 	%f1991, %f1990, %f3291, %f1982;
	fma.rn.f32 	%f1992, %f1990, %f3292, %f1983;
	fma.rn.f32 	%f1993, %f1990, %f3293, %f1984;
	mul.f32 	%f1994, %f6, 0f3EBF10F8;
	add.f32 	%f1995, %f1986, %f1986;
	sub.f32 	%f1996, %f1995, %f1972;
	mul.f32 	%f1997, %f1973, 0f40400000;
	sub.f32 	%f1998, %f1996, %f1997;
	mul.f32 	%f1999, %f1994, %f1998;
	fma.rn.f32 	%f2000, %f1999, %f3294, %f1991;
	fma.rn.f32 	%f2001, %f1999, %f3295, %f1992;
	fma.rn.f32 	%f2002, %f1999, %f3296, %f1993;
	mul.f32 	%f2003, %f4, 0fBEEA01E8;
	mul.f32 	%f2004, %f2003, %f1989;
	fma.rn.f32 	%f2005, %f2004, %f3297, %f2000;
	fma.rn.f32 	%f2006, %f2004, %f3298, %f2001;
	fma.rn.f32 	%f2007, %f2004, %f3299, %f2002;
	mul.f32 	%f2008, %f6, 0f3FB8FFC7;
	sub.f32 	%f2009, %f1971, %f1973;
	mul.f32 	%f2010, %f2008, %f2009;
	fma.rn.f32 	%f2011, %f2010, %f3300, %f2005;
	fma.rn.f32 	%f2012, %f2010, %f3301, %f2006;
	fma.rn.f32 	%f2013, %f2010, %f3302, %f2007;
	mul.f32 	%f2014, %f4, 0fBF170D19;
	sub.f32 	%f2015, %f1971, %f1997;
	mul.f32 	%f2016, %f2014, %f2015;
	fma.rn.f32 	%f2017, %f2016, %f3303, %f2011;
	fma.rn.f32 	%f2018, %f2016, %f3304, %f2012;
	fma.rn.f32 	%f2019, %f2016, %f3305, %f2013;
	add.f32 	%f3306, %f3306, %f2017;
	add.f32 	%f3307, %f3307, %f2018;
	add.f32 	%f3308, %f3308, %f2019;
$L__BB0_70:
	sub.f32 	%f2023, %f7, %f589;
	sub.f32 	%f2024, %f8, %f590;
	sub.f32 	%f2025, %f9, %f591;
	mul.f32 	%f2026, %f598, %f5;
	mul.f32 	%f2027, %f597, %f6;
	sub.f32 	%f2028, %f2026, %f2027;
	mul.f32 	%f2029, %f596, %f6;
	mul.f32 	%f2030, %f598, %f4;
	sub.f32 	%f2031, %f2029, %f2030;
	mul.f32 	%f2032, %f597, %f4;
	mul.f32 	%f2033, %f596, %f5;
	sub.f32 	%f2034, %f2032, %f2033;
	add.f32 	%f2035, %f2028, %f2028;
	add.f32 	%f2036, %f2031, %f2031;
	add.f32 	%f2037, %f2034, %f2034;
	fma.rn.f32 	%f2038, %f595, %f2035, %f4;
	fma.rn.f32 	%f2039, %f595, %f2036, %f5;
	fma.rn.f32 	%f2040, %f595, %f2037, %f6;
	mul.f32 	%f2041, %f598, %f2036;
	mul.f32 	%f2042, %f597, %f2037;
	sub.f32 	%f2043, %f2041, %f2042;
	mul.f32 	%f2044, %f596, %f2037;
	mul.f32 	%f2045, %f598, %f2035;
	sub.f32 	%f2046, %f2044, %f2045;
	mul.f32 	%f2047, %f597, %f2035;
	mul.f32 	%f2048, %f596, %f2036;
	sub.f32 	%f2049, %f2047, %f2048;
	add.f32 	%f2050, %f2038, %f2043;
	add.f32 	%f2051, %f2039, %f2046;
	add.f32 	%f2052, %f2040, %f2049;
	fma.rn.f32 	%f2053, %f2050, %f2050, 0f00000000;
	fma.rn.f32 	%f2054, %f2051, %f2051, %f2053;
	fma.rn.f32 	%f2055, %f2052, %f2052, %f2054;
	max.f32 	%f2056, %f2055, 0f1E4B27B8;
	sqrt.rn.f32 	%f708, %f2056;
	abs.f32 	%f2057, %f708;
	setp.lt.f32 	%p101, %f2057, 0f1E4B27B8;
	selp.f32 	%f2058, 0f1E4B27B8, %f708, %p101;
	div.rn.f32 	%f2059, %f2050, %f2058;
	min.f32 	%f2060, %f2059, 0f60AD78EC;
	max.f32 	%f709, %f2060, 0fE0AD78EC;
	div.rn.f32 	%f2061, %f2051, %f2058;
	min.f32 	%f2062, %f2061, 0f60AD78EC;
	max.f32 	%f710, %f2062, 0fE0AD78EC;
	div.rn.f32 	%f2063, %f2052, %f2058;
	min.f32 	%f2064, %f2063, 0f60AD78EC;
	max.f32 	%f711, %f2064, 0fE0AD78EC;
	mul.f32 	%f2065, %f598, %f2024;
	mul.f32 	%f2066, %f597, %f2025;
	sub.f32 	%f2067, %f2065, %f2066;
	mul.f32 	%f2068, %f596, %f2025;
	mul.f32 	%f2069, %f598, %f2023;
	sub.f32 	%f2070, %f2068, %f2069;
	mul.f32 	%f2071, %f597, %f2023;
	mul.f32 	%f2072, %f596, %f2024;
	sub.f32 	%f2073, %f2071, %f2072;
	add.f32 	%f2074, %f2067, %f2067;
	add.f32 	%f2075, %f2070, %f2070;
	add.f32 	%f2076, %f2073, %f2073;
	fma.rn.f32 	%f2077, %f595, %f2074, %f2023;
	fma.rn.f32 	%f2078, %f595, %f2075, %f2024;
	fma.rn.f32 	%f2079, %f595, %f2076, %f2025;
	mul.f32 	%f2080, %f598, %f2075;
	mul.f32 	%f2081, %f597, %f2076;
	sub.f32 	%f2082, %f2080, %f2081;
	mul.f32 	%f2083, %f596, %f2076;
	mul.f32 	%f2084, %f598, %f2074;
	sub.f32 	%f2085, %f2083, %f2084;
	mul.f32 	%f2086, %f597, %f2074;
	mul.f32 	%f2087, %f596, %f2075;
	sub.f32 	%f2088, %f2086, %f2087;
	add.f32 	%f2089, %f2077, %f2082;
	add.f32 	%f2090, %f2078, %f2085;
	add.f32 	%f2091, %f2079, %f2088;
	abs.f32 	%f2092, %f592;
	setp.lt.f32 	%p102, %f2092, 0f1E4B27B8;
	selp.f32 	%f2093, 0f1E4B27B8, %f592, %p102;
	div.rn.f32 	%f2094, %f2089, %f2093;
	min.f32 	%f2095, %f2094, 0f60AD78EC;
	max.f32 	%f712, %f2095, 0fE0AD78EC;
	abs.f32 	%f2096, %f593;
	setp.lt.f32 	%p103, %f2096, 0f1E4B27B8;
	selp.f32 	%f2097, 0f1E4B27B8, %f593, %p103;
	div.rn.f32 	%f2098, %f2090, %f2097;
	min.f32 	%f2099, %f2098, 0f60AD78EC;
	max.f32 	%f713, %f2099, 0fE0AD78EC;
	abs.f32 	%f2100, %f594;
	setp.lt.f32 	%p104, %f2100, 0f1E4B27B8;
	selp.f32 	%f2101, 0f1E4B27B8, %f594, %p104;
	div.rn.f32 	%f2102, %f2091, %f2101;
	min.f32 	%f2103, %f2102, 0f60AD78EC;
	max.f32 	%f714, %f2103, 0fE0AD78EC;
	div.rn.f32 	%f2104, %f709, %f2093;
	min.f32 	%f2105, %f2104, 0f60AD78EC;
	max.f32 	%f715, %f2105, 0fE0AD78EC;
	div.rn.f32 	%f2106, %f710, %f2097;
	min.f32 	%f2107, %f2106, 0f60AD78EC;
	max.f32 	%f716, %f2107, 0fE0AD78EC;
	div.rn.f32 	%f2108, %f711, %f2101;
	min.f32 	%f2109, %f2108, 0f60AD78EC;
	max.f32 	%f717, %f2109, 0fE0AD78EC;
	fma.rn.f32 	%f2110, %f715, %f715, 0f00000000;
	fma.rn.f32 	%f2111, %f716, %f716, %f2110;
	fma.rn.f32 	%f2112, %f717, %f717, %f2111;
	fma.rn.f32 	%f2113, %f712, %f715, 0f00000000;
	fma.rn.f32 	%f2114, %f713, %f716, %f2113;
	fma.rn.f32 	%f2115, %f714, %f717, %f2114;
	neg.f32 	%f718, %f2115;
	abs.f32 	%f2116, %f2112;
	setp.lt.f32 	%p105, %f2116, 0f1E4B27B8;
	selp.f32 	%f2117, 0f1E4B27B8, %f2112, %p105;
	div.rn.f32 	%f2118, %f718, %f2117;
	min.f32 	%f2119, %f2118, 0f60AD78EC;
	max.f32 	%f719, %f2119, 0fE0AD78EC;
	fma.rn.f32 	%f2120, %f719, %f715, %f712;
	fma.rn.f32 	%f2121, %f719, %f716, %f713;
	fma.rn.f32 	%f2122, %f719, %f717, %f714;
	fma.rn.f32 	%f2123, %f2120, %f2120, 0f00000000;
	fma.rn.f32 	%f2124, %f2121, %f2121, %f2123;
	fma.rn.f32 	%f2125, %f2122, %f2122, %f2124;
	mov.f32 	%f2126, 0f3F800000;
	sub.f32 	%f2127, %f2126, %f2125;
	mul.f32 	%f2128, %f2112, %f2127;
	setp.lt.f32 	%p106, %f2128, 0f00000000;
	mov.f32 	%f3312, 0fBF800000;
	mov.f32 	%f3310, 0f00000000;
	mov.f32 	%f3311, %f3310;
	mov.f32 	%f3313, %f3312;
	@%p106 bra 	$L__BB0_74;
	fma.rn.f32 	%f2130, %f712, %f715, 0f00000000;
	fma.rn.f32 	%f2131, %f713, %f716, %f2130;
	fma.rn.f32 	%f2132, %f714, %f717, %f2131;
	setp.eq.f32 	%p107, %f2132, 0f00000000;
	setp.gt.f32 	%p108, %f2132, 0f00000000;
	selp.f32 	%f2133, 0fBF800000, 0f3F800000, %p108;
	selp.f32 	%f2134, %f718, %f2133, %p107;
	cvt.rzi.s32.f32 	%r373, %f2134;
	cvt.rn.f32.s32 	%f3310, %r373;
	fma.rn.f32 	%f2135, %f715, %f715, 0f00000000;
	fma.rn.f32 	%f2136, %f716, %f716, %f2135;
	fma.rn.f32 	%f2137, %f717, %f717, %f2136;
	fma.rn.f32 	%f2138, %f719, %f715, %f712;
	fma.rn.f32 	%f2139, %f2138, %f2138, 0f00000000;
	fma.rn.f32 	%f2140, %f719, %f716, %f713;
	fma.rn.f32 	%f2141, %f2140, %f2140, %f2139;
	fma.rn.f32 	%f2142, %f719, %f717, %f714;
	fma.rn.f32 	%f2143, %f2142, %f2142, %f2141;
	mov.f32 	%f2144, 0f3F800000;
	sub.f32 	%f2145, %f2144, %f2143;
	mul.f32 	%f2146, %f2137, %f2145;
	setp.lt.f32 	%p109, %f2146, 0f1E4B27B8;
	mov.f32 	%f3311, 0f00000000;
	@%p109 bra 	$L__BB0_73;
	fma.rn.f32 	%f2147, %f715, %f715, 0f00000000;
	fma.rn.f32 	%f2148, %f716, %f716, %f2147;
	fma.rn.f32 	%f2149, %f717, %f717, %f2148;
	fma.rn.f32 	%f2150, %f719, %f715, %f712;
	fma.rn.f32 	%f2151, %f2150, %f2150, 0f00000000;
	fma.rn.f32 	%f2152, %f719, %f716, %f713;
	fma.rn.f32 	%f2153, %f2152, %f2152, %f2151;
	fma.rn.f32 	%f2154, %f719, %f717, %f714;
	fma.rn.f32 	%f2155, %f2154, %f2154, %f2153;
	mov.f32 	%f2156, 0f3F800000;
	sub.f32 	%f2157, %f2156, %f2155;
	mul.f32 	%f2158, %f2149, %f2157;
	sqrt.rn.f32 	%f3311, %f2158;
$L__BB0_73:
	mul.f32 	%f2159, %f3311, %f3310;
	fma.rn.f32 	%f2160, %f712, %f715, 0f00000000;
	fma.rn.f32 	%f2161, %f713, %f716, %f2160;
	fma.rn.f32 	%f2162, %f714, %f717, %f2161;
	sub.f32 	%f2163, %f2159, %f2162;
	abs.f32 	%f2164, %f2163;
	setp.lt.f32 	%p110, %f2164, 0f1E4B27B8;
	selp.f32 	%f2165, 0f1E4B27B8, %f2163, %p110;
	fma.rn.f32 	%f2166, %f712, %f712, 0f00000000;
	fma.rn.f32 	%f2167, %f713, %f713, %f2166;
	fma.rn.f32 	%f2168, %f714, %f714, %f2167;
	add.f32 	%f2169, %f2168, 0fBF800000;
	div.rn.f32 	%f2170, %f2169, %f2165;
	min.f32 	%f2171, %f2170, 0f60AD78EC;
	max.f32 	%f3312, %f2171, 0fE0AD78EC;
	fma.rn.f32 	%f2172, %f715, %f715, 0f00000000;
	fma.rn.f32 	%f2173, %f716, %f716, %f2172;
	fma.rn.f32 	%f2174, %f717, %f717, %f2173;
	abs.f32 	%f2175, %f2174;
	setp.lt.f32 	%p111, %f2175, 0f1E4B27B8;
	selp.f32 	%f2176, 0f1E4B27B8, %f2174, %p111;
	div.rn.f32 	%f2177, %f2163, %f2176;
	min.f32 	%f2178, %f2177, 0f60AD78EC;
	max.f32 	%f3313, %f2178, 0fE0AD78EC;
$L__BB0_74:
	fma.rn.f32 	%f2180, %f715, %f715, 0f00000000;
	fma.rn.f32 	%f2181, %f716, %f716, %f2180;
	fma.rn.f32 	%f2182, %f717, %f717, %f2181;
	fma.rn.f32 	%f2183, %f719, %f715, %f712;
	fma.rn.f32 	%f2184, %f2183, %f2183, 0f00000000;
	fma.rn.f32 	%f2185, %f719, %f716, %f713;
	fma.rn.f32 	%f2186, %f2185, %f2185, %f2184;
	fma.rn.f32 	%f2187, %f719, %f717, %f714;
	fma.rn.f32 	%f2188, %f2187, %f2187, %f2186;
	mov.f32 	%f2189, 0f3F800000;
	sub.f32 	%f2190, %f2189, %f2188;
	mul.f32 	%f2191, %f2182, %f2190;
	setp.lt.f32 	%p112, %f2191, 0f00000000;
	and.b32  	%r374, %r22, 1;
	setp.eq.b32 	%p113, %r374, 1;
	neg.f32 	%f2192, %f599;
	selp.f32 	%f2193, %f599, %f2192, %p113;
	fma.rn.f32 	%f2194, %f562, %f3308, %f559;
	fma.rn.f32 	%f2195, %f561, %f3307, %f2194;
	fma.rn.f32 	%f2196, %f560, %f3306, %f2195;
	mul.f32 	%f729, %f560, %f2193;
	mul.f32 	%f730, %f561, %f2193;
	mul.f32 	%f731, %f562, %f2193;
	neg.f32 	%f2197, %f2196;
	selp.f32 	%f732, %f2196, %f2197, %p113;
	selp.f32 	%f2198, 0f00000000, %f579, %p113;
	selp.f32 	%f2199, %f579, 0f00000000, %p113;
	setp.gt.f32 	%p114, %f3312, %f3313;
	selp.f32 	%f2200, %f2198, 0f00000000, %p114;
	setp.gt.f32 	%p115, %f3313, %f3312;
	selp.f32 	%f2201, %f2198, 0f00000000, %p115;
	selp.f32 	%f2202, %f2199, 0f00000000, %p115;
	selp.f32 	%f2203, %f2199, 0f00000000, %p114;
	add.f32 	%f733, %f2200, %f2202;
	add.f32 	%f734, %f2201, %f2203;
	mul.f32 	%f735, %f3310, %f3311;
	mov.f32 	%f3314, 0f00000000;
	mov.f32 	%f3315, 0f00000000;
	mov.f32 	%f3316, %f3314;
	mov.f32 	%f3317, %f3314;
	@%p112 bra 	$L__BB0_77;
	fma.rn.f32 	%f2205, %f712, %f715, 0f00000000;
	fma.rn.f32 	%f2206, %f713, %f716, %f2205;
	fma.rn.f32 	%f2207, %f714, %f717, %f2206;
	sub.f32 	%f2208, %f735, %f2207;
	fma.rn.f32 	%f2209, %f715, %f715, 0f00000000;
	fma.rn.f32 	%f2210, %f716, %f716, %f2209;
	fma.rn.f32 	%f2211, %f717, %f717, %f2210;
	abs.f32 	%f2212, %f2211;
	setp.lt.f32 	%p116, %f2212, 0f1E4B27B8;
	selp.f32 	%f2213, 0f1E4B27B8, %f2211, %p116;
	div.rn.f32 	%f2214, %f734, %f2213;
	min.f32 	%f2215, %f2214, 0f60AD78EC;
	max.f32 	%f2216, %f2215, 0fE0AD78EC;
	mul.f32 	%f2217, %f2211, %f2211;
	setp.lt.f32 	%p117, %f2217, 0f1E4B27B8;
	neg.f32 	%f2218, %f2208;
	selp.f32 	%f2219, %f2208, %f2218, %p117;
	selp.f32 	%f2220, 0f9E4B27B8, %f2217, %p117;
	div.rn.f32 	%f2221, %f2219, %f2220;
	mul.f32 	%f2222, %f2221, %f734;
	min.f32 	%f2223, %f2222, 0f60AD78EC;
	max.f32 	%f3317, %f2223, 0fE0AD78EC;
	abs.f32 	%f2224, %f2208;
	setp.lt.f32 	%p118, %f2224, 0f1E4B27B8;
	selp.f32 	%f2225, 0f1E4B27B8, %f2208, %p118;
	div.rn.f32 	%f2226, %f733, %f2225;
	min.f32 	%f2227, %f2226, 0f60AD78EC;
	max.f32 	%f3314, %f2227, 0fE0AD78EC;
	mul.f32 	%f2228, %f2208, %f2208;
	setp.lt.f32 	%p119, %f2228, 0f1E4B27B8;
	fma.rn.f32 	%f2229, %f712, %f712, 0f00000000;
	fma.rn.f32 	%f2230, %f713, %f713, %f2229;
	fma.rn.f32 	%f2231, %f714, %f714, %f2230;
	add.f32 	%f2232, %f2231, 0fBF800000;
	neg.f32 	%f2233, %f2232;
	selp.f32 	%f2234, %f2232, %f2233, %p119;
	selp.f32 	%f2235, 0f9E4B27B8, %f2228, %p119;
	div.rn.f32 	%f2236, %f2234, %f2235;
	mul.f32 	%f2237, %f733, %f2236;
	min.f32 	%f2238, %f2237, 0f60AD78EC;
	max.f32 	%f2239, %f2238, 0fE0AD78EC;
	add.f32 	%f3316, %f2216, %f2239;
	fma.rn.f32 	%f2240, %f719, %f715, %f712;
	fma.rn.f32 	%f2241, %f2240, %f2240, 0f00000000;
	fma.rn.f32 	%f2242, %f719, %f716, %f713;
	fma.rn.f32 	%f2243, %f2242, %f2242, %f2241;
	fma.rn.f32 	%f2244, %f719, %f717, %f714;
	fma.rn.f32 	%f2245, %f2244, %f2244, %f2243;
	mov.f32 	%f2246, 0f3F800000;
	sub.f32 	%f2247, %f2246, %f2245;
	mul.f32 	%f2248, %f2211, %f2247;
	setp.lt.f32 	%p120, %f2248, 0f1E4B27B8;
	@%p120 bra 	$L__BB0_77;
	fma.rn.f32 	%f2249, %f715, %f715, 0f00000000;
	fma.rn.f32 	%f2250, %f716, %f716, %f2249;
	fma.rn.f32 	%f2251, %f717, %f717, %f2250;
	fma.rn.f32 	%f2252, %f719, %f715, %f712;
	fma.rn.f32 	%f2253, %f2252, %f2252, 0f00000000;
	fma.rn.f32 	%f2254, %f719, %f716, %f713;
	fma.rn.f32 	%f2255, %f2254, %f2254, %f2253;
	fma.rn.f32 	%f2256, %f719, %f717, %f714;
	fma.rn.f32 	%f2257, %f2256, %f2256, %f2255;
	mov.f32 	%f2258, 0f3F800000;
	sub.f32 	%f2259, %f2258, %f2257;
	mul.f32 	%f2260, %f2251, %f2259;
	max.f32 	%f2261, %f2260, 0f33D6BF95;
	sqrt.rn.f32 	%f2262, %f2261;
	mov.f32 	%f2263, 0f3F000000;
	div.rn.f32 	%f2264, %f2263, %f2262;
	mul.f32 	%f2265, %f3310, %f3316;
	mul.f32 	%f3315, %f2265, %f2264;
$L__BB0_77:
	mul.f32 	%f2267, %f712, %f3314;
	mul.f32 	%f2268, %f713, %f3314;
	mul.f32 	%f2269, %f714, %f3314;
	fma.rn.f32 	%f2270, %f719, %f715, %f712;
	fma.rn.f32 	%f2271, %f2270, %f2270, 0f00000000;
	fma.rn.f32 	%f2272, %f719, %f716, %f713;
	fma.rn.f32 	%f2273, %f2272, %f2272, %f2271;
	fma.rn.f32 	%f2274, %f719, %f717, %f714;
	fma.rn.f32 	%f2275, %f2274, %f2274, %f2273;
	mov.f32 	%f2276, 0f3F800000;
	sub.f32 	%f2277, %f2276, %f2275;
	neg.f32 	%f2278, %f3315;
	fma.rn.f32 	%f2279, %f715, %f715, 0f00000000;
	fma.rn.f32 	%f2280, %f716, %f716, %f2279;
	fma.rn.f32 	%f2281, %f717, %f717, %f2280;
	mul.f32 	%f2282, %f2281, %f2278;
	mul.f32 	%f2283, %f2270, %f2282;
	mul.f32 	%f2284, %f2272, %f2282;
	mul.f32 	%f2285, %f2274, %f2282;
	fma.rn.f32 	%f2286, %f2270, %f2282, %f2283;
	fma.rn.f32 	%f2287, %f2272, %f2282, %f2284;
	fma.rn.f32 	%f2288, %f2274, %f2282, %f2285;
	mul.f32 	%f2289, %f719, %f2286;
	mul.f32 	%f2290, %f719, %f2287;
	mul.f32 	%f2291, %f719, %f2288;
	mul.f32 	%f2292, %f716, %f2287;
	fma.rn.f32 	%f2293, %f715, %f2286, %f2292;
	fma.rn.f32 	%f2294, %f717, %f2288, %f2293;
	abs.f32 	%f2295, %f2281;
	setp.lt.f32 	%p122, %f2295, 0f1E4B27B8;
	selp.f32 	%f2296, 0f1E4B27B8, %f2281, %p122;
	div.rn.f32 	%f2297, %f2294, %f2296;
	min.f32 	%f2298, %f2297, 0f60AD78EC;
	max.f32 	%f2299, %f2298, 0fE0AD78EC;
	mul.f32 	%f2300, %f2281, %f2281;
	setp.lt.f32 	%p123, %f2300, 0f1E4B27B8;
	selp.f32 	%f2301, 0f1E4B27B8, %f2300, %p123;
	fma.rn.f32 	%f2302, %f712, %f715, 0f00000000;
	fma.rn.f32 	%f2303, %f713, %f716, %f2302;
	fma.rn.f32 	%f2304, %f714, %f717, %f2303;
	div.rn.f32 	%f2305, %f2304, %f2301;
	mul.f32 	%f2306, %f2305, %f2294;
	min.f32 	%f2307, %f2306, 0f60AD78EC;
	max.f32 	%f2308, %f2307, 0fE0AD78EC;
	add.f32 	%f2309, %f3316, %f2299;
	fma.rn.f32 	%f2310, %f2277, %f3315, %f2308;
	add.f32 	%f2311, %f3317, %f2310;
	mul.f32 	%f2312, %f2309, %f712;
	sub.f32 	%f2313, %f2289, %f2312;
	mul.f32 	%f2314, %f2309, %f713;
	sub.f32 	%f2315, %f2290, %f2314;
	mul.f32 	%f2316, %f2309, %f714;
	sub.f32 	%f2317, %f2291, %f2316;
	fma.rn.f32 	%f2318, %f715, %f2311, %f2313;
	fma.rn.f32 	%f2319, %f716, %f2311, %f2315;
	fma.rn.f32 	%f2320, %f717, %f2311, %f2317;
	fma.rn.f32 	%f2321, %f715, %f2311, %f2318;
	fma.rn.f32 	%f2322, %f716, %f2311, %f2319;
	fma.rn.f32 	%f2323, %f717, %f2311, %f2320;
	abs.f32 	%f2324, %f594;
	setp.lt.f32 	%p124, %f2324, 0f1E4B27B8;
	selp.f32 	%f2325, 0f1E4B27B8, %f594, %p124;
	div.rn.f32 	%f2326, %f2323, %f2325;
	min.f32 	%f2327, %f2326, 0f60AD78EC;
	max.f32 	%f2328, %f2327, 0fE0AD78EC;
	mul.f32 	%f2329, %f594, %f594;
	setp.lt.f32 	%p125, %f2329, 0f1E4B27B8;
	neg.f32 	%f2330, %f711;
	selp.f32 	%f2331, %f711, %f2330, %p125;
	selp.f32 	%f2332, 0f9E4B27B8, %f2329, %p125;
	div.rn.f32 	%f2333, %f2331, %f2332;
	mul.f32 	%f2334, %f2333, %f2323;
	min.f32 	%f2335, %f2334, 0f60AD78EC;
	max.f32 	%f2336, %f2335, 0fE0AD78EC;
	abs.f32 	%f2337, %f593;
	setp.lt.f32 	%p126, %f2337, 0f1E4B27B8;
	selp.f32 	%f2338, 0f1E4B27B8, %f593, %p126;
	div.rn.f32 	%f2339, %f2322, %f2338;
	min.f32 	%f2340, %f2339, 0f60AD78EC;
	max.f32 	%f2341, %f2340, 0fE0AD78EC;
	mul.f32 	%f2342, %f593, %f593;
	setp.lt.f32 	%p127, %f2342, 0f1E4B27B8;
	neg.f32 	%f2343, %f710;
	selp.f32 	%f2344, %f710, %f2343, %p127;
	selp.f32 	%f2345, 0f9E4B27B8, %f2342, %p127;
	div.rn.f32 	%f2346, %f2344, %f2345;
	mul.f32 	%f2347, %f2346, %f2322;
	min.f32 	%f2348, %f2347, 0f60AD78EC;
	max.f32 	%f2349, %f2348, 0fE0AD78EC;
	abs.f32 	%f2350, %f592;
	setp.lt.f32 	%p128, %f2350, 0f1E4B27B8;
	selp.f32 	%f2351, 0f1E4B27B8, %f592, %p128;
	div.rn.f32 	%f2352, %f2321, %f2351;
	min.f32 	%f2353, %f2352, 0f60AD78EC;
	max.f32 	%f2354, %f2353, 0fE0AD78EC;
	mul.f32 	%f2355, %f592, %f592;
	setp.lt.f32 	%p129, %f2355, 0f1E4B27B8;
	neg.f32 	%f2356, %f709;
	selp.f32 	%f2357, %f709, %f2356, %p129;
	selp.f32 	%f2358, 0f9E4B27B8, %f2355, %p129;
	div.rn.f32 	%f2359, %f2357, %f2358;
	mul.f32 	%f2360, %f2359, %f2321;
	min.f32 	%f2361, %f2360, 0f60AD78EC;
	max.f32 	%f2362, %f2361, 0fE0AD78EC;
	fma.rn.f32 	%f2363, %f712, %f3314, %f2267;
	fma.rn.f32 	%f2364, %f713, %f3314, %f2268;
	fma.rn.f32 	%f2365, %f714, %f3314, %f2269;
	add.f32 	%f2366, %f2363, %f2286;
	add.f32 	%f2367, %f2364, %f2287;
	add.f32 	%f2368, %f2365, %f2288;
	mul.f32 	%f2369, %f2309, %f715;
	sub.f32 	%f2370, %f2366, %f2369;
	mul.f32 	%f2371, %f2309, %f716;
	sub.f32 	%f2372, %f2367, %f2371;
	mul.f32 	%f2373, %f2309, %f717;
	sub.f32 	%f2374, %f2368, %f2373;
	div.rn.f32 	%f2375, %f2374, %f2325;
	min.f32 	%f2376, %f2375, 0f60AD78EC;
	max.f32 	%f2377, %f2376, 0fE0AD78EC;
	sub.f32 	%f2378, %f9, %f591;
	sub.f32 	%f2379, %f7, %f589;
	mul.f32 	%f2380, %f597, %f2379;
	sub.f32 	%f2381, %f8, %f590;
	mul.f32 	%f2382, %f596, %f2381;
	sub.f32 	%f2383, %f2380, %f2382;
	add.f32 	%f2384, %f2383, %f2383;
	fma.rn.f32 	%f2385, %f595, %f2384, %f2378;
	mul.f32 	%f2386, %f598, %f2381;
	mul.f32 	%f2387, %f597, %f2378;
	sub.f32 	%f2388, %f2386, %f2387;
	add.f32 	%f2389, %f2388, %f2388;
	mul.f32 	%f2390, %f597, %f2389;
	mul.f32 	%f2391, %f596, %f2378;
	mul.f32 	%f2392, %f598, %f2379;
	sub.f32 	%f2393, %f2391, %f2392;
	add.f32 	%f2394, %f2393, %f2393;
	mul.f32 	%f2395, %f596, %f2394;
	sub.f32 	%f2396, %f2390, %f2395;
	add.f32 	%f2397, %f2385, %f2396;
	neg.f32 	%f2398, %f2397;
	selp.f32 	%f2399, %f2397, %f2398, %p125;
	div.rn.f32 	%f2400, %f2399, %f2332;
	mul.f32 	%f2401, %f2400, %f2374;
	div.rn.f32 	%f2402, %f2372, %f2338;
	min.f32 	%f2403, %f2402, 0f60AD78EC;
	max.f32 	%f2404, %f2403, 0fE0AD78EC;
	fma.rn.f32 	%f2405, %f595, %f2394, %f2381;
	mul.f32 	%f2406, %f596, %f2384;
	mul.f32 	%f2407, %f598, %f2389;
	sub.f32 	%f2408, %f2406, %f2407;
	add.f32 	%f2409, %f2405, %f2408;
	neg.f32 	%f2410, %f2409;
	selp.f32 	%f2411, %f2409, %f2410, %p127;
	div.rn.f32 	%f2412, %f2411, %f2345;
	mul.f32 	%f2413, %f2412, %f2372;
	div.rn.f32 	%f2414, %f2370, %f2351;
	min.f32 	%f2415, %f2414, 0f60AD78EC;
	max.f32 	%f2416, %f2415, 0fE0AD78EC;
	fma.rn.f32 	%f2417, %f595, %f2389, %f2379;
	mul.f32 	%f2418, %f598, %f2394;
	mul.f32 	%f2419, %f597, %f2384;
	sub.f32 	%f2420, %f2418, %f2419;
	add.f32 	%f2421, %f2417, %f2420;
	neg.f32 	%f2422, %f2421;
	selp.f32 	%f2423, %f2421, %f2422, %p129;
	div.rn.f32 	%f2424, %f2423, %f2358;
	mul.f32 	%f2425, %f2424, %f2370;
	min.f32 	%f2426, %f2425, 0f60AD78EC;
	max.f32 	%f2427, %f2426, 0fE0AD78EC;
	min.f32 	%f2428, %f2413, 0f60AD78EC;
	max.f32 	%f2429, %f2428, 0fE0AD78EC;
	min.f32 	%f2430, %f2401, 0f60AD78EC;
	max.f32 	%f2431, %f2430, 0fE0AD78EC;
	add.f32 	%f2432, %f2362, %f2427;
	add.f32 	%f2433, %f2349, %f2429;
	add.f32 	%f2434, %f2336, %f2431;
	mul.f32 	%f2435, %f597, %f2377;
	mul.f32 	%f2436, %f598, %f2404;
	sub.f32 	%f2437, %f2435, %f2436;
	mul.f32 	%f2438, %f598, %f2416;
	mul.f32 	%f2439, %f596, %f2377;
	sub.f32 	%f2440, %f2438, %f2439;
	mul.f32 	%f2441, %f596, %f2404;
	mul.f32 	%f2442, %f597, %f2416;
	sub.f32 	%f2443, %f2441, %f2442;
	mul.f32 	%f2444, %f2377, %f2394;
	mul.f32 	%f2445, %f2404, %f2384;
	sub.f32 	%f2446, %f2444, %f2445;
	mul.f32 	%f2447, %f2416, %f2384;
	mul.f32 	%f2448, %f2377, %f2389;
	sub.f32 	%f2449, %f2447, %f2448;
	mul.f32 	%f2450, %f2404, %f2389;
	mul.f32 	%f2451, %f2416, %f2394;
	sub.f32 	%f2452, %f2450, %f2451;
	mul.f32 	%f2453, %f2394, %f2404;
	fma.rn.f32 	%f2454, %f2389, %f2416, %f2453;
	fma.rn.f32 	%f2455, %f2384, %f2377, %f2454;
	fma.rn.f32 	%f2456, %f595, %f2416, %f2437;
	fma.rn.f32 	%f2457, %f595, %f2404, %f2440;
	fma.rn.f32 	%f2458, %f595, %f2377, %f2443;
	add.f32 	%f2459, %f2456, %f2456;
	add.f32 	%f2460, %f2457, %f2457;
	add.f32 	%f2461, %f2458, %f2458;
	mul.f32 	%f2462, %f597, %f2461;
	mul.f32 	%f2463, %f598, %f2460;
	sub.f32 	%f2464, %f2462, %f2463;
	mul.f32 	%f2465, %f598, %f2459;
	mul.f32 	%f2466, %f596, %f2461;
	sub.f32 	%f2467, %f2465, %f2466;
	mul.f32 	%f2468, %f596, %f2460;
	mul.f32 	%f2469, %f597, %f2459;
	sub.f32 	%f2470, %f2468, %f2469;
	mul.f32 	%f2471, %f2381, %f2461;
	mul.f32 	%f2472, %f2378, %f2460;
	sub.f32 	%f2473, %f2471, %f2472;
	mul.f32 	%f2474, %f2378, %f2459;
	mul.f32 	%f2475, %f2379, %f2461;
	sub.f32 	%f2476, %f2474, %f2475;
	mul.f32 	%f2477, %f2379, %f2460;
	mul.f32 	%f2478, %f2381, %f2459;
	sub.f32 	%f2479, %f2477, %f2478;
	add.f32 	%f2480, %f2446, %f2473;
	add.f32 	%f2481, %f2449, %f2476;
	add.f32 	%f2482, %f2452, %f2479;
	add.f32 	%f744, %f2416, %f2464;
	add.f32 	%f745, %f2404, %f2467;
	add.f32 	%f746, %f2377, %f2470;
	abs.f32 	%f2483, %f708;
	setp.lt.f32 	%p130, %f2483, 0f1E4B27B8;
	selp.f32 	%f2484, 0f1E4B27B8, %f708, %p130;
	div.rn.f32 	%f2485, %f2328, %f2484;
	mul.f32 	%f2486, %f708, %f708;
	setp.lt.f32 	%p131, %f2486, 0f1E4B27B8;
	mul.f32 	%f2487, %f597, %f4;
	mul.f32 	%f2488, %f596, %f5;
	sub.f32 	%f2489, %f2487, %f2488;
	add.f32 	%f2490, %f2489, %f2489;
	fma.rn.f32 	%f2491, %f595, %f2490, %f6;
	mul.f32 	%f2492, %f598, %f5;
	mul.f32 	%f2493, %f597, %f6;
	sub.f32 	%f2494, %f2492, %f2493;
	add.f32 	%f2495, %f2494, %f2494;
	mul.f32 	%f2496, %f597, %f2495;
	mul.f32 	%f2497, %f596, %f6;
	mul.f32 	%f2498, %f598, %f4;
	sub.f32 	%f2499, %f2497, %f2498;
	add.f32 	%f2500, %f2499, %f2499;
	mul.f32 	%f2501, %f596, %f2500;
	sub.f32 	%f2502, %f2496, %f2501;
	add.f32 	%f2503, %f2491, %f2502;
	neg.f32 	%f2504, %f2503;
	selp.f32 	%f2505, %f2503, %f2504, %p131;
	selp.f32 	%f2506, 0f9E4B27B8, %f2486, %p131;
	div.rn.f32 	%f2507, %f2505, %f2506;
	mul.f32 	%f2508, %f2507, %f2328;
	min.f32 	%f2509, %f2508, 0f60AD78EC;
	max.f32 	%f2510, %f2509, 0fE0AD78EC;
	div.rn.f32 	%f2511, %f2341, %f2484;
	fma.rn.f32 	%f2512, %f595, %f2500, %f5;
	mul.f32 	%f2513, %f596, %f2490;
	mul.f32 	%f2514, %f598, %f2495;
	sub.f32 	%f2515, %f2513, %f2514;
	add.f32 	%f2516, %f2512, %f2515;
	neg.f32 	%f2517, %f2516;
	selp.f32 	%f2518, %f2516, %f2517, %p131;
	div.rn.f32 	%f2519, %f2518, %f2506;
	mul.f32 	%f2520, %f2519, %f2341;
	min.f32 	%f2521, %f2520, 0f60AD78EC;
	max.f32 	%f2522, %f2521, 0fE0AD78EC;
	div.rn.f32 	%f2523, %f2354, %f2484;
	fma.rn.f32 	%f2524, %f595, %f2495, %f4;
	mul.f32 	%f2525, %f598, %f2500;
	mul.f32 	%f2526, %f597, %f2490;
	sub.f32 	%f2527, %f2525, %f2526;
	add.f32 	%f2528, %f2524, %f2527;
	neg.f32 	%f2529, %f2528;
	selp.f32 	%f2530, %f2528, %f2529, %p131;
	div.rn.f32 	%f2531, %f2530, %f2506;
	mul.f32 	%f2532, %f2531, %f2354;
	min.f32 	%f2533, %f2532, 0f60AD78EC;
	max.f32 	%f2534, %f2533, 0fE0AD78EC;
	add.f32 	%f2535, %f2522, %f2510;
	add.f32 	%f2536, %f2534, %f2535;
	fma.rn.f32 	%f2537, %f2528, %f2528, 0f00000000;
	fma.rn.f32 	%f2538, %f2516, %f2516, %f2537;
	fma.rn.f32 	%f2539, %f2503, %f2503, %f2538;
	max.f32 	%f2540, %f2539, 0f33D6BF95;
	sqrt.rn.f32 	%f2541, %f2540;
	mov.f32 	%f2542, 0f3F000000;
	div.rn.f32 	%f2543, %f2542, %f2541;
	mul.f32 	%f2544, %f2536, %f2543;
	setp.gt.f32 	%p132, %f2539, 0f1E4B27B8;
	selp.f32 	%f2545, %f2544, 0f00000000, %p132;
	min.f32 	%f2546, %f2523, 0f60AD78EC;
	max.f32 	%f2547, %f2546, 0fE0AD78EC;
	min.f32 	%f2548, %f2511, 0f60AD78EC;
	max.f32 	%f2549, %f2548, 0fE0AD78EC;
	min.f32 	%f2550, %f2485, 0f60AD78EC;
	max.f32 	%f2551, %f2550, 0fE0AD78EC;
	fma.rn.f32 	%f2552, %f2528, %f2545, %f2547;
	fma.rn.f32 	%f2553, %f2516, %f2545, %f2549;
	fma.rn.f32 	%f2554, %f2503, %f2545, %f2551;
	fma.rn.f32 	%f2555, %f2528, %f2545, %f2552;
	fma.rn.f32 	%f2556, %f2516, %f2545, %f2553;
	fma.rn.f32 	%f2557, %f2503, %f2545, %f2554;
	mul.f32 	%f2558, %f597, %f2557;
	mul.f32 	%f2559, %f598, %f2556;
	sub.f32 	%f2560, %f2558, %f2559;
	mul.f32 	%f2561, %f598, %f2555;
	mul.f32 	%f2562, %f596, %f2557;
	sub.f32 	%f2563, %f2561, %f2562;
	mul.f32 	%f2564, %f596, %f2556;
	mul.f32 	%f2565, %f597, %f2555;
	sub.f32 	%f2566, %f2564, %f2565;
	mul.f32 	%f2567, %f2557, %f2500;
	mul.f32 	%f2568, %f2556, %f2490;
	sub.f32 	%f2569, %f2567, %f2568;
	mul.f32 	%f2570, %f2555, %f2490;
	mul.f32 	%f2571, %f2557, %f2495;
	sub.f32 	%f2572, %f2570, %f2571;
	mul.f32 	%f2573, %f2556, %f2495;
	mul.f32 	%f2574, %f2555, %f2500;
	sub.f32 	%f2575, %f2573, %f2574;
	mul.f32 	%f2576, %f2500, %f2556;
	fma.rn.f32 	%f2577, %f2495, %f2555, %f2576;
	fma.rn.f32 	%f2578, %f2490, %f2557, %f2577;
	fma.rn.f32 	%f2579, %f595, %f2555, %f2560;
	fma.rn.f32 	%f2580, %f595, %f2556, %f2563;
	fma.rn.f32 	%f2581, %f595, %f2557, %f2566;
	add.f32 	%f2582, %f2579, %f2579;
	add.f32 	%f2583, %f2580, %f2580;
	add.f32 	%f2584, %f2581, %f2581;
	mul.f32 	%f2585, %f597, %f2584;
	mul.f32 	%f2586, %f598, %f2583;
	sub.f32 	%f2587, %f2585, %f2586;
	mul.f32 	%f2588, %f598, %f2582;
	mul.f32 	%f2589, %f596, %f2584;
	sub.f32 	%f2590, %f2588, %f2589;
	mul.f32 	%f2591, %f596, %f2583;
	mul.f32 	%f2592, %f597, %f2582;
	sub.f32 	%f2593, %f2591, %f2592;
	mul.f32 	%f2594, %f5, %f2584;
	mul.f32 	%f2595, %f6, %f2583;
	sub.f32 	%f2596, %f2594, %f2595;
	mul.f32 	%f2597, %f6, %f2582;
	mul.f32 	%f2598, %f4, %f2584;
	sub.f32 	%f2599, %f2597, %f2598;
	mul.f32 	%f2600, %f4, %f2583;
	mul.f32 	%f2601, %f5, %f2582;
	sub.f32 	%f2602, %f2600, %f2601;
	add.f32 	%f2603, %f2569, %f2596;
	add.f32 	%f2604, %f2572, %f2599;
	add.f32 	%f2605, %f2575, %f2602;
	neg.f32 	%f2606, %f2603;
	neg.f32 	%f2607, %f2604;
	neg.f32 	%f2608, %f2605;
	add.f32 	%f747, %f2555, %f2587;
	add.f32 	%f748, %f2556, %f2590;
	add.f32 	%f749, %f2557, %f2593;
	add.f32 	%f2609, %f2455, %f2578;
	sub.f32 	%f2610, %f2606, %f2480;
	sub.f32 	%f2611, %f2607, %f2481;
	sub.f32 	%f2612, %f2608, %f2482;
	neg.f32 	%f2613, %f744;
	neg.f32 	%f750, %f745;
	neg.f32 	%f2614, %f746;
	mov.u64 	%rd440, %rd13;
	ld.param.u64 	%rd441, [%rd440+280];
	cvta.to.global.u64 	%rd442, %rd441;
	ld.param.v2.u32 	{%r375, %r376}, [%rd440+288];
	mul.lo.s32 	%r377, %r375, %r26;
	cvt.u64.u32 	%rd443, %r377;
	add.s64 	%rd444, %rd442, %rd443;
	atom.global.add.f32 	%f2615, [%rd444], %f2613;
	add.s32 	%r378, %r377, %r376;
	cvt.u64.u32 	%rd445, %r378;
	add.s64 	%rd446, %rd442, %rd445;
	atom.global.add.f32 	%f2616, [%rd446], %f750;
	add.s32 	%r379, %r378, %r376;
	cvt.u64.u32 	%rd447, %r379;
	add.s64 	%rd448, %rd442, %rd447;
	atom.global.add.f32 	%f2617, [%rd448], %f2614;
	ld.param.u64 	%rd449, [%rd440+336];
	cvta.to.global.u64 	%rd450, %rd449;
	ld.param.v2.u32 	{%r380, %r381}, [%rd440+344];
	mul.lo.s32 	%r382, %r380, %r26;
	cvt.u64.u32 	%rd451, %r382;
	add.s64 	%rd452, %rd450, %rd451;
	atom.global.add.f32 	%f2618, [%rd452], %f2432;
	add.s32 	%r383, %r382, %r381;
	cvt.u64.u32 	%rd453, %r383;
	add.s64 	%rd454, %rd450, %rd453;
	atom.global.add.f32 	%f2619, [%rd454], %f2433;
	add.s32 	%r384, %r383, %r381;
	cvt.u64.u32 	%rd455, %r384;
	add.s64 	%rd456, %rd450, %rd455;
	atom.global.add.f32 	%f2620, [%rd456], %f2434;
	ld.param.u64 	%rd457, [%rd440+392];
	cvta.to.global.u64 	%rd458, %rd457;
	ld.param.v2.u32 	{%r385, %r386}, [%rd440+400];
	mul.lo.s32 	%r387, %r385, %r26;
	cvt.u64.u32 	%rd459, %r387;
	add.s64 	%rd460, %rd458, %rd459;
	atom.global.add.f32 	%f2621, [%rd460], %f2609;
	add.s32 	%r388, %r387, %r386;
	cvt.u64.u32 	%rd461, %r388;
	add.s64 	%rd462, %rd458, %rd461;
	atom.global.add.f32 	%f2622, [%rd462], %f2610;
	add.s32 	%r389, %r388, %r386;
	cvt.u64.u32 	%rd463, %r389;
	add.s64 	%rd464, %rd458, %rd463;
	atom.global.add.f32 	%f2623, [%rd464], %f2611;
	add.s32 	%r390, %r389, %r386;
	cvt.u64.u32 	%rd465, %r390;
	add.s64 	%rd466, %rd458, %rd465;
	atom.global.add.f32 	%f2624, [%rd466], %f2612;
	ld.param.u32 	%r391, [%rd440+456];
	mul.lo.s32 	%r392, %r391, %r26;
	cvt.u64.u32 	%rd467, %r392;
	ld.param.u64 	%rd468, [%rd440+448];
	cvta.to.global.u64 	%rd469, %rd468;
	add.s64 	%rd470, %rd469, %rd467;
	atom.global.add.f32 	%f2625, [%rd470], %f732;
	mov.f32 	%f3381, 0f00000000;
	mov.f32 	%f3382, %f3381;
	mov.f32 	%f3383, %f3381;
	mov.f32 	%f3384, %f3381;
	mov.f32 	%f3385, %f3381;
	mov.f32 	%f3386, %f3381;
	mov.f32 	%f3387, %f3381;
	mov.f32 	%f3388, %f3381;
	mov.f32 	%f3389, %f3381;
	mov.f32 	%f3390, %f3381;
	mov.f32 	%f3391, %f3381;
	mov.f32 	%f3392, %f3381;
	mov.f32 	%f3393, %f3381;
	mov.f32 	%f3394, %f3381;
	mov.f32 	%f3395, %f3381;
	mov.f32 	%f3396, %f3381;
	mov.f32 	%f3397, %f3381;
	mov.f32 	%f3398, %f3381;
	mov.f32 	%f3399, %f3381;
	mov.f32 	%f3400, %f3381;
	mov.f32 	%f3401, %f3381;
	mov.f32 	%f3402, %f3381;
	mov.f32 	%f3403, %f3381;
	mov.f32 	%f3404, %f3381;
	mov.f32 	%f3405, %f3381;
	mov.f32 	%f3406, %f3381;
	mov.f32 	%f3407, %f3381;
	mov.f32 	%f3360, %f3381;
	mov.f32 	%f3361, %f3381;
	mov.f32 	%f3362, %f3381;
	mov.f32 	%f3363, %f3381;
	mov.f32 	%f3364, %f3381;
	mov.f32 	%f3365, %f3381;
	mov.f32 	%f3366, %f3381;
	mov.f32 	%f3367, %f3381;
	mov.f32 	%f3368, %f3381;
	mov.f32 	%f3369, %f3381;
	mov.f32 	%f3370, %f3381;
	mov.f32 	%f3371, %f3381;
	mov.f32 	%f3372, %f3381;
	mov.f32 	%f3373, %f3381;
	mov.f32 	%f3374, %f3381;
	mov.f32 	%f3375, %f3381;
	mov.f32 	%f3376, %f3381;
	mov.f32 	%f3377, %f3381;
	mov.f32 	%f3378, %f3381;
	mov.f32 	%f3379, %f3381;
	mov.f32 	%f3380, %f3381;
	@%p88 bra 	$L__BB0_83;
	setp.eq.s32 	%p133, %r11, 2;
	mov.f32 	%f3342, 0f00000000;
	mov.f32 	%f3343, %f3342;
	mov.f32 	%f3344, %f3342;
	mov.f32 	%f3393, %f3342;
	mov.f32 	%f3394, %f3342;
	mov.f32 	%f3395, %f3342;
	mov.f32 	%f3396, %f3342;
	mov.f32 	%f3397, %f3342;
	mov.f32 	%f3398, %f3342;
	mov.f32 	%f3399, %f3342;
	mov.f32 	%f3400, %f3342;
	mov.f32 	%f3401, %f3342;
	mov.f32 	%f3402, %f3342;
	mov.f32 	%f3403, %f3342;
	mov.f32 	%f3404, %f3342;
	mov.f32 	%f3405, %f3342;
	mov.f32 	%f3406, %f3342;
	mov.f32 	%f3407, %f3342;
	mov.f32 	%f3360, %f3342;
	mov.f32 	%f3361, %f3342;
	mov.f32 	%f3362, %f3342;
	mov.f32 	%f3363, %f3342;
	mov.f32 	%f3364, %f3342;
	mov.f32 	%f3365, %f3342;
	mov.f32 	%f3366, %f3342;
	mov.f32 	%f3367, %f3342;
	mov.f32 	%f3368, %f3342;
	mov.f32 	%f3369, %f3342;
	mov.f32 	%f3370, %f3342;
	mov.f32 	%f3371, %f3342;
	mov.f32 	%f3372, %f3342;
	mov.f32 	%f3373, %f3342;
	mov.f32 	%f3374, %f3342;
	mov.f32 	%f3375, %f3342;
	mov.f32 	%f3376, %f3342;
	mov.f32 	%f3377, %f3342;
	mov.f32 	%f3378, %f3342;
	mov.f32 	%f3379, %f3342;
	mov.f32 	%f3380, %f3342;
	@%p133 bra 	$L__BB0_82;
	add.s32 	%r393, %r11, -1;
	setp.lt.u32 	%p134, %r393, 3;
	mov.f32 	%f3318, 0f00000000;
	mov.f32 	%f3319, %f3318;
	mov.f32 	%f3320, %f3318;
	mov.f32 	%f3360, %f3318;
	mov.f32 	%f3361, %f3318;
	mov.f32 	%f3362, %f3318;
	mov.f32 	%f3363, %f3318;
	mov.f32 	%f3364, %f3318;
	mov.f32 	%f3365, %f3318;
	mov.f32 	%f3366, %f3318;
	mov.f32 	%f3367, %f3318;
	mov.f32 	%f3368, %f3318;
	mov.f32 	%f3369, %f3318;
	mov.f32 	%f3370, %f3318;
	mov.f32 	%f3371, %f3318;
	mov.f32 	%f3372, %f3318;
	mov.f32 	%f3373, %f3318;
	mov.f32 	%f3374, %f3318;
	mov.f32 	%f3375, %f3318;
	mov.f32 	%f3376, %f3318;
	mov.f32 	%f3377, %f3318;
	mov.f32 	%f3378, %f3318;
	mov.f32 	%f3379, %f3318;
	mov.f32 	%f3380, %f3318;
	@%p134 bra 	$L__BB0_81;
	mul.f32 	%f2628, %f4, 0fBF170D19;
	mul.f32 	%f2629, %f4, %f4;
	mul.f32 	%f2630, %f5, %f5;
	mul.f32 	%f2631, %f2630, 0f40400000;
	sub.f32 	%f2632, %f2629, %f2631;
	mul.f32 	%f2633, %f2628, %f2632;
	mul.f32 	%f2634, %f3304, %f730;
	fma.rn.f32 	%f2635, %f3303, %f729, %f2634;
	fma.rn.f32 	%f2636, %f3305, %f731, %f2635;
	mul.f32 	%f2637, %f2628, %f2636;
	mul.f32 	%f2638, %f6, 0f3FB8FFC7;
	sub.f32 	%f2639, %f2629, %f2630;
	mul.f32 	%f2640, %f2638, %f2639;
	mul.f32 	%f2641, %f3301, %f730;
	fma.rn.f32 	%f2642, %f3300, %f729, %f2641;
	fma.rn.f32 	%f2643, %f3302, %f731, %f2642;
	mul.f32 	%f2644, %f2638, %f2643;
	mul.f32 	%f2645, %f4, 0fBEEA01E8;
	mul.f32 	%f2646, %f6, %f6;
	mul.f32 	%f2647, %f2646, 0f40800000;
	sub.f32 	%f2648, %f2647, %f2629;
	sub.f32 	%f2649, %f2648, %f2630;
	mul.f32 	%f2650, %f2645, %f2649;
	mul.f32 	%f2651, %f3298, %f730;
	fma.rn.f32 	%f2652, %f3297, %f729, %f2651;
	fma.rn.f32 	%f2653, %f3299, %f731, %f2652;
	mul.f32 	%f2654, %f6, 0f3EBF10F8;
	add.f32 	%f2655, %f2646, %f2646;
	mul.f32 	%f2656, %f2629, 0f40400000;
	sub.f32 	%f2657, %f2655, %f2656;
	sub.f32 	%f2658, %f2657, %f2631;
	mul.f32 	%f2659, %f2654, %f2658;
	mul.f32 	%f2660, %f3295, %f730;
	fma.rn.f32 	%f2661, %f3294, %f729, %f2660;
	fma.rn.f32 	%f2662, %f3296, %f731, %f2661;
	mul.f32 	%f2663, %f2654, %f2662;
	neg.f32 	%f2664, %f2663;
	mul.f32 	%f2665, %f5, 0fBEEA01E8;
	mul.f32 	%f2666, %f2665, %f2649;
	mul.f32 	%f2667, %f3292, %f730;
	fma.rn.f32 	%f2668, %f3291, %f729, %f2667;
	fma.rn.f32 	%f2669, %f3293, %f731, %f2668;
	mul.f32 	%f2670, %f2665, %f2669;
	fma.rn.f32 	%f2671, %f2645, %f2653, %f2670;
	mul.f32 	%f2672, %f4, %f5;
	mul.f32 	%f2673, %f2672, 0f4038FFC7;
	mul.f32 	%f2674, %f6, %f2673;
	mul.f32 	%f2675, %f3289, %f730;
	fma.rn.f32 	%f2676, %f3288, %f729, %f2675;
	fma.rn.f32 	%f2677, %f3290, %f731, %f2676;
	mul.f32 	%f2678, %f6, %f2677;
	mul.f32 	%f2679, %f2678, 0f4038FFC7;
	mul.f32 	%f2680, %f5, 0fBF170D19;
	sub.f32 	%f2681, %f2656, %f2630;
	mul.f32 	%f2682, %f2680, %f2681;
	mul.f32 	%f2683, %f3286, %f730;
	fma.rn.f32 	%f2684, %f3285, %f729, %f2683;
	fma.rn.f32 	%f2685, %f3287, %f731, %f2684;
	mul.f32 	%f2686, %f2680, %f2685;
	mul.f32 	%f2687, %f2671, 0f40800000;
	fma.rn.f32 	%f2688, %f2663, 0f40000000, %f2687;
	sub.f32 	%f2689, %f2664, %f2637;
	mul.f32 	%f2690, %f2689, 0f40400000;
	sub.f32 	%f2691, %f2690, %f2644;
	sub.f32 	%f2692, %f2691, %f2671;
	sub.f32 	%f2693, %f2692, %f2686;
	add.f32 	%f2694, %f2637, %f2644;
	sub.f32 	%f2695, %f2694, %f2671;
	sub.f32 	%f2696, %f2686, %f2663;
	fma.rn.f32 	%f2697, %f2696, 0f40400000, %f2695;
	mul.f32 	%f2698, %f2639, %f2643;
	mul.f32 	%f2699, %f2658, %f2662;
	mul.f32 	%f2700, %f2699, 0f3EBF10F8;
	fma.rn.f32 	%f2701, %f2698, 0f3FB8FFC7, %f2700;
	fma.rn.f32 	%f2702, %f2673, %f2677, %f2701;
	fma.rn.f32 	%f2703, %f6, %f2688, %f2702;
	fma.rn.f32 	%f3320, %f6, %f2688, %f2703;
	mul.f32 	%f2704, %f2649, %f2669;
	mul.f32 	%f2705, %f2681, %f2685;
	mul.f32 	%f2706, %f2705, 0fBF170D19;
	fma.rn.f32 	%f2707, %f2704, 0fBEEA01E8, %f2706;
	fma.rn.f32 	%f2708, %f4, %f2679, %f2707;
	fma.rn.f32 	%f2709, %f5, %f2693, %f2708;
	fma.rn.f32 	%f3319, %f5, %f2693, %f2709;
	mul.f32 	%f2710, %f2632, %f2636;
	mul.f32 	%f2711, %f2649, %f2653;
	mul.f32 	%f2712, %f2711, 0fBEEA01E8;
	fma.rn.f32 	%f2713, %f2710, 0fBF170D19, %f2712;
	fma.rn.f32 	%f2714, %f5, %f2679, %f2713;
	fma.rn.f32 	%f2715, %f4, %f2697, %f2714;
	fma.rn.f32 	%f3318, %f4, %f2697, %f2715;
	fma.rn.f32 	%f2716, %f2682, %f729, 0f00000000;
	fma.rn.f32 	%f2717, %f2682, %f730, 0f00000000;
	fma.rn.f32 	%f2718, %f2682, %f731, 0f00000000;
	fma.rn.f32 	%f2719, %f2674, %f729, 0f00000000;
	fma.rn.f32 	%f2720, %f2674, %f730, 0f00000000;
	fma.rn.f32 	%f2721, %f2674, %f731, 0f00000000;
	fma.rn.f32 	%f2722, %f2666, %f729, 0f00000000;
	fma.rn.f32 	%f2723, %f2666, %f730, 0f00000000;
	fma.rn.f32 	%f2724, %f2666, %f731, 0f00000000;
	fma.rn.f32 	%f2725, %f2659, %f729, 0f00000000;
	fma.rn.f32 	%f2726, %f2659, %f730, 0f00000000;
	fma.rn.f32 	%f2727, %f2659, %f731, 0f00000000;
	fma.rn.f32 	%f2728, %f2650, %f729, 0f00000000;
	fma.rn.f32 	%f2729, %f2650, %f730, 0f00000000;
	fma.rn.f32 	%f2730, %f2650, %f731, 0f00000000;
	fma.rn.f32 	%f2731, %f2640, %f729, 0f00000000;
	fma.rn.f32 	%f2732, %f2640, %f730, 0f00000000;
	fma.rn.f32 	%f2733, %f2640, %f731, 0f00000000;
	fma.rn.f32 	%f2734, %f2633, %f729, 0f00000000;
	fma.rn.f32 	%f2735, %f2633, %f730, 0f00000000;
	fma.rn.f32 	%f2736, %f2633, %f731, 0f00000000;
	add.f32 	%f2737, %f2716, 0f00000000;
	add.f32 	%f2738, %f2717, 0f00000000;
	add.f32 	%f2739, %f2718, 0f00000000;
	add.f32 	%f2740, %f2719, 0f00000000;
	add.f32 	%f2741, %f2720, 0f00000000;
	add.f32 	%f2742, %f2721, 0f00000000;
	add.f32 	%f2743, %f2722, 0f00000000;
	add.f32 	%f2744, %f2723, 0f00000000;
	add.f32 	%f2745, %f2724, 0f00000000;
	add.f32 	%f2746, %f2725, 0f00000000;
	add.f32 	%f2747, %f2726, 0f00000000;
	add.f32 	%f2748, %f2727, 0f00000000;
	add.f32 	%f2749, %f2728, 0f00000000;
	add.f32 	%f2750, %f2729, 0f00000000;
	add.f32 	%f2751, %f2730, 0f00000000;
	add.f32 	%f2752, %f2731, 0f00000000;
	add.f32 	%f2753, %f2732, 0f00000000;
	add.f32 	%f2754, %f2733, 0f00000000;
	add.f32 	%f2755, %f2734, 0f00000000;
	add.f32 	%f2756, %f2735, 0f00000000;
	add.f32 	%f2757, %f2736, 0f00000000;
	add.f32 	%f2758, %f2737, 0f00000000;
	add.f32 	%f2759, %f2738, 0f00000000;
	add.f32 	%f2760, %f2739, 0f00000000;
	add.f32 	%f2761, %f2740, 0f00000000;
	add.f32 	%f2762, %f2741, 0f00000000;
	add.f32 	%f2763, %f2742, 0f00000000;
	add.f32 	%f2764, %f2743, 0f00000000;
	add.f32 	%f2765, %f2744, 0f00000000;
	add.f32 	%f2766, %f2745, 0f00000000;
	add.f32 	%f2767, %f2746, 0f00000000;
	add.f32 	%f2768, %f2747, 0f00000000;
	add.f32 	%f2769, %f2748, 0f00000000;
	add.f32 	%f2770, %f2749, 0f00000000;
	add.f32 	%f2771, %f2750, 0f00000000;
	add.f32 	%f2772, %f2751, 0f00000000;
	add.f32 	%f2773, %f2752, 0f00000000;
	add.f32 	%f2774, %f2753, 0f00000000;
	add.f32 	%f2775, %f2754, 0f00000000;
	add.f32 	%f2776, %f2755, 0f00000000;
	add.f32 	%f2777, %f2756, 0f00000000;
	add.f32 	%f2778, %f2757, 0f00000000;
	add.f32 	%f3360, %f2758, 0f00000000;
	add.f32 	%f3361, %f2759, 0f00000000;
	add.f32 	%f3362, %f2760, 0f00000000;
	add.f32 	%f3363, %f2761, 0f00000000;
	add.f32 	%f3364, %f2762, 0f00000000;
	add.f32 	%f3365, %f2763, 0f00000000;
	add.f32 	%f3366, %f2764, 0f00000000;
	add.f32 	%f3367, %f2765, 0f00000000;
	add.f32 	%f3368, %f2766, 0f00000000;
	add.f32 	%f3369, %f2767, 0f00000000;
	add.f32 	%f3370, %f2768, 0f00000000;
	add.f32 	%f3371, %f2769, 0f00000000;
	add.f32 	%f3372, %f2770, 0f00000000;
	add.f32 	%f3373, %f2771, 0f00000000;
	add.f32 	%f3374, %f2772, 0f00000000;
	add.f32 	%f3375, %f2773, 0f00000000;
	add.f32 	%f3376, %f2774, 0f00000000;
	add.f32 	%f3377, %f2775, 0f00000000;
	add.f32 	%f3378, %f2776, 0f00000000;
	add.f32 	%f3379, %f2777, 0f00000000;
	add.f32 	%f3380, %f2778, 0f00000000;
$L__BB0_81:
	mul.f32 	%f2779, %f4, %f4;
	mul.f32 	%f2780, %f5, %f5;
	sub.f32 	%f2781, %f2779, %f2780;
	mul.f32 	%f2782, %f2781, 0f3F0BD8A1;
	mul.f32 	%f2783, %f3283, %f730;
	fma.rn.f32 	%f2784, %f3282, %f729, %f2783;
	fma.rn.f32 	%f2785, %f3284, %f731, %f2784;
	mul.f32 	%f2786, %f2785, 0f3F0BD8A1;
	mul.f32 	%f2787, %f4, %f6;
	mul.f32 	%f2788, %f2787, 0fBF8BD8A1;
	mul.f32 	%f2789, %f3280, %f730;
	fma.rn.f32 	%f2790, %f3279, %f729, %f2789;
	fma.rn.f32 	%f2791, %f3281, %f731, %f2790;
	mul.f32 	%f2792, %f2791, 0fBF8BD8A1;
	mul.f32 	%f2793, %f6, %f6;
	fma.rn.f32 	%f2794, %f6, %f6, %f2793;
	sub.f32 	%f2795, %f2794, %f2779;
	sub.f32 	%f2796, %f2795, %f2780;
	mul.f32 	%f2797, %f2796, 0f3EA17B01;
	mul.f32 	%f2798, %f3277, %f730;
	fma.rn.f32 	%f2799, %f3276, %f729, %f2798;
	fma.rn.f32 	%f2800, %f3278, %f731, %f2799;
	mul.f32 	%f2801, %f2800, 0f3EA17B01;
	neg.f32 	%f2802, %f2801;
	mul.f32 	%f2803, %f5, %f6;
	mul.f32 	%f2804, %f2803, 0fBF8BD8A1;
	mul.f32 	%f2805, %f3274, %f730;
	fma.rn.f32 	%f2806, %f3273, %f729, %f2805;
	fma.rn.f32 	%f2807, %f3275, %f731, %f2806;
	mul.f32 	%f2808, %f2807, 0fBF8BD8A1;
	mul.f32 	%f2809, %f4, %f5;
	mul.f32 	%f2810, %f2809, 0f3F8BD8A1;
	mul.f32 	%f2811, %f3271, %f730;
	fma.rn.f32 	%f2812, %f3270, %f729, %f2811;
	fma.rn.f32 	%f2813, %f3272, %f731, %f2812;
	mul.f32 	%f2814, %f2813, 0f3F8BD8A1;
	add.f32 	%f2815, %f2801, %f2801;
	sub.f32 	%f2816, %f2802, %f2786;
	sub.f32 	%f2817, %f2786, %f2801;
	mul.f32 	%f2818, %f5, %f2808;
	fma.rn.f32 	%f2819, %f4, %f2792, %f2818;
	fma.rn.f32 	%f2820, %f6, %f2815, %f2819;
	fma.rn.f32 	%f2821, %f6, %f2815, %f2820;
	mul.f32 	%f2822, %f4, %f2814;
	fma.rn.f32 	%f2823, %f6, %f2808, %f2822;
	fma.rn.f32 	%f2824, %f5, %f2816, %f2823;
	fma.rn.f32 	%f2825, %f5, %f2816, %f2824;
	mul.f32 	%f2826, %f5, %f2814;
	fma.rn.f32 	%f2827, %f6, %f2792, %f2826;
	fma.rn.f32 	%f2828, %f4, %f2817, %f2827;
	fma.rn.f32 	%f2829, %f4, %f2817, %f2828;
	add.f32 	%f3342, %f2829, %f3318;
	add.f32 	%f3343, %f2825, %f3319;
	add.f32 	%f3344, %f2821, %f3320;
	fma.rn.f32 	%f2830, %f2810, %f729, 0f00000000;
	fma.rn.f32 	%f2831, %f2810, %f730, 0f00000000;
	fma.rn.f32 	%f2832, %f2810, %f731, 0f00000000;
	fma.rn.f32 	%f2833, %f2804, %f729, 0f00000000;
	fma.rn.f32 	%f2834, %f2804, %f730, 0f00000000;
	fma.rn.f32 	%f2835, %f2804, %f731, 0f00000000;
	fma.rn.f32 	%f2836, %f2797, %f729, 0f00000000;
	fma.rn.f32 	%f2837, %f2797, %f730, 0f00000000;
	fma.rn.f32 	%f2838, %f2797, %f731, 0f00000000;
	fma.rn.f32 	%f2839, %f2788, %f729, 0f00000000;
	fma.rn.f32 	%f2840, %f2788, %f730, 0f00000000;
	fma.rn.f32 	%f2841, %f2788, %f731, 0f00000000;
	fma.rn.f32 	%f2842, %f2782, %f729, 0f00000000;
	fma.rn.f32 	%f2843, %f2782, %f730, 0f00000000;
	fma.rn.f32 	%f2844, %f2782, %f731, 0f00000000;
	add.f32 	%f2845, %f2830, 0f00000000;
	add.f32 	%f2846, %f2831, 0f00000000;
	add.f32 	%f2847, %f2832, 0f00000000;
	add.f32 	%f2848, %f2833, 0f00000000;
	add.f32 	%f2849, %f2834, 0f00000000;
	add.f32 	%f2850, %f2835, 0f00000000;
	add.f32 	%f2851, %f2836, 0f00000000;
	add.f32 	%f2852, %f2837, 0f00000000;
	add.f32 	%f2853, %f2838, 0f00000000;
	add.f32 	%f2854, %f2839, 0f00000000;
	add.f32 	%f2855, %f2840, 0f00000000;
	add.f32 	%f2856, %f2841, 0f00000000;
	add.f32 	%f2857, %f2842, 0f00000000;
	add.f32 	%f2858, %f2843, 0f00000000;
	add.f32 	%f2859, %f2844, 0f00000000;
	add.f32 	%f3393, %f2845, 0f00000000;
	add.f32 	%f3394, %f2846, 0f00000000;
	add.f32 	%f3395, %f2847, 0f00000000;
	add.f32 	%f3396, %f2848, 0f00000000;
	add.f32 	%f3397, %f2849, 0f00000000;
	add.f32 	%f3398, %f2850, 0f00000000;
	add.f32 	%f3399, %f2851, 0f00000000;
	add.f32 	%f3400, %f2852, 0f00000000;
	add.f32 	%f3401, %f2853, 0f00000000;
	add.f32 	%f3402, %f2854, 0f00000000;
	add.f32 	%f3403, %f2855, 0f00000000;
	add.f32 	%f3404, %f2856, 0f00000000;
	add.f32 	%f3405, %f2857, 0f00000000;
	add.f32 	%f3406, %f2858, 0f00000000;
	add.f32 	%f3407, %f2859, 0f00000000;
$L__BB0_82:
	neg.f32 	%f2860, %f730;
	mul.f32 	%f2861, %f3268, %f2860;
	mul.f32 	%f2862, %f729, %f3267;
	sub.f32 	%f2863, %f2861, %f2862;
	mul.f32 	%f2864, %f731, %f3269;
	sub.f32 	%f2865, %f2863, %f2864;
	mul.f32 	%f2866, %f6, 0f3EFA2A1C;
	mul.f32 	%f2867, %f3265, %f730;
	fma.rn.f32 	%f2868, %f3264, %f729, %f2867;
	fma.rn.f32 	%f2869, %f3266, %f731, %f2868;
	mul.f32 	%f2870, %f5, 0fBEFA2A1C;
	mul.f32 	%f2871, %f3262, %f730;
	fma.rn.f32 	%f2872, %f3261, %f729, %f2871;
	fma.rn.f32 	%f2873, %f3263, %f731, %f2872;
	fma.rn.f32 	%f2874, %f2865, 0f3EFA2A1C, %f3342;
	fma.rn.f32 	%f2875, %f2873, 0fBEFA2A1C, %f3343;
	fma.rn.f32 	%f2876, %f2869, 0f3EFA2A1C, %f3344;
	fma.rn.f32 	%f2877, %f2870, %f729, 0f00000000;
	fma.rn.f32 	%f2878, %f2870, %f730, 0f00000000;
	fma.rn.f32 	%f2879, %f2870, %f731, 0f00000000;
	fma.rn.f32 	%f2880, %f2866, %f729, 0f00000000;
	fma.rn.f32 	%f2881, %f2866, %f730, 0f00000000;
	fma.rn.f32 	%f2882, %f2866, %f731, 0f00000000;
	mul.f32 	%f2883, %f4, 0f3EFA2A1C;
	mul.f32 	%f2884, %f729, %f2883;
	mov.f32 	%f2885, 0f00000000;
	sub.f32 	%f2886, %f2885, %f2884;
	mul.f32 	%f2887, %f730, %f2883;
	sub.f32 	%f2888, %f2885, %f2887;
	mul.f32 	%f2889, %f731, %f2883;
	sub.f32 	%f2890, %f2885, %f2889;
	add.f32 	%f3384, %f2877, 0f00000000;
	add.f32 	%f3385, %f2878, 0f00000000;
	add.f32 	%f3386, %f2879, 0f00000000;
	add.f32 	%f3387, %f2880, 0f00000000;
	add.f32 	%f3388, %f2881, 0f00000000;
	add.f32 	%f3389, %f2882, 0f00000000;
	add.f32 	%f3390, %f2886, 0f00000000;
	add.f32 	%f3391, %f2888, 0f00000000;
	add.f32 	%f3392, %f2890, 0f00000000;
	add.f32 	%f3381, %f2874, 0f00000000;
	add.f32 	%f3382, %f2875, 0f00000000;
	add.f32 	%f3383, %f2876, 0f00000000;
$L__BB0_83:
	fma.rn.f32 	%f2891, %f729, 0f3E906EBB, 0f00000000;
	fma.rn.f32 	%f2892, %f730, 0f3E906EBB, 0f00000000;
	fma.rn.f32 	%f2893, %f731, 0f3E906EBB, 0f00000000;
	add.f32 	%f916, %f747, %f3381;
	add.f32 	%f917, %f748, %f3382;
	add.f32 	%f918, %f749, %f3383;
	mov.u64 	%rd471, %rd13;
	ld.param.u64 	%rd472, [%rd471+504];
	cvta.to.global.u64 	%rd473, %rd472;
	ld.param.u32 	%r394, [%rd471+512];
	ld.param.u32 	%r395, [%rd471+520];
	mul.lo.s32 	%r396, %r394, %r26;
	cvt.u64.u32 	%rd474, %r396;
	add.s64 	%rd475, %rd473, %rd474;
	atom.global.add.f32 	%f2894, [%rd475], %f2891;
	add.s32 	%r397, %r396, %r395;
	cvt.u64.u32 	%rd476, %r397;
	add.s64 	%rd477, %rd473, %rd476;
	atom.global.add.f32 	%f2895, [%rd477], %f2892;
	add.s32 	%r398, %r397, %r395;
	cvt.u64.u32 	%rd478, %r398;
	add.s64 	%rd479, %rd473, %rd478;
	atom.global.add.f32 	%f2896, [%rd479], %f2893;
	@%p88 bra 	$L__BB0_87;
	setp.eq.s32 	%p136, %r11, 2;
	mov.u64 	%rd480, %rd13;
	ld.param.u64 	%rd481, [%rd480+504];
	cvta.to.global.u64 	%rd482, %rd481;
	ld.param.v2.u32 	{%r399, %r400}, [%rd480+512];
	ld.param.u32 	%r401, [%rd480+520];
	mul.lo.s32 	%r402, %r399, %r26;
	add.s32 	%r403, %r402, %r400;
	cvt.u64.u32 	%rd483, %r403;
	add.s64 	%rd484, %rd482, %rd483;
	atom.global.add.f32 	%f2897, [%rd484], %f3384;
	add.s32 	%r404, %r403, %r401;
	cvt.u64.u32 	%rd485, %r404;
	add.s64 	%rd486, %rd482, %rd485;
	atom.global.add.f32 	%f2898, [%rd486], %f3385;
	add.s32 	%r405, %r404, %r401;
	cvt.u64.u32 	%rd487, %r405;
	add.s64 	%rd488, %rd482, %rd487;
	atom.global.add.f32 	%f2899, [%rd488], %f3386;
	shl.b32 	%r406, %r400, 1;
	add.s32 	%r407, %r406, %r402;
	cvt.u64.u32 	%rd489, %r407;
	add.s64 	%rd490, %rd482, %rd489;
	atom.global.add.f32 	%f2900, [%rd490], %f3387;
	add.s32 	%r408, %r407, %r401;
	cvt.u64.u32 	%rd491, %r408;
	add.s64 	%rd492, %rd482, %rd491;
	atom.global.add.f32 	%f2901, [%rd492], %f3388;
	add.s32 	%r409, %r400, %r401;
	shl.b32 	%r410, %r409, 1;
	add.s32 	%r411, %r410, %r402;
	cvt.u64.u32 	%rd493, %r411;
	add.s64 	%rd494, %rd482, %rd493;
	atom.global.add.f32 	%f2902, [%rd494], %f3389;
	mad.lo.s32 	%r412, %r400, 3, %r402;
	cvt.u64.u32 	%rd495, %r412;
	add.s64 	%rd496, %rd482, %rd495;
	atom.global.add.f32 	%f2903, [%rd496], %f3390;
	add.s32 	%r413, %r412, %r401;
	cvt.u64.u32 	%rd497, %r413;
	add.s64 	%rd498, %rd482, %rd497;
	atom.global.add.f32 	%f2904, [%rd498], %f3391;
	add.s32 	%r414, %r413, %r401;
	cvt.u64.u32 	%rd499, %r414;
	add.s64 	%rd500, %rd482, %rd499;
	atom.global.add.f32 	%f2905, [%rd500], %f3392;
	@%p136 bra 	$L__BB0_87;
	add.s32 	%r415, %r11, -1;
	setp.lt.u32 	%p137, %r415, 3;
	mov.u64 	%rd501, %rd13;
	ld.param.u64 	%rd502, [%rd501+504];
	cvta.to.global.u64 	%rd503, %rd502;
	ld.param.v2.u32 	{%r416, %r417}, [%rd501+512];
	ld.param.u32 	%r418, [%rd501+520];
	mul.lo.s32 	%r419, %r416, %r26;
	shl.b32 	%r420, %r417, 2;
	add.s32 	%r421, %r420, %r419;
	cvt.u64.u32 	%rd504, %r421;
	add.s64 	%rd505, %rd503, %rd504;
	atom.global.add.f32 	%f2906, [%rd505], %f3393;
	add.s32 	%r422, %r421, %r418;
	cvt.u64.u32 	%rd506, %r422;
	add.s64 	%rd507, %rd503, %rd506;
	atom.global.add.f32 	%f2907, [%rd507], %f3394;
	add.s32 	%r423, %r422, %r418;
	cvt.u64.u32 	%rd508, %r423;
	add.s64 	%rd509, %rd503, %rd508;
	atom.global.add.f32 	%f2908, [%rd509], %f3395;
	mad.lo.s32 	%r424, %r417, 5, %r419;
	cvt.u64.u32 	%rd510, %r424;
	add.s64 	%rd511, %rd503, %rd510;
	atom.global.add.f32 	%f2909, [%rd511], %f3396;
	add.s32 	%r425, %r424, %r418;
	cvt.u64.u32 	%rd512, %r425;
	add.s64 	%rd513, %rd503, %rd512;
	atom.global.add.f32 	%f2910, [%rd513], %f3397;
	add.s32 	%r426, %r425, %r418;
	cvt.u64.u32 	%rd514, %r426;
	add.s64 	%rd515, %rd503, %rd514;
	atom.global.add.f32 	%f2911, [%rd515], %f3398;
	mad.lo.s32 	%r427, %r417, 6, %r419;
	cvt.u64.u32 	%rd516, %r427;
	add.s64 	%rd517, %rd503, %rd516;
	atom.global.add.f32 	%f2912, [%rd517], %f3399;
	add.s32 	%r428, %r427, %r418;
	cvt.u64.u32 	%rd518, %r428;
	add.s64 	%rd519, %rd503, %rd518;
	atom.global.add.f32 	%f2913, [%rd519], %f3400;
	add.s32 	%r429, %r428, %r418;
	cvt.u64.u32 	%rd520, %r429;
	add.s64 	%rd521, %rd503, %rd520;
	atom.global.add.f32 	%f2914, [%rd521], %f3401;
	mad.lo.s32 	%r430, %r417, 7, %r419;
	cvt.u64.u32 	%rd522, %r430;
	add.s64 	%rd523, %rd503, %rd522;
	atom.global.add.f32 	%f2915, [%rd523], %f3402;
	add.s32 	%r431, %r430, %r418;
	cvt.u64.u32 	%rd524, %r431;
	add.s64 	%rd525, %rd503, %rd524;
	atom.global.add.f32 	%f2916, [%rd525], %f3403;
	add.s32 	%r432, %r431, %r418;
	cvt.u64.u32 	%rd526, %r432;
	add.s64 	%rd527, %rd503, %rd526;
	atom.global.add.f32 	%f2917, [%rd527], %f3404;
	shl.b32 	%r433, %r417, 3;
	add.s32 	%r434, %r433, %r419;
	cvt.u64.u32 	%rd528, %r434;
	add.s64 	%rd529, %rd503, %rd528;
	atom.global.add.f32 	%f2918, [%rd529], %f3405;
	add.s32 	%r435, %r434, %r418;
	cvt.u64.u32 	%rd530, %r435;
	add.s64 	%rd531, %rd503, %rd530;
	atom.global.add.f32 	%f2919, [%rd531], %f3406;
	add.s32 	%r436, %r435, %r418;
	cvt.u64.u32 	%rd532, %r436;
	add.s64 	%rd533, %rd503, %rd532;
	atom.global.add.f32 	%f2920, [%rd533], %f3407;
	@%p137 bra 	$L__BB0_87;
	mov.u64 	%rd534, %rd13;
	ld.param.u64 	%rd535, [%rd534+504];
	cvta.to.global.u64 	%rd536, %rd535;
	ld.param.v2.u32 	{%r437, %r438}, [%rd534+512];
	ld.param.u32 	%r439, [%rd534+520];
	mul.lo.s32 	%r440, %r437, %r26;
	mad.lo.s32 	%r441, %r438, 9, %r440;
	cvt.u64.u32 	%rd537, %r441;
	add.s64 	%rd538, %rd536, %rd537;
	atom.global.add.f32 	%f2921, [%rd538], %f3360;
	add.s32 	%r442, %r441, %r439;
	cvt.u64.u32 	%rd539, %r442;
	add.s64 	%rd540, %rd536, %rd539;
	atom.global.add.f32 	%f2922, [%rd540], %f3361;
	add.s32 	%r443, %r442, %r439;
	cvt.u64.u32 	%rd541, %r443;
	add.s64 	%rd542, %rd536, %rd541;
	atom.global.add.f32 	%f2923, [%rd542], %f3362;
	mad.lo.s32 	%r444, %r438, 10, %r440;
	cvt.u64.u32 	%rd543, %r444;
	add.s64 	%rd544, %rd536, %rd543;
	atom.global.add.f32 	%f2924, [%rd544], %f3363;
	add.s32 	%r445, %r444, %r439;
	cvt.u64.u32 	%rd545, %r445;
	add.s64 	%rd546, %rd536, %rd545;
	atom.global.add.f32 	%f2925, [%rd546], %f3364;
	add.s32 	%r446, %r445, %r439;
	cvt.u64.u32 	%rd547, %r446;
	add.s64 	%rd548, %rd536, %rd547;
	atom.global.add.f32 	%f2926, [%rd548], %f3365;
	mad.lo.s32 	%r447, %r438, 11, %r440;
	cvt.u64.u32 	%rd549, %r447;
	add.s64 	%rd550, %rd536, %rd549;
	atom.global.add.f32 	%f2927, [%rd550], %f3366;
	add.s32 	%r448, %r447, %r439;
	cvt.u64.u32 	%rd551, %r448;
	add.s64 	%rd552, %rd536, %rd551;
	atom.global.add.f32 	%f2928, [%rd552], %f3367;
	add.s32 	%r449, %r448, %r439;
	cvt.u64.u32 	%rd553, %r449;
	add.s64 	%rd554, %rd536, %rd553;
	atom.global.add.f32 	%f2929, [%rd554], %f3368;
	mad.lo.s32 	%r450, %r438, 12, %r440;
	cvt.u64.u32 	%rd555, %r450;
	add.s64 	%rd556, %rd536, %rd555;
	atom.global.add.f32 	%f2930, [%rd556], %f3369;
	add.s32 	%r451, %r450, %r439;
	cvt.u64.u32 	%rd557, %r451;
	add.s64 	%rd558, %rd536, %rd557;
	atom.global.add.f32 	%f2931, [%rd558], %f3370;
	add.s32 	%r452, %r451, %r439;
	cvt.u64.u32 	%rd559, %r452;
	add.s64 	%rd560, %rd536, %rd559;
	atom.global.add.f32 	%f2932, [%rd560], %f3371;
	mad.lo.s32 	%r453, %r438, 13, %r440;
	cvt.u64.u32 	%rd561, %r453;
	add.s64 	%rd562, %rd536, %rd561;
	atom.global.add.f32 	%f2933, [%rd562], %f3372;
	add.s32 	%r454, %r453, %r439;
	cvt.u64.u32 	%rd563, %r454;
	add.s64 	%rd564, %rd536, %rd563;
	atom.global.add.f32 	%f2934, [%rd564], %f3373;
	add.s32 	%r455, %r454, %r439;
	cvt.u64.u32 	%rd565, %r455;
	add.s64 	%rd566, %rd536, %rd565;
	atom.global.add.f32 	%f2935, [%rd566], %f3374;
	mad.lo.s32 	%r456, %r438, 14, %r440;
	cvt.u64.u32 	%rd567, %r456;
	add.s64 	%rd568, %rd536, %rd567;
	atom.global.add.f32 	%f2936, [%rd568], %f3375;
	add.s32 	%r457, %r456, %r439;
	cvt.u64.u32 	%rd569, %r457;
	add.s64 	%rd570, %rd536, %rd569;
	atom.global.add.f32 	%f2937, [%rd570], %f3376;
	add.s32 	%r458, %r457, %r439;
	cvt.u64.u32 	%rd571, %r458;
	add.s64 	%rd572, %rd536, %rd571;
	atom.global.add.f32 	%f2938, [%rd572], %f3377;
	mad.lo.s32 	%r459, %r438, 15, %r440;
	cvt.u64.u32 	%rd573, %r459;
	add.s64 	%rd574, %rd536, %rd573;
	atom.global.add.f32 	%f2939, [%rd574], %f3378;
	add.s32 	%r460, %r459, %r439;
	cvt.u64.u32 	%rd575, %r460;
	add.s64 	%rd576, %rd536, %rd575;
	atom.global.add.f32 	%f2940, [%rd576], %f3379;
	add.s32 	%r461, %r460, %r439;
	cvt.u64.u32 	%rd577, %r461;
	add.s64 	%rd578, %rd536, %rd577;
	atom.global.add.f32 	%f2941, [%rd578], %f3380;
$L__BB0_87:
	mov.u64 	%rd579, %rd13;
	ld.param.u64 	%rd580, [%rd579+560];
	cvta.to.global.u64 	%rd581, %rd580;
	ld.param.v2.u32 	{%r462, %r463}, [%rd579+568];
	mov.u32 	%r464, %ctaid.x;
	mov.u32 	%r465, %ntid.x;
	mov.u32 	%r466, %tid.x;
	mad.lo.s32 	%r467, %r464, %r465, %r466;
	mul.lo.s32 	%r468, %r462, %r467;
	cvt.u64.u32 	%rd582, %r468;
	add.s64 	%rd583, %rd581, %rd582;
	atom.global.add.f32 	%f2942, [%rd583], %f744;
	add.s32 	%r469, %r468, %r463;
	cvt.u64.u32 	%rd584, %r469;
	add.s64 	%rd585, %rd581, %rd584;
	atom.global.add.f32 	%f2943, [%rd585], %f745;
	add.s32 	%r470, %r469, %r463;
	cvt.u64.u32 	%rd586, %r470;
	add.s64 	%rd587, %rd581, %rd586;
	atom.global.add.f32 	%f2944, [%rd587], %f746;
	ld.param.u64 	%rd588, [%rd579+616];
	cvta.to.global.u64 	%rd589, %rd588;
	ld.param.v2.u32 	{%r471, %r472}, [%rd579+624];
	mul.lo.s32 	%r473, %r471, %r467;
	cvt.u64.u32 	%rd590, %r473;
	add.s64 	%rd591, %rd589, %rd590;
	atom.global.add.f32 	%f2945, [%rd591], %f916;
	add.s32 	%r474, %r473, %r472;
	cvt.u64.u32 	%rd592, %r474;
	add.s64 	%rd593, %rd589, %rd592;
	atom.global.add.f32 	%f2946, [%rd593], %f917;
	add.s32 	%r475, %r474, %r472;
	cvt.u64.u32 	%rd594, %r475;
	add.s64 	%rd595, %rd589, %rd594;
	atom.global.add.f32 	%f2947, [%rd595], %f918;
	fma.rn.f32 	%f2948, %f589, %f20, 0f00000000;
	fma.rn.f32 	%f2949, %f590, %f21, %f2948;
	fma.rn.f32 	%f2950, %f591, %f22, %f2949;
	add.f32 	%f2951, %f2950, %f23;
	mul.f32 	%f2952, %f25, %f750;
	mul.f32 	%f2953, %f744, %f24;
	sub.f32 	%f2954, %f2952, %f2953;
	mul.f32 	%f2955, %f746, %f26;
	sub.f32 	%f2956, %f2954, %f2955;
	add.f32 	%f2957, %f173, %f2956;
	mul.f32 	%f2958, %f29, %f750;
	mul.f32 	%f2959, %f744, %f28;
	sub.f32 	%f2960, %f2958, %f2959;
	mul.f32 	%f2961, %f746, %f30;
	sub.f32 	%f2962, %f2960, %f2961;
	add.f32 	%f2963, %f174, %f2962;
	mul.f32 	%f2964, %f2951, %f2957;
	mul.f32 	%f2965, %f2951, %f2963;
	ld.param.u64 	%rd596, [%rd579+672];
	cvta.to.global.u64 	%rd597, %rd596;
	ld.param.v2.u32 	{%r476, %r477}, [%rd579+680];
	mul.lo.s32 	%r478, %r476, %r26;
	cvt.u64.u32 	%rd598, %r478;
	add.s64 	%rd599, %rd597, %rd598;
	atom.global.add.f32 	%f2966, [%rd599], %f2964;
	add.s32 	%r479, %r478, %r477;
	cvt.u64.u32 	%rd600, %r479;
	add.s64 	%rd601, %rd597, %rd600;
	atom.global.add.f32 	%f2967, [%rd601], %f2965;
	mul.lo.s32 	%r480, %r26, %r95;
	cvt.u64.u32 	%rd602, %r480;
	cvta.to.global.u64 	%rd603, %rd15;
	add.s64 	%rd604, %rd603, %rd602;
	atom.global.add.u32 	%r481, [%rd604], 1;
	mul.lo.s32 	%r482, %r67, %r51;
	sub.s32 	%r492, %r492, %r482;
	add.s32 	%r491, %r19, -1;
	add.s32 	%r483, %r19, 1;
	setp.gt.u32 	%p138, %r483, 1;
	add.f32 	%f3049, %f576, 0f00000000;
	add.f32 	%f3048, %f575, 0f00000000;
	add.f32 	%f3047, %f574, 0f00000000;
	add.f32 	%f3046, %f577, 0f00000000;
	add.f32 	%f3041, %f578, 0f00000000;
	add.f32 	%f3040, %f584, 0f00000000;
	add.f32 	%f3039, %f583, 0f00000000;
	add.f32 	%f3038, %f582, 0f00000000;
	add.f32 	%f3037, %f581, 0f00000000;
	add.f32 	%f3036, %f580, 0f00000000;
	mov.f32 	%f3030, %f3027;
	@%p138 bra 	$L__BB0_16;
$L__BB0_88:
	mov.u32 	%r484, %ctaid.x;
	mov.u32 	%r485, %ntid.x;
	mov.u32 	%r486, %tid.x;
	mad.lo.s32 	%r487, %r484, %r485, %r486;
	mul.lo.s32 	%r488, %r487, %r84;
	cvt.u64.u32 	%rd605, %r488;
	cvta.to.global.u64 	%rd606, %rd14;
	add.s64 	%rd607, %rd606, %rd605;
	st.global.f32 	[%rd607], %f3432;
	cvt.u64.u32 	%rd608, %r85;
	add.s64 	%rd609, %rd607, %rd608;
	st.global.f32 	[%rd609], %f3431;
	shl.b32 	%r489, %r85, 1;
	cvt.u64.u32 	%rd610, %r489;
	add.s64 	%rd611, %rd607, %rd610;
	st.global.f32 	[%rd611], %f3430;
	mul.lo.s32 	%r490, %r85, 3;
	cvt.u64.u32 	%rd612, %r490;
	add.s64 	%rd613, %rd607, %rd612;
	st.global.f32 	[%rd613], %f3429;
$L__BB0_89:
	ret;

}
	// .globl	_Z39__kernel__backwards_initial_drgb_kernel10TensorViewS_11DualModel_0S_S_S_S_f
.visible .entry _Z39__kernel__backwards_initial_drgb_kernel10TensorViewS_11DualModel_0S_S_S_S_f(
	.param .align 8 .b8 _Z39__kernel__backwards_initial_drgb_kernel10TensorViewS_11DualModel_0S_S_S_S_f_param_0[56],
	.param .align 8 .b8 _Z39__kernel__backwards_initial_drgb_kernel10TensorViewS_11DualModel_0S_S_S_S_f_param_1[56],
	.param .align 8 .b8 _Z39__kernel__backwards_initial_drgb_kernel10TensorViewS_11DualModel_0S_S_S_S_f_param_2[728],
	.param .align 8 .b8 _Z39__kernel__backwards_initial_drgb_kernel10TensorViewS_11DualModel_0S_S_S_S_f_param_3[56],
	.param .align 8 .b8 _Z39__kernel__backwards_initial_drgb_kernel10TensorViewS_11DualModel_0S_S_S_S_f_param_4[56],
	.param .align 8 .b8 _Z39__kernel__backwards_initial_drgb_kernel10TensorViewS_11DualModel_0S_S_S_S_f_param_5[56],
	.param .align 8 .b8 _Z39__kernel__backwards_initial_drgb_kernel10TensorViewS_11DualModel_0S_S_S_S_f_param_6[56],
	.param .f32 _Z39__kernel__backwards_initial_drgb_kernel10TensorViewS_11DualModel_0S_S_S_S_f_param_7
)
{
	.reg .pred 	%p<9>;
	.reg .b16 	%rs<17>;
	.reg .b32 	%r<107>;
	.reg .b32 	%f<128>;
	.reg .b64 	%rd<81>;

	ld.param.u64 	%rd5, [_Z39__kernel__backwards_initial_drgb_kernel10TensorViewS_11DualModel_0S_S_S_S_f_param_5];
	ld.param.u64 	%rd4, [_Z39__kernel__backwards_initial_drgb_kernel10TensorViewS_11DualModel_0S_S_S_S_f_param_4];
	ld.param.u64 	%rd3, [_Z39__kernel__backwards_initial_drgb_kernel10TensorViewS_11DualModel_0S_S_S_S_f_param_1];
	ld.param.v2.u32 	{%r4, %r5}, [_Z39__kernel__backwards_initial_drgb_kernel10TensorViewS_11DualModel_0S_S_S_S_f_param_0+8];
	ld.param.u64 	%rd2, [_Z39__kernel__backwards_initial_drgb_kernel10TensorViewS_11DualModel_0S_S_S_S_f_param_0];
	ld.param.v2.u32 	{%r15, %r16}, [_Z39__kernel__backwards_initial_drgb_kernel10TensorViewS_11DualModel_0S_S_S_S_f_param_1+8];
	ld.param.v2.u32 	{%r19, %r20}, [_Z39__kernel__backwards_initial_drgb_kernel10TensorViewS_11DualModel_0S_S_S_S_f_param_1+24];
	mov.b64 	%rd6, _Z39__kernel__backwards_initial_drgb_kernel10TensorViewS_11DualModel_0S_S_S_S_f_param_2;
	ld.param.v2.u32 	{%r26, %r27}, [_Z39__kernel__backwards_initial_drgb_kernel10TensorViewS_11DualModel_0S_S_S_S_f_param_4+8];
	ld.param.v2.u32 	{%r30, %r31}, [_Z39__kernel__backwards_initial_drgb_kernel10TensorViewS_11DualModel_0S_S_S_S_f_param_4+24];
	ld.param.v2.u32 	{%r37, %r38}, [_Z39__kernel__backwards_initial_drgb_kernel10TensorViewS_11DualModel_0S_S_S_S_f_param_5+8];
	ld.param.f32 	%f1, [_Z39__kernel__backwards_initial_drgb_kernel10TensorViewS_11DualModel_0S_S_S_S_f_param_7];
	mov.u64 	%rd1, %rd6;
	mov.u32 	%r68, %tid.x;
	mov.u32 	%r69, %tid.y;
	mov.u32 	%r70, %ctaid.x;
	mov.u32 	%r71, %ctaid.y;
	mov.u32 	%r72, %ntid.x;
	mov.u32 	%r73, %ntid.y;
	mad.lo.s32 	%r1, %r70, %r72, %r68;
	mad.lo.s32 	%r2, %r71, %r73, %r69;
	setp.ge.u32 	%p1, %r2, %r31;
	setp.ge.u32 	%p2, %r1, %r20;
	or.pred  	%p3, %p2, %p1;
	@%p3 bra 	$L__BB1_3;
	cvta.to.global.u64 	%rd7, %rd4;
	cvta.to.global.u64 	%rd8, %rd3;
	mul.lo.s32 	%r74, %r26, %r2;
	cvt.u64.u32 	%rd9, %r74;
	add.s64 	%rd10, %rd7, %rd9;
	ld.global.u32 	%r3, [%rd10];
	ld.param.u64 	%rd11, [%rd1];
	cvta.to.global.u64 	%rd12, %rd11;
	ld.param.v2.u32 	{%r75, %r76}, [%rd1+8];
	mul.lo.s32 	%r77, %r75, %r3;
	cvt.u64.u32 	%rd13, %r77;
	add.s64 	%rd14, %rd12, %rd13;
	ld.global.f32 	%f2, [%rd14];
	cvt.u64.u32 	%rd15, %r76;
	add.s64 	%rd16, %rd14, %rd15;
	ld.global.f32 	%f3, [%rd16];
	shl.b32 	%r78, %r76, 1;
	cvt.u64.u32 	%rd17, %r78;
	add.s64 	%rd18, %rd14, %rd17;
	ld.global.f32 	%f4, [%rd18];
	ld.param.u64 	%rd19, [%rd1+112];
	cvta.to.global.u64 	%rd20, %rd19;
	ld.param.v2.u32 	{%r79, %r80}, [%rd1+120];
	mul.lo.s32 	%r81, %r79, %r3;
	cvt.u64.u32 	%rd21, %r81;
	add.s64 	%rd22, %rd20, %rd21;
	ld.global.f32 	%f5, [%rd22];
	cvt.u64.u32 	%rd23, %r80;
	add.s64 	%rd24, %rd22, %rd23;
	ld.global.f32 	%f6, [%rd24];
	shl.b32 	%r82, %r80, 1;
	cvt.u64.u32 	%rd25, %r82;
	add.s64 	%rd26, %rd22, %rd25;
	ld.global.f32 	%f7, [%rd26];
	mul.lo.s32 	%r83, %r80, 3;
	cvt.u64.u32 	%rd27, %r83;
	add.s64 	%rd28, %rd22, %rd27;
	ld.global.f32 	%f8, [%rd28];
	ld.param.u64 	%rd29, [%rd1+56];
	cvta.to.global.u64 	%rd30, %rd29;
	ld.param.v2.u32 	{%r84, %r85}, [%rd1+64];
	mul.lo.s32 	%r86, %r84, %r3;
	cvt.u64.u32 	%rd31, %r86;
	add.s64 	%rd32, %rd30, %rd31;
	ld.global.f32 	%f9, [%rd32];
	cvt.u64.u32 	%rd33, %r85;
	add.s64 	%rd34, %rd32, %rd33;
	ld.global.f32 	%f10, [%rd34];
	shl.b32 	%r87, %r85, 1;
	cvt.u64.u32 	%rd35, %r87;
	add.s64 	%rd36, %rd32, %rd35;
	ld.global.f32 	%f11, [%rd36];
	mul.lo.s32 	%r88, %r15, %r1;
	cvt.u64.u32 	%rd37, %r88;
	add.s64 	%rd38, %rd8, %rd37;
	ld.global.f32 	%f12, [%rd38];
	cvt.u64.u32 	%rd39, %r16;
	add.s64 	%rd40, %rd38, %rd39;
	ld.global.f32 	%f13, [%rd40];
	shl.b32 	%r89, %r16, 1;
	cvt.u64.u32 	%rd41, %r89;
	add.s64 	%rd42, %rd38, %rd41;
	ld.global.f32 	%f14, [%rd42];
	cvta.to.global.u64 	%rd43, %rd2;
	ld.global.f32 	%f15, [%rd43];
	cvt.u64.u32 	%rd44, %r5;
	add.s64 	%rd45, %rd43, %rd44;
	ld.global.f32 	%f16, [%rd45];
	shl.b32 	%r90, %r5, 1;
	cvt.u64.u32 	%rd46, %r90;
	add.s64 	%rd47, %rd43, %rd46;
	ld.global.f32 	%f17, [%rd47];
	fma.rn.f32 	%f18, %f1, %f12, %f15;
	fma.rn.f32 	%f19, %f1, %f13, %f16;
	fma.rn.f32 	%f20, %f1, %f14, %f17;
	sub.f32 	%f21, %f18, %f2;
	sub.f32 	%f22, %f19, %f3;
	sub.f32 	%f23, %f20, %f4;
	fma.rn.f32 	%f24, %f5, %f5, 0f00000000;
	fma.rn.f32 	%f25, %f6, %f6, %f24;
	fma.rn.f32 	%f26, %f7, %f7, %f25;
	fma.rn.f32 	%f27, %f8, %f8, %f26;
	sqrt.rn.f32 	%f28, %f27;
	abs.f32 	%f29, %f28;
	setp.lt.f32 	%p4, %f29, 0f1E4B27B8;
	selp.f32 	%f30, 0f1E4B27B8, %f28, %p4;
	div.rn.f32 	%f31, %f5, %f30;
	min.f32 	%f32, %f31, 0f60AD78EC;
	max.f32 	%f33, %f32, 0fE0AD78EC;
	div.rn.f32 	%f34, %f6, %f30;
	min.f32 	%f35, %f34, 0f60AD78EC;
	max.f32 	%f36, %f35, 0fE0AD78EC;
	div.rn.f32 	%f37, %f7, %f30;
	min.f32 	%f38, %f37, 0f60AD78EC;
	max.f32 	%f39, %f38, 0fE0AD78EC;
	div.rn.f32 	%f40, %f8, %f30;
	min.f32 	%f41, %f40, 0f60AD78EC;
	max.f32 	%f42, %f41, 0fE0AD78EC;
	mul.f32 	%f43, %f39, %f39;
	mul.f32 	%f44, %f42, %f42;
	mul.f32 	%f45, %f36, %f39;
	mul.f32 	%f46, %f33, %f42;
	mul.f32 	%f47, %f36, %f42;
	mul.f32 	%f48, %f33, %f39;
	mul.f32 	%f49, %f39, %f42;
	mul.f32 	%f50, %f33, %f36;
	add.f32 	%f51, %f43, %f44;
	add.f32 	%f52, %f51, %f51;
	mov.f32 	%f53, 0f3F800000;
	sub.f32 	%f54, %f53, %f52;
	sub.f32 	%f55, %f45, %f46;
	add.f32 	%f56, %f55, %f55;
	add.f32 	%f57, %f47, %f48;
	add.f32 	%f58, %f57, %f57;
	add.f32 	%f59, %f45, %f46;
	add.f32 	%f60, %f59, %f59;
	fma.rn.f32 	%f61, %f36, %f36, %f44;
	add.f32 	%f62, %f61, %f61;
	sub.f32 	%f63, %f53, %f62;
	sub.f32 	%f64, %f49, %f50;
	add.f32 	%f65, %f64, %f64;
	sub.f32 	%f66, %f47, %f48;
	add.f32 	%f67, %f66, %f66;
	add.f32 	%f68, %f49, %f50;
	add.f32 	%f69, %f68, %f68;
	fma.rn.f32 	%f70, %f36, %f36, %f43;
	add.f32 	%f71, %f70, %f70;
	sub.f32 	%f72, %f53, %f71;
	fma.rn.f32 	%f73, %f21, %f54, 0f00000000;
	fma.rn.f32 	%f74, %f22, %f60, %f73;
	fma.rn.f32 	%f75, %f23, %f67, %f74;
	fma.rn.f32 	%f76, %f21, %f56, 0f00000000;
	fma.rn.f32 	%f77, %f22, %f63, %f76;
	fma.rn.f32 	%f78, %f23, %f69, %f77;
	fma.rn.f32 	%f79, %f21, %f58, 0f00000000;
	fma.rn.f32 	%f80, %f22, %f65, %f79;
	fma.rn.f32 	%f81, %f23, %f72, %f80;
	max.f32 	%f82, %f9, 0f322BCC77;
	max.f32 	%f83, %f10, 0f322BCC77;
	max.f32 	%f84, %f11, 0f322BCC77;
	abs.f32 	%f85, %f82;
	setp.lt.f32 	%p5, %f85, 0f1E4B27B8;
	selp.f32 	%f86, 0f1E4B27B8, %f82, %p5;
	div.rn.f32 	%f87, %f75, %f86;
	abs.f32 	%f88, %f83;
	setp.lt.f32 	%p6, %f88, 0f1E4B27B8;
	selp.f32 	%f89, 0f1E4B27B8, %f83, %p6;
	div.rn.f32 	%f90, %f78, %f89;
	abs.f32 	%f91, %f84;
	setp.lt.f32 	%p7, %f91, 0f1E4B27B8;
	selp.f32 	%f92, 0f1E4B27B8, %f84, %p7;
	div.rn.f32 	%f93, %f81, %f92;
	min.f32 	%f94, %f93, 0f60AD78EC;
	max.f32 	%f95, %f94, 0fE0AD78EC;
	min.f32 	%f96, %f90, 0f60AD78EC;
	max.f32 	%f97, %f96, 0fE0AD78EC;
	min.f32 	%f98, %f87, 0f60AD78EC;
	max.f32 	%f99, %f98, 0fE0AD78EC;
	fma.rn.f32 	%f100, %f99, %f99, 0f00000000;
	fma.rn.f32 	%f101, %f97, %f97, %f100;
	fma.rn.f32 	%f102, %f95, %f95, %f101;
	sqrt.rn.f32 	%f103, %f102;
	setp.gtu.f32 	%p8, %f103, 0f3F800000;
	@%p8 bra 	$L__BB1_3;
	ld.param.u64 	%rd48, [%rd1+168];
	cvta.to.global.u64 	%rd49, %rd48;
	ld.param.u32 	%r91, [%rd1+176];
	mul.lo.s32 	%r92, %r91, %r3;
	cvt.u64.u32 	%rd50, %r92;
	add.s64 	%rd51, %rd49, %rd50;
	ld.global.f32 	%f104, [%rd51];
	ld.param.u64 	%rd52, [%rd1+224];
	cvta.to.global.u64 	%rd53, %rd52;
	ld.param.u32 	%r93, [%rd1+232];
	ld.param.u32 	%r94, [%rd1+240];
	mul.lo.s32 	%r95, %r93, %r3;
	cvt.u64.u32 	%rd54, %r95;
	add.s64 	%rd55, %rd53, %rd54;
	ld.global.f32 	%f105, [%rd55];
	cvt.u64.u32 	%rd56, %r94;
	add.s64 	%rd57, %rd55, %rd56;
	ld.global.f32 	%f106, [%rd57];
	shl.b32 	%r96, %r94, 1;
	cvt.u64.u32 	%rd58, %r96;
	add.s64 	%rd59, %rd55, %rd58;
	ld.global.f32 	%f107, [%rd59];
	fma.rn.f32 	%f108, %f105, 0f3E906EBB, 0f3F000000;
	fma.rn.f32 	%f109, %f106, 0f3E906EBB, 0f3F000000;
	fma.rn.f32 	%f110, %f107, 0f3E906EBB, 0f3F000000;
	cvta.to.global.u64 	%rd60, %rd5;
	mul.lo.s32 	%r97, %r37, %r1;
	cvt.u64.u32 	%rd61, %r97;
	add.s64 	%rd62, %rd60, %rd61;
	ld.global.f32 	%f111, [%rd62];
	cvt.u64.u32 	%rd63, %r38;
	add.s64 	%rd64, %rd62, %rd63;
	ld.global.f32 	%f112, [%rd64];
	shl.b32 	%r98, %r38, 1;
	cvt.u64.u32 	%rd65, %r98;
	add.s64 	%rd66, %rd62, %rd65;
	ld.global.f32 	%f113, [%rd66];
	mul.lo.s32 	%r99, %r38, 3;
	cvt.u64.u32 	%rd67, %r99;
	add.s64 	%rd68, %rd62, %rd67;
	ld.global.f32 	%f114, [%rd68];
	mul.f32 	%f115, %f104, %f112;
	mul.f32 	%f116, %f104, %f113;
	mul.f32 	%f117, %f104, %f114;
	fma.rn.f32 	%f118, %f110, %f114, %f111;
	fma.rn.f32 	%f119, %f109, %f113, %f118;
	fma.rn.f32 	%f120, %f108, %f112, %f119;
	ld.param.u32 	%r100, [%rd1+456];
	mul.lo.s32 	%r101, %r100, %r3;
	cvt.u64.u32 	%rd69, %r101;
	ld.param.u64 	%rd70, [%rd1+448];
	cvta.to.global.u64 	%rd71, %rd70;
	add.s64 	%rd72, %rd71, %rd69;
	atom.global.add.f32 	%f121, [%rd72], %f120;
	fma.rn.f32 	%f122, %f115, 0f3E906EBB, 0f00000000;
	fma.rn.f32 	%f123, %f116, 0f3E906EBB, 0f00000000;
	fma.rn.f32 	%f124, %f117, 0f3E906EBB, 0f00000000;
	ld.param.u64 	%rd73, [%rd1+504];
	cvta.to.global.u64 	%rd74, %rd73;
	ld.param.u32 	%r102, [%rd1+512];
	ld.param.u32 	%r103, [%rd1+520];
	mul.lo.s32 	%r104, %r102, %r3;
	cvt.u64.u32 	%rd75, %r104;
	add.s64 	%rd76, %rd74, %rd75;
	atom.global.add.f32 	%f125, [%rd76], %f122;
	add.s32 	%r105, %r104, %r103;
	cvt.u64.u32 	%rd77, %r105;
	add.s64 	%rd78, %rd74, %rd77;
	atom.global.add.f32 	%f126, [%rd78], %f123;
	add.s32 	%r106, %r105, %r103;
	cvt.u64.u32 	%rd79, %r106;
	add.s64 	%rd80, %rd74, %rd79;
	atom.global.add.f32 	%f127, [%rd80], %f124;
$L__BB1_3:
	ret;

}


// ===== COMPILED SASS (sm_100) =====

	.target	sm_100

	.elftype	@"ET_EXEC"


//--------------------- .note.nv.tkinfo           --------------------------
	.section	.note.nv.tkinfo,"",@"SHT_NOTE"
	.sectionflags	@"SHF_NOTE_NV_TKINFO"
	.tkinfo
        /*0018*/ 	.word	0x00000002
        /*0030*/ 	.string	""
        /*0030*/ 	.string	"ptxas"
        /*0030*/ 	.string	"Cuda compilation tools, release 13.0, V13.0.88"
        /*0030*/ 	.string	"Build cuda_13.0.r13.0/compiler.36424714_0"
        /*0030*/ 	.string	"-arch sm_100 -m 64 "



//--------------------- .note.nv.cuinfo           --------------------------
	.section	.note.nv.cuinfo,"",@"SHT_NOTE"
	.sectionflags	@"SHF_NOTE_NV_CUINFO"
        /*0018*/ 	.short	0x0002
        /*001a*/ 	.short	0x0064
        /*001c*/ 	.short	0x0082
	.zero		2


//--------------------- .nv.info                  --------------------------
	.section	.nv.info,"",@"SHT_CUDA_INFO"
	.align	4


	//----- nvinfo : EIATTR_REGCOUNT
	.align		4
        /*0000*/ 	.byte	0x04, 0x2f
        /*0002*/ 	.short	(.L_1 - .L_0)
	.align		4
.L_0:
        /*0004*/ 	.word	index@(_Z26__kernel__backwards_kernel10TensorViewS_S_S_S_S_11DualModel_0S_S_S_S_S_fffj)
        /*0008*/ 	.word	0x000000fe


	//----- nvinfo : EIATTR_FRAME_SIZE
	.align		4
.L_1:
        /*000c*/ 	.byte	0x04, 0x11
        /*000e*/ 	.short	(.L_3 - .L_2)
	.align		4
.L_2:
        /*0010*/ 	.word	index@($__internal_4_$__cuda_sm3x_div_rn_noftz_f32_slowpath)
        /*0014*/ 	.word	0x00000000


	//----- nvinfo : EIATTR_FRAME_SIZE
	.align		4
.L_3:
        /*0018*/ 	.byte	0x04, 0x11
        /*001a*/ 	.short	(.L_5 - .L_4)
	.align		4
.L_4:
        /*001c*/ 	.word	index@($__internal_3_$__cuda_sm20_sqrt_rn_f32_slowpath)
        /*0020*/ 	.word	0x00000000


	//----- nvinfo : EIATTR_FRAME_SIZE
	.align		4
.L_5:
        /*0024*/ 	.byte	0x04, 0x11
        /*0026*/ 	.short	(.L_7 - .L_6)
	.align		4
.L_6:
        /*0028*/ 	.word	index@($__internal_2_$__cuda_sm20_rcp_rn_f32_slowpath)
        /*002c*/ 	.word	0x00000000


	//----- nvinfo : EIATTR_FRAME_SIZE
	.align		4
.L_7:
        /*0030*/ 	.byte	0x04, 0x11
        /*0032*/ 	.short	(.L_9 - .L_8)
	.align		4
.L_8:
        /*0034*/ 	.word	index@(_Z26__kernel__backwards_kernel10TensorViewS_S_S_S_S_11DualModel_0S_S_S_S_S_fffj)
        /*0038*/ 	.word	0x00000000


	//----- nvinfo : EIATTR_REGCOUNT
	.align		4
.L_9:
        /*003c*/ 	.byte	0x04, 0x2f
        /*003e*/ 	.short	(.L_11 - .L_10)
	.align		4
.L_10:
        /*0040*/ 	.word	index@(_Z39__kernel__backwards_initial_drgb_kernel10TensorViewS_11DualModel_0S_S_S_S_f)
        /*0044*/ 	.word	0x00000020


	//----- nvinfo : EIATTR_FRAME_SIZE
	.align		4
.L_11:
        /*0048*/ 	.byte	0x04, 0x11
        /*004a*/ 	.short	(.L_13 - .L_12)
	.align		4
.L_12:
        /*004c*/ 	.word	index@($__internal_1_$__cuda_sm3x_div_rn_noftz_f32_slowpath)
        /*0050*/ 	.word	0x00000000


	//----- nvinfo : EIATTR_FRAME_SIZE
	.align		4
.L_13:
        /*0054*/ 	.byte	0x04, 0x11
        /*0056*/ 	.short	(.L_15 - .L_14)
	.align		4
.L_14:
        /*0058*/ 	.word	index@($__internal_0_$__cuda_sm20_sqrt_rn_f32_slowpath)
        /*005c*/ 	.word	0x00000000


	//----- nvinfo : EIATTR_FRAME_SIZE
	.align		4
.L_15:
        /*0060*/ 	.byte	0x04, 0x11
        /*0062*/ 	.short	(.L_17 - .L_16)
	.align		4
.L_16:
        /*0064*/ 	.word	index@(_Z39__kernel__backwards_initial_drgb_kernel10TensorViewS_11DualModel_0S_S_S_S_f)
        /*0068*/ 	.word	0x00000000


	//----- nvinfo : EIATTR_MIN_STACK_SIZE
	.align		4
.L_17:
        /*006c*/ 	.byte	0x04, 0x12
        /*006e*/ 	.short	(.L_19 - .L_18)
	.align		4
.L_18:
        /*0070*/ 	.word	index@(_Z39__kernel__backwards_initial_drgb_kernel10TensorViewS_11DualModel_0S_S_S_S_f)
        /*0074*/ 	.word	0x00000000


	//----- nvinfo : EIATTR_MIN_STACK_SIZE
	.align		4
.L_19:
        /*0078*/ 	.byte	0x04, 0x12
        /*007a*/ 	.short	(.L_21 - .L_20)
	.align		4
.L_20:
        /*007c*/ 	.word	index@(_Z26__kernel__backwards_kernel10TensorViewS_S_S_S_S_11DualModel_0S_S_S_S_S_fffj)
        /*0080*/ 	.word	0x00000000
.L_21:


//--------------------- .nv.compat                --------------------------
	.section	.nv.compat,"",@"SHT_CUDA_COMPAT_INFO"
	.align	4
        /*0000*/ 	.byte	0x02, 0x09, 0x00, 0x00, 0x02, 0x02, 0x01, 0x00, 0x02, 0x05, 0x05, 0x00, 0x03, 0x07, 0x01, 0x01
        /*0010*/ 	.byte	0x02, 0x03, 0x00, 0x00, 0x02, 0x06, 0x01, 0x00, 0x04, 0x0b, 0x08, 0x00, 0x01, 0x00, 0x00, 0x00
        /*0020*/ 	.byte	0x00, 0x00, 0x00, 0x00


//--------------------- .nv.info._Z39__kernel__backwards_initial_drgb_kernel10TensorViewS_11DualModel_0S_S_S_S_f --------------------------
	.section	.nv.info._Z39__kernel__backwards_initial_drgb_kernel10TensorViewS_11DualModel_0S_S_S_S_f,"",@"SHT_CUDA_INFO"
	.sectionflags	@""
	.align	4


	//----- nvinfo : EIATTR_CUDA_API_VERSION
	.align		4
        /*0000*/ 	.byte	0x04, 0x37
        /*0002*/ 	.short	(.L_23 - .L_22)
.L_22:
        /*0004*/ 	.word	0x00000082


	//----- nvinfo : EIATTR_KPARAM_INFO
	.align		4
.L_23:
        /*0008*/ 	.byte	0x04, 0x17
        /*000a*/ 	.short	(.L_25 - .L_24)
.L_24:
        /*000c*/ 	.word	0x00000000
        /*0010*/ 	.short	0x0007
        /*0012*/ 	.short	0x0428
        /*0014*/ 	.byte	0x00, 0xf0, 0x11, 0x00


	//----- nvinfo : EIATTR_KPARAM_INFO
	.align		4
.L_25:
        /*0018*/ 	.byte	0x04, 0x17
        /*001a*/ 	.short	(.L_27 - .L_26)
.L_26:
        /*001c*/ 	.word	0x00000000
        /*0020*/ 	.short	0x0006
        /*0022*/ 	.short	0x03f0
        /*0024*/ 	.byte	0x00, 0xf0, 0xe1, 0x00


	//----- nvinfo : EIATTR_KPARAM_INFO
	.align		4
.L_27:
        /*0028*/ 	.byte	0x04, 0x17
        /*002a*/ 	.short	(.L_29 - .L_28)
.L_28:
        /*002c*/ 	.word	0x00000000
        /*0030*/ 	.short	0x0005
        /*0032*/ 	.short	0x03b8
        /*0034*/ 	.byte	0x00, 0xf0, 0xe1, 0x00


	//----- nvinfo : EIATTR_KPARAM_INFO
	.align		4
.L_29:
        /*0038*/ 	.byte	0x04, 0x17
        /*003a*/ 	.short	(.L_31 - .L_30)
.L_30:
        /*003c*/ 	.word	0x00000000
        /*0040*/ 	.short	0x0004
        /*0042*/ 	.short	0x0380
        /*0044*/ 	.byte	0x00, 0xf0, 0xe1, 0x00


	//----- nvinfo : EIATTR_KPARAM_INFO
	.align		4
.L_31:
        /*0048*/ 	.byte	0x04, 0x17
        /*004a*/ 	.short	(.L_33 - .L_32)
.L_32:
        /*004c*/ 	.word	0x00000000
        /*0050*/ 	.short	0x0003
        /*0052*/ 	.short	0x0348
        /*0054*/ 	.byte	0x00, 0xf0, 0xe1, 0x00


	//----- nvinfo : EIATTR_KPARAM_INFO
	.align		4
.L_33:
        /*0058*/ 	.byte	0x04, 0x17
        /*005a*/ 	.short	(.L_35 - .L_34)
.L_34:
        /*005c*/ 	.word	0x00000000
        /*0060*/ 	.short	0x0002
        /*0062*/ 	.short	0x0070
        /*0064*/ 	.byte	0x00, 0xf0, 0x61, 0x0b


	//----- nvinfo : EIATTR_KPARAM_INFO
	.align		4
.L_35:
        /*0068*/ 	.byte	0x04, 0x17
        /*006a*/ 	.short	(.L_37 - .L_36)
.L_36:
        /*006c*/ 	.word	0x00000000
        /*0070*/ 	.short	0x0001
        /*0072*/ 	.short	0x0038
        /*0074*/ 	.byte	0x00, 0xf0, 0xe1, 0x00


	//----- nvinfo : EIATTR_KPARAM_INFO
	.align		4
.L_37:
        /*0078*/ 	.byte	0x04, 0x17
        /*007a*/ 	.short	(.L_39 - .L_38)
.L_38:
        /*007c*/ 	.word	0x00000000
        /*0080*/ 	.short	0x0000
        /*0082*/ 	.short	0x0000
        /*0084*/ 	.byte	0x00, 0xf0, 0xe1, 0x00


	//----- nvinfo : EIATTR_SPARSE_MMA_MASK
	.align		4
.L_39:
        /*0088*/ 	.byte	0x03, 0x50
        /*008a*/ 	.short	0x0000


	//----- nvinfo : EIATTR_MAXREG_COUNT
	.align		4
        /*008c*/ 	.byte	0x03, 0x1b
        /*008e*/ 	.short	0x00ff


	//----- nvinfo : EIATTR_MERCURY_ISA_VERSION
	.align		4
        /*0090*/ 	.byte	0x03, 0x5f
        /*0092*/ 	.short	0x0101


	//----- nvinfo : EIATTR_VRC_CTA_INIT_COUNT
	.align		4
        /*0094*/ 	.byte	0x02, 0x4a
	.zero		1
	.zero		1


	//----- nvinfo : EIATTR_EXIT_INSTR_OFFSETS
	.align		4
        /*0098*/ 	.byte	0x04, 0x1c
        /*009a*/ 	.short	(.L_41 - .L_40)


	//   ....[0]....
.L_40:
        /*009c*/ 	.word	0x000000d0


	//   ....[1]....
        /*00a0*/ 	.word	0x000011d0


	//   ....[2]....
        /*00a4*/ 	.word	0x00001630


	//----- nvinfo : EIATTR_CRS_STACK_SIZE
	.align		4
.L_41:
        /*00a8*/ 	.byte	0x04, 0x1e
        /*00aa*/ 	.short	(.L_43 - .L_42)
.L_42:
        /*00ac*/ 	.word	0x00000000


	//----- nvinfo : EIATTR_CBANK_PARAM_SIZE
	.align		4
.L_43:
        /*00b0*/ 	.byte	0x03, 0x19
        /*00b2*/ 	.short	0x042c


	//----- nvinfo : EIATTR_PARAM_CBANK
	.align		4
        /*00b4*/ 	.byte	0x04, 0x0a
        /*00b6*/ 	.short	(.L_45 - .L_44)
	.align		4
.L_44:
        /*00b8*/ 	.word	index@(.nv.constant0._Z39__kernel__backwards_initial_drgb_kernel10TensorViewS_11DualModel_0S_S_S_S_f)
        /*00bc*/ 	.short	0x0380
        /*00be*/ 	.short	0x042c


	//----- nvinfo : EIATTR_SW_WAR
	.align		4
.L_45:
        /*00c0*/ 	.byte	0x04, 0x36
        /*00c2*/ 	.short	(.L_47 - .L_46)
.L_46:
        /*00c4*/ 	.word	0x00000008
.L_47:


//--------------------- .nv.info._Z26__kernel__backwards_kernel10TensorViewS_S_S_S_S_11DualModel_0S_S_S_S_S_fffj --------------------------
	.section	.nv.info._Z26__kernel__backwards_kernel10TensorViewS_S_S_S_S_11DualModel_0S_S_S_S_S_fffj,"",@"SHT_CUDA_INFO"
	.sectionflags	@""
	.align	4


	//----- nvinfo : EIATTR_CUDA_API_VERSION
	.align		4
        /*0000*/ 	.byte	0x04, 0x37
        /*0002*/ 	.short	(.L_49 - .L_48)
.L_48:
        /*0004*/ 	.word	0x00000082


	//----- nvinfo : EIATTR_KPARAM_INFO
	.align		4
.L_49:
        /*0008*/ 	.byte	0x04, 0x17
        /*000a*/ 	.short	(.L_51 - .L_50)
.L_50:
        /*000c*/ 	.word	0x00000000
        /*0010*/ 	.short	0x000f
        /*0012*/ 	.short	0x054c
        /*0014*/ 	.byte	0x00, 0xf0, 0x11, 0x00


	//----- nvinfo : EIATTR_KPARAM_INFO
	.align		4
.L_51:
        /*0018*/ 	.byte	0x04, 0x17
        /*001a*/ 	.short	(.L_53 - .L_52)
.L_52:
        /*001c*/ 	.word	0x00000000
        /*0020*/ 	.short	0x000e
        /*0022*/ 	.short	0x0548
        /*0024*/ 	.byte	0x00, 0xf0, 0x11, 0x00


	//----- nvinfo : EIATTR_KPARAM_INFO
	.align		4
.L_53:
        /*0028*/ 	.byte	0x04, 0x17
        /*002a*/ 	.short	(.L_55 - .L_54)
.L_54:
        /*002c*/ 	.word	0x00000000
        /*0030*/ 	.short	0x000d
        /*0032*/ 	.short	0x0544
        /*0034*/ 	.byte	0x00, 0xf0, 0x11, 0x00


	//----- nvinfo : EIATTR_KPARAM_INFO
	.align		4
.L_55:
        /*0038*/ 	.byte	0x04, 0x17
        /*003a*/ 	.short	(.L_57 - .L_56)
.L_56:
        /*003c*/ 	.word	0x00000000
        /*0040*/ 	.short	0x000c
        /*0042*/ 	.short	0x0540
        /*0044*/ 	.byte	0x00, 0xf0, 0x11, 0x00


	//----- nvinfo : EIATTR_KPARAM_INFO
	.align		4
.L_57:
        /*0048*/ 	.byte	0x04, 0x17
        /*004a*/ 	.short	(.L_59 - .L_58)
.L_58:
        /*004c*/ 	.word	0x00000000
        /*0050*/ 	.short	0x000b
        /*0052*/ 	.short	0x0508
        /*0054*/ 	.byte	0x00, 0xf0, 0xe1, 0x00


	//----- nvinfo : EIATTR_KPARAM_INFO
	.align		4
.L_59:
        /*0058*/ 	.byte	0x04, 0x17
        /*005a*/ 	.short	(.L_61 - .L_60)
.L_60:
        /*005c*/ 	.word	0x00000000
        /*0060*/ 	.short	0x000a
        /*0062*/ 	.short	0x04d0
        /*0064*/ 	.byte	0x00, 0xf0, 0xe1, 0x00


	//----- nvinfo : EIATTR_KPARAM_INFO
	.align		4
.L_61:
        /*0068*/ 	.byte	0x04, 0x17
        /*006a*/ 	.short	(.L_63 - .L_62)
.L_62:
        /*006c*/ 	.word	0x00000000
        /*0070*/ 	.short	0x0009
        /*0072*/ 	.short	0x0498
        /*0074*/ 	.byte	0x00, 0xf0, 0xe1, 0x00


	//----- nvinfo : EIATTR_KPARAM_INFO
	.align		4
.L_63:
        /*0078*/ 	.byte	0x04, 0x17
        /*007a*/ 	.short	(.L_65 - .L_64)
.L_64:
        /*007c*/ 	.word	0x00000000
        /*0080*/ 	.short	0x0008
        /*0082*/ 	.short	0x0460
        /*0084*/ 	.byte	0x00, 0xf0, 0xe1, 0x00


	//----- nvinfo : EIATTR_KPARAM_INFO
	.align		4
.L_65:
        /*0088*/ 	.byte	0x04, 0x17
        /*008a*/ 	.short	(.L_67 - .L_66)
.L_66:
        /*008c*/ 	.word	0x00000000
        /*0090*/ 	.short	0x0007
        /*0092*/ 	.short	0x0428
        /*0094*/ 	.byte	0x00, 0xf0, 0xe1, 0x00


	//----- nvinfo : EIATTR_KPARAM_INFO
	.align		4
.L_67:
        /*0098*/ 	.byte	0x04, 0x17
        /*009a*/ 	.short	(.L_69 - .L_68)
.L_68:
        /*009c*/ 	.word	0x00000000
        /*00a0*/ 	.short	0x0006
        /*00a2*/ 	.short	0x0150
        /*00a4*/ 	.byte	0x00, 0xf0, 0x61, 0x0b


	//----- nvinfo : EIATTR_KPARAM_INFO
	.align		4
.L_69:
        /*00a8*/ 	.byte	0x04, 0x17
        /*00aa*/ 	.short	(.L_71 - .L_70)
.L_70:
        /*00ac*/ 	.word	0x00000000
        /*00b0*/ 	.short	0x0005
        /*00b2*/ 	.short	0x0118
        /*00b4*/ 	.byte	0x00, 0xf0, 0xe1, 0x00


	//----- nvinfo : EIATTR_KPARAM_INFO
	.align		4
.L_71:
        /*00b8*/ 	.byte	0x04, 0x17
        /*00ba*/ 	.short	(.L_73 - .L_72)
.L_72:
        /*00bc*/ 	.word	0x00000000
        /*00c0*/ 	.short	0x0004
        /*00c2*/ 	.short	0x00e0
        /*00c4*/ 	.byte	0x00, 0xf0, 0xe1, 0x00


	//----- nvinfo : EIATTR_KPARAM_INFO
	.align		4
.L_73:
        /*00c8*/ 	.byte	0x04, 0x17
        /*00ca*/ 	.short	(.L_75 - .L_74)
.L_74:
        /*00cc*/ 	.word	0x00000000
        /*00d0*/ 	.short	0x0003
        /*00d2*/ 	.short	0x00a8
        /*00d4*/ 	.byte	0x00, 0xf0, 0xe1, 0x00


	//----- nvinfo : EIATTR_KPARAM_INFO
	.align		4
.L_75:
        /*00d8*/ 	.byte	0x04, 0x17
        /*00da*/ 	.short	(.L_77 - .L_76)
.L_76:
        /*00dc*/ 	.word	0x00000000
        /*00e0*/ 	.short	0x0002
        /*00e2*/ 	.short	0x0070
        /*00e4*/ 	.byte	0x00, 0xf0, 0xe1, 0x00


	//----- nvinfo : EIATTR_KPARAM_INFO
	.align		4
.L_77:
        /*00e8*/ 	.byte	0x04, 0x17
        /*00ea*/ 	.short	(.L_79 - .L_78)
.L_78:
        /*00ec*/ 	.word	0x00000000
        /*00f0*/ 	.short	0x0001
        /*00f2*/ 	.short	0x0038
        /*00f4*/ 	.byte	0x00, 0xf0, 0xe1, 0x00


	//----- nvinfo : EIATTR_KPARAM_INFO
	.align		4
.L_79:
        /*00f8*/ 	.byte	0x04, 0x17
        /*00fa*/ 	.short	(.L_81 - .L_80)
.L_80:
        /*00fc*/ 	.word	0x00000000
        /*0100*/ 	.short	0x0000
        /*0102*/ 	.short	0x0000
        /*0104*/ 	.byte	0x00, 0xf0, 0xe1, 0x00


	//----- nvinfo : EIATTR_SPARSE_MMA_MASK
	.align		4
.L_81:
        /*0108*/ 	.byte	0x03, 0x50
        /*010a*/ 	.short	0x0000


	//----- nvinfo : EIATTR_MAXREG_COUNT
	.align		4
        /*010c*/ 	.byte	0x03, 0x1b
        /*010e*/ 	.short	0x00ff


	//----- nvinfo : EIATTR_MERCURY_ISA_VERSION
	.align		4
        /*0110*/ 	.byte	0x03, 0x5f
        /*0112*/ 	.short	0x0101


	//----- nvinfo : EIATTR_VRC_CTA_INIT_COUNT
	.align		4
        /*0114*/ 	.byte	0x02, 0x4a
	.zero		1
	.zero		1


	//----- nvinfo : EIATTR_EXIT_INSTR_OFFSETS
	.align		4
        /*0118*/ 	.byte	0x04, 0x1c
        /*011a*/ 	.short	(.L_83 - .L_82)


	//   ....[0]....
.L_82:
        /*011c*/ 	.word	0x00000070


	//   ....[1]....
        /*0120*/ 	.word	0x000003d0


	//   ....[2]....
        /*0124*/ 	.word	0x00011e60


	//----- nvinfo : EIATTR_CRS_STACK_SIZE
	.align		4
.L_83:
        /*0128*/ 	.byte	0x04, 0x1e
        /*012a*/ 	.short	(.L_85 - .L_84)
.L_84:
        /*012c*/ 	.word	0x00000000


	//----- nvinfo : EIATTR_CBANK_PARAM_SIZE
	.align		4
.L_85:
        /*0130*/ 	.byte	0x03, 0x19
        /*0132*/ 	.short	0x0550


	//----- nvinfo : EIATTR_PARAM_CBANK
	.align		4
        /*0134*/ 	.byte	0x04, 0x0a
        /*0136*/ 	.short	(.L_87 - .L_86)
	.align		4
.L_86:
        /*0138*/ 	.word	index@(.nv.constant0._Z26__kernel__backwards_kernel10TensorViewS_S_S_S_S_11DualModel_0S_S_S_S_S_fffj)
        /*013c*/ 	.short	0x0380
        /*013e*/ 	.short	0x0550


	//----- nvinfo : EIATTR_SW_WAR
	.align		4
.L_87:
        /*0140*/ 	.byte	0x04, 0x36
        /*0142*/ 	.short	(.L_89 - .L_88)
.L_88:
        /*0144*/ 	.word	0x00000008
.L_89:


//--------------------- .nv.callgraph             --------------------------
	.section	.nv.callgraph,"",@"SHT_CUDA_CALLGRAPH"
	.align	4
	.sectionentsize	8
	.align		4
        /*0000*/ 	.word	0x00000000
	.align		4
        /*0004*/ 	.word	0xffffffff
	.align		4
        /*0008*/ 	.word	0x00000000
	.align		4
        /*000c*/ 	.word	0xfffffffe
	.align		4
        /*0010*/ 	.word	0x00000000
	.align		4
        /*0014*/ 	.word	0xfffffffd
	.align		4
        /*0018*/ 	.word	0x00000000
	.align		4
        /*001c*/ 	.word	0xfffffffc


//--------------------- .text._Z39__kernel__backwards_initial_drgb_kernel10TensorViewS_11DualModel_0S_S_S_S_f --------------------------
	.section	.text._Z39__kernel__backwards_initial_drgb_kernel10TensorViewS_11DualModel_0S_S_S_S_f,"ax",@progbits
	.align	128
        .global         _Z39__kernel__backwards_initial_drgb_kernel10TensorViewS_11DualModel_0S_S_S_S_f
        .type           _Z39__kernel__backwards_initial_drgb_kernel10TensorViewS_11DualModel_0S_S_S_S_f,@function
        .size           _Z39__kernel__backwards_initial_drgb_kernel10TensorViewS_11DualModel_0S_S_S_S_f,(.L_x_291 - _Z39__kernel__backwards_initial_drgb_kernel10TensorViewS_11DualModel_0S_S_S_S_f)
        .other          _Z39__kernel__backwards_initial_drgb_kernel10TensorViewS_11DualModel_0S_S_S_S_f,@"STO_CUDA_ENTRY STV_DEFAULT"
_Z39__kernel__backwards_initial_drgb_kernel10TensorViewS_11DualModel_0S_S_S_S_f:
.text._Z39__kernel__backwards_initial_drgb_kernel10TensorViewS_11DualModel_0S_S_S_S_f:
[----:B------:R-:W-:Y:S01]  /*0000*/  LDC R1, c[0x0][0x37c] ;  /* 0x0000df00ff017b82 */ /* 0x000fe20000000800 */
[----:B------:R-:W0:Y:S07]  /*0010*/  S2R R0, SR_TID.Y ;  /* 0x0000000000007919 */ /* 0x000e2e0000002200 */
[----:B------:R-:W1:Y:S01]  /*0020*/  LDC R2, c[0x0][0x360] ;  /* 0x0000d800ff027b82 */ /* 0x000e620000000800 */
[----:B------:R-:W2:Y:S01]  /*0030*/  LDCU UR6, c[0x0][0x71c] ;  /* 0x0000e380ff0677ac */ /* 0x000ea20008000800 */
[----:B------:R-:W1:Y:S01]  /*0040*/  S2R R21, SR_TID.X ;  /* 0x0000000000157919 */ /* 0x000e620000002100 */
[----:B------:R-:W3:Y:S05]  /*0050*/  LDCU UR7, c[0x0][0x3d4] ;  /* 0x00007a80ff0777ac */ /* 0x000eea0008000800 */
[----:B------:R-:W0:Y:S08]  /*0060*/  S2UR UR5, SR_CTAID.Y ;  /* 0x00000000000579c3 */ /* 0x000e300000002600 */
[----:B------:R-:W0:Y:S08]  /*0070*/  LDC R3, c[0x0][0x364] ;  /* 0x0000d900ff037b82 */ /* 0x000e300000000800 */
[----:B------:R-:W1:Y:S01]  /*0080*/  S2UR UR4, SR_CTAID.X ;  /* 0x00000000000479c3 */ /* 0x000e620000002500 */
[----:B0-----:R-:W-:-:S05]  /*0090*/  IMAD R0, R3, UR5, R0 ;  /* 0x0000000503007c24 */ /* 0x001fca000f8e0200 */
[----:B--2---:R-:W-:Y:S01]  /*00a0*/  ISETP.GE.U32.AND P0, PT, R0, UR6, PT ;  /* 0x0000000600007c0c */ /* 0x004fe2000bf06070 */
[----:B-1----:R-:W-:-:S05]  /*00b0*/  IMAD R21, R2, UR4, R21 ;  /* 0x0000000402157c24 */ /* 0x002fca000f8e0215 */
[----:B---3--:R-:W-:-:S13]  /*00c0*/  ISETP.GE.U32.OR P0, PT, R21, UR7, P0 ;  /* 0x0000000715007c0c */ /* 0x008fda0008706470 */
[----:B------:R-:W-:Y:S05]  /*00d0*/  @P0 EXIT ;  /* 0x000000000000094d */ /* 0x000fea0003800000 */
[----:B------:R-:W0:Y:S01]  /*00e0*/  LDC.64 R4, c[0x0][0x700] ;  /* 0x0001c000ff047b82 */ /* 0x000e220000000a00 */
[----:B------:R-:W1:Y:S01]  /*00f0*/  LDCU UR4, c[0x0][0x708] ;  /* 0x0000e100ff0477ac */ /* 0x000e620008000800 */
[----:B------:R-:W2:Y:S06]  /*0100*/  LDCU.64 UR8, c[0x0][0x358] ;  /* 0x00006b00ff0877ac */ /* 0x000eac0008000a00 */
[----:B------:R-:W3:Y:S01]  /*0110*/  LDC.64 R8, c[0x0][0x468] ;  /* 0x00011a00ff087b82 */ /* 0x000ee20000000a00 */
[----:B------:R-:W4:Y:S01]  /*0120*/  LDCU.64 UR6, c[0x0][0x380] ;  /* 0x00007000ff0677ac */ /* 0x000f220008000a00 */
[----:B------:R-:W3:Y:S06]  /*0130*/  LDCU.64 UR12, c[0x0][0x3b8] ;  /* 0x00007700ff0c77ac */ /* 0x000eec0008000a00 */
[----:B------:R-:W3:Y:S01]  /*0140*/  LDC.64 R10, c[0x0][0x460] ;  /* 0x00011800ff0a7b82 */ /* 0x000ee20000000a00 */
[----:B-1----:R-:W-:Y:S01]  /*0150*/  IMAD R3, R0, UR4, RZ ;  /* 0x0000000400037c24 */ /* 0x002fe2000f8e02ff */
[----:B------:R-:W4:Y:S04]  /*0160*/  LDCU UR4, c[0x0][0x38c] ;  /* 0x00007180ff0477ac */ /* 0x000f280008000800 */
[----:B0-----:R-:W-:-:S02]  /*0170*/  IADD3 R4, P0, PT, R3, R4, RZ ;  /* 0x0000000403047210 */ /* 0x001fc40007f1e0ff */
[----:B------:R-:W0:Y:S02]  /*0180*/  LDC.64 R12, c[0x0][0x3f8] ;  /* 0x0000fe00ff0c7b82 */ /* 0x000e240000000a00 */
[----:B------:R-:W-:-:S05]  /*0190*/  IADD3.X R5, PT, PT, RZ, R5, RZ, P0, !PT ;  /* 0x00000005ff057210 */ /* 0x000fca00007fe4ff */
[----:B--2---:R1:W2:Y:S01]  /*01a0*/  LDG.E R23, desc[UR8][R4.64] ;  /* 0x0000000804177981 */ /* 0x0042a2000c1e1900 */
[----:B------:R-:W0:Y:S01]  /*01b0*/  LDC.64 R2, c[0x0][0x3c0] ;  /* 0x0000f000ff027b82 */ /* 0x000e220000000a00 */
[----:B----4-:R-:W-:Y:S02]  /*01c0*/  UIADD3 UR10, UP0, UPT, UR4, UR6, URZ ;  /* 0x00000006040a7290 */ /* 0x010fe4000ff1e0ff */
[----:B------:R-:W-:Y:S02]  /*01d0*/  ULEA UR4, UP1, UR4, UR6, 0x1 ;  /* 0x0000000604047291 */ /* 0x000fe4000f8208ff */
[----:B------:R-:W-:Y:S02]  /*01e0*/  UIADD3.X UR6, UPT, UPT, URZ, UR7, URZ, UP0, !UPT ;  /* 0x00000007ff067290 */ /* 0x000fe400087fe4ff */
[----:B------:R-:W-:Y:S01]  /*01f0*/  UIADD3.X UR5, UPT, UPT, URZ, UR7, URZ, UP1, !UPT ;  /* 0x00000007ff057290 */ /* 0x000fe20008ffe4ff */
[----:B-1----:R-:W-:Y:S02]  /*0200*/  IMAD.U32 R4, RZ, RZ, UR10 ;  /* 0x0000000aff047e24 */ /* 0x002fe4000f8e00ff */
[----:B------:R-:W-:Y:S01]  /*0210*/  IMAD.U32 R14, RZ, RZ, UR4 ;  /* 0x00000004ff0e7e24 */ /* 0x000fe2000f8e00ff */
[----:B------:R-:W-:-:S02]  /*0220*/  MOV R5, UR6 ;  /* 0x0000000600057c02 */ /* 0x000fc40008000f00 */
[----:B------:R-:W-:Y:S01]  /*0230*/  MOV R15, UR5 ;  /* 0x00000005000f7c02 */ /* 0x000fe20008000f00 */
[----:B---3--:R-:W-:Y:S02]  /*0240*/  IMAD R27, R9, 0x3, RZ ;  /* 0x00000003091b7824 */ /* 0x008fe400078e02ff */
[----:B------:R1:W3:Y:S02]  /*0250*/  LDG.E R20, desc[UR8][R4.64] ;  /* 0x0000000804147981 */ /* 0x0002e4000c1e1900 */
[----:B------:R-:W4:Y:S02]  /*0260*/  LDCU.64 UR4, c[0x0][0x428] ;  /* 0x00008500ff0477ac */ /* 0x000f240008000a00 */
[----:B------:R4:W3:Y:S01]  /*0270*/  LDG.E R22, desc[UR8][R14.64] ;  /* 0x000000080e167981 */ /* 0x0008e2000c1e1900 */
[----:B0-----:R-:W-:-:S05]  /*0280*/  IMAD R2, R21, R2, RZ ;  /* 0x0000000215027224 */ /* 0x001fca00078e02ff */
[----:B------:R-:W-:Y:S01]  /*0290*/  IADD3 R16, P0, PT, R2, UR12, RZ ;  /* 0x0000000c02107c10 */ /* 0x000fe2000ff1e0ff */
[----:B-1----:R-:W0:Y:S03]  /*02a0*/  LDC.64 R4, c[0x0][0x430] ;  /* 0x00010c00ff047b82 */ /* 0x002e260000000a00 */
[----:B------:R-:W-:Y:S01]  /*02b0*/  IADD3 R18, P2, PT, R16, R3, RZ ;  /* 0x0000000310127210 */ /* 0x000fe20007f5e0ff */
[----:B------:R-:W-:-:S05]  /*02c0*/  IMAD.X R17, RZ, RZ, UR13, P0 ;  /* 0x0000000dff117e24 */ /* 0x000fca00080e06ff */
[----:B------:R-:W-:-:S06]  /*02d0*/  IADD3.X R19, PT, PT, RZ, R17, RZ, P2, !PT ;  /* 0x00000011ff137210 */ /* 0x000fcc00017fe4ff */
[----:B------:R-:W3:Y:S01]  /*02e0*/  LDG.E R19, desc[UR8][R18.64] ;  /* 0x0000000812137981 */ /* 0x000ee2000c1e1900 */
[----:B--2---:R-:W-:Y:S01]  /*02f0*/  IMAD R7, R23, R8, RZ ;  /* 0x0000000817077224 */ /* 0x004fe200078e02ff */
[----:B------:R-:W-:Y:S02]  /*0300*/  LEA R8, P0, R3, R16, 0x1 ;  /* 0x0000001003087211 */ /* 0x000fe400078008ff */
[----:B------:R-:W1:Y:S01]  /*0310*/  LDC.64 R2, c[0x0][0x3f0] ;  /* 0x0000fc00ff027b82 */ /* 0x000e620000000a00 */
[----:B------:R2:W3:Y:S01]  /*0320*/  LDG.E R16, desc[UR8][R16.64] ;  /* 0x0000000810107981 */ /* 0x0004e2000c1e1900 */
[----:B------:R-:W-:-:S04]  /*0330*/  IADD3 R10, P1, PT, R7, R10, RZ ;  /* 0x0000000a070a7210 */ /* 0x000fc80007f3e0ff */
[----:B------:R-:W-:Y:S02]  /*0340*/  IADD3.X R11, PT, PT, RZ, R11, RZ, P1, !PT ;  /* 0x0000000bff0b7210 */ /* 0x000fe40000ffe4ff */
[----:B----4-:R-:W-:Y:S02]  /*0350*/  IADD3 R14, P1, PT, R10, R9, RZ ;  /* 0x000000090a0e7210 */ /* 0x010fe40007f3e0ff */
[-C--:B------:R-:W-:Y:S01]  /*0360*/  LEA R24, P2, R9, R10.reuse, 0x1 ;  /* 0x0000000a09187211 */ /* 0x080fe200078408ff */
[----:B------:R4:W3:Y:S02]  /*0370*/  LDG.E R0, desc[UR8][R10.64] ;  /* 0x000000080a007981 */ /* 0x0008e4000c1e1900 */
[----:B------:R-:W-:Y:S01]  /*0380*/  IMAD.X R15, RZ, RZ, R11, P1 ;  /* 0x000000ffff0f7224 */ /* 0x000fe200008e060b */
[----:B------:R-:W-:Y:S02]  /*0390*/  IADD3 R26, P3, PT, R27, R10, RZ ;  /* 0x0000000a1b1a7210 */ /* 0x000fe40007f7e0ff */
[----:B------:R-:W-:-:S02]  /*03a0*/  IADD3.X R25, PT, PT, RZ, R11, RZ, P2, !PT ;  /* 0x0000000bff197210 */ /* 0x000fc400017fe4ff */
[----:B------:R-:W3:Y:S01]  /*03b0*/  LDG.E R14, desc[UR8][R14.64] ;  /* 0x000000080e0e7981 */ /* 0x000ee2000c1e1900 */
[----:B------:R-:W-:Y:S01]  /*03c0*/  IADD3.X R9, PT, PT, RZ, R17, RZ, P0, !PT ;  /* 0x00000011ff097210 */ /* 0x000fe200007fe4ff */
[----:B--2---:R-:W-:Y:S01]  /*03d0*/  IMAD R17, R23, R12, RZ ;  /* 0x0000000c17117224 */ /* 0x004fe200078e02ff */
[----:B------:R-:W2:Y:S01]  /*03e0*/  LDC.64 R6, c[0x0][0x380] ;  /* 0x0000e000ff067b82 */ /* 0x000ea20000000a00 */
[----:B------:R-:W-:Y:S01]  /*03f0*/  IMAD.X R27, RZ, RZ, R11, P3 ;  /* 0x000000ffff1b7224 */ /* 0x000fe200018e060b */
[----:B------:R-:W3:Y:S02]  /*0400*/  LDG.E R24, desc[UR8][R24.64] ;  /* 0x0000000818187981 */ /* 0x000ee4000c1e1900 */
[----:B-1----:R-:W-:Y:S02]  /*0410*/  IADD3 R2, P0, PT, R17, R2, RZ ;  /* 0x0000000211027210 */ /* 0x002fe40007f1e0ff */
[----:B------:R1:W3:Y:S01]  /*0420*/  LDG.E R17, desc[UR8][R26.64] ;  /* 0x000000081a117981 */ /* 0x0002e2000c1e1900 */
[----:B0-----:R-:W-:Y:S01]  /*0430*/  IMAD R4, R23, R4, RZ ;  /* 0x0000000417047224 */ /* 0x001fe200078e02ff */
[----:B------:R-:W-:-:S02]  /*0440*/  IADD3.X R3, PT, PT, RZ, R3, RZ, P0, !PT ;  /* 0x00000003ff037210 */ /* 0x000fc400007fe4ff */
[----:B------:R-:W-:Y:S01]  /*0450*/  LEA R28, P1, R13, R2, 0x1 ;  /* 0x000000020d1c7211 */ /* 0x000fe200078208ff */
[----:B------:R-:W3:Y:S01]  /*0460*/  LDG.E R9, desc[UR8][R8.64] ;  /* 0x0000000808097981 */ /* 0x000ee2000c1e1900 */
[----:B------:R-:W-:Y:S01]  /*0470*/  IADD3 R12, P2, PT, R4, UR4, RZ ;  /* 0x00000004040c7c10 */ /* 0x000fe2000ff5e0ff */
[----:B------:R-:W3:Y:S01]  /*0480*/  LDCU UR4, c[0x0][0x7a8] ;  /* 0x0000f500ff0477ac */ /* 0x000ee20008000800 */
[----:B----4-:R-:W-:Y:S02]  /*0490*/  IADD3 R10, P0, PT, R2, R13, RZ ;  /* 0x0000000d020a7210 */ /* 0x010fe40007f1e0ff */
[-C--:B------:R-:W-:Y:S01]  /*04a0*/  IADD3.X R29, PT, PT, RZ, R3.reuse, RZ, P1, !PT ;  /* 0x00000003ff1d7210 */ /* 0x080fe20000ffe4ff */
[----:B------:R-:W-:Y:S01]  /*04b0*/  IMAD.X R13, RZ, RZ, UR5, P2 ;  /* 0x00000005ff0d7e24 */ /* 0x000fe200090e06ff */
[----:B------:R-:W-:Y:S01]  /*04c0*/  IADD3.X R11, PT, PT, RZ, R3, RZ, P0, !PT ;  /* 0x00000003ff0b7210 */ /* 0x000fe200007fe4ff */
[----:B------:R0:W4:Y:S01]  /*04d0*/  LDG.E R2, desc[UR8][R2.64] ;  /* 0x0000000802027981 */ /* 0x000122000c1e1900 */
[----:B-1----:R-:W-:-:S02]  /*04e0*/  LEA R26, P1, R5, R12, 0x1 ;  /* 0x0000000c051a7211 */ /* 0x002fc400078208ff */
[----:B------:R-:W-:Y:S01]  /*04f0*/  IADD3 R4, P0, PT, R12, R5, RZ ;  /* 0x000000050c047210 */ /* 0x000fe20007f1e0ff */
[----:B------:R-:W4:Y:S04]  /*0500*/  LDG.E R10, desc[UR8][R10.64] ;  /* 0x000000080a0a7981 */ /* 0x000f28000c1e1900 */
[----:B--2---:R1:W2:Y:S01]  /*0510*/  LDG.E R7, desc[UR8][R6.64] ;  /* 0x0000000806077981 */ /* 0x0042a2000c1e1900 */
[----:B------:R-:W-:Y:S01]  /*0520*/  IADD3.X R5, PT, PT, RZ, R13, RZ, P0, !PT ;  /* 0x0000000dff057210 */ /* 0x000fe200007fe4ff */
[----:B------:R-:W-:Y:S02]  /*0530*/  IMAD.X R27, RZ, RZ, R13, P1 ;  /* 0x000000ffff1b7224 */ /* 0x000fe400008e060d */
[----:B------:R-:W2:Y:S04]  /*0540*/  LDG.E R8, desc[UR8][R28.64] ;  /* 0x000000081c087981 */ /* 0x000ea8000c1e1900 */
[----:B------:R0:W5:Y:S04]  /*0550*/  LDG.E R12, desc[UR8][R12.64] ;  /* 0x000000080c0c7981 */ /* 0x000168000c1e1900 */
[----:B------:R0:W5:Y:S04]  /*0560*/  LDG.E R4, desc[UR8][R4.64] ;  /* 0x0000000804047981 */ /* 0x000168000c1e1900 */
[----:B------:R0:W5:Y:S01]  /*0570*/  LDG.E R26, desc[UR8][R26.64] ;  /* 0x000000081a1a7981 */ /* 0x000162000c1e1900 */
[----:B---3--:R-:W-:Y:S01]  /*0580*/  FFMA R19, R19, UR4, R20 ;  /* 0x0000000413137c23 */ /* 0x008fe20008000014 */
[----:B------:R-:W-:Y:S01]  /*0590*/  BSSY.RECONVERGENT B0, `(.L_x_0) ;  /* 0x0000016000007945 */ /* 0x000fe20003800200 */
[----:B0-----:R-:W-:-:S04]  /*05a0*/  FFMA R3, R0, R0, RZ ;  /* 0x0000000000037223 */ /* 0x001fc800000000ff */
[----:B------:R-:W-:-:S04]  /*05b0*/  FFMA R3, R14, R14, R3 ;  /* 0x0000000e0e037223 */ /* 0x000fc80000000003 */
[----:B-1----:R-:W-:-:S04]  /*05c0*/  FFMA R6, R24, R24, R3 ;  /* 0x0000001818067223 */ /* 0x002fc80000000003 */
[----:B------:R-:W-:-:S05]  /*05d0*/  FFMA R6, R17, R17, R6 ;  /* 0x0000001111067223 */ /* 0x000fca0000000006 */
[----:B------:R-:W-:Y:S01]  /*05e0*/  IADD3 R3, PT, PT, R6, -0xd000000, RZ ;  /* 0xf300000006037810 */ /* 0x000fe20007ffe0ff */
[----:B------:R0:W1:Y:S03]  /*05f0*/  MUFU.RSQ R11, R6 ;  /* 0x00000006000b7308 */ /* 0x0000660000001400 */
[----:B------:R-:W-:Y:S01]  /*0600*/  ISETP.GT.U32.AND P0, PT, R3, 0x727fffff, PT ;  /* 0x727fffff0300780c */ /* 0x000fe20003f04070 */
[----:B------:R-:W-:Y:S01]  /*0610*/  FFMA R3, R9, UR4, R22 ;  /* 0x0000000409037c23 */ /* 0x000fe20008000016 */
[----:B----4-:R-:W-:Y:S01]  /*0620*/  FADD R9, -R10, R19 ;  /* 0x000000130a097221 */ /* 0x010fe20000000100 */
[----:B--2---:R-:W-:-:S04]  /*0630*/  FFMA R7, R16, UR4, R7 ;  /* 0x0000000410077c23 */ /* 0x004fc80008000007 */
[----:B------:R-:W-:Y:S01]  /*0640*/  FADD R2, -R2, R7 ;  /* 0x0000000702027221 */ /* 0x000fe20000000100 */
[----:B------:R-:W-:-:S05]  /*0650*/  FADD R8, -R8, R3 ;  /* 0x0000000308087221 */ /* 0x000fca0000000100 */
[----:B01----:R-:W-:Y:S05]  /*0660*/  @!P0 BRA `(.L_x_1) ;  /* 0x0000000000108947 */ /* 0x003fea0003800000 */
[----:B------:R-:W-:Y:S02]  /*0670*/  MOV R3, R6 ;  /* 0x0000000600037202 */ /* 0x000fe40000000f00 */
[----:B------:R-:W-:-:S07]  /*0680*/  MOV R13, 0x6a0 ;  /* 0x000006a0000d7802 */ /* 0x000fce0000000f00 */
[----:B-----5:R-:W-:Y:S05]  /*0690*/  CALL.REL.NOINC `($__internal_0_$__cuda_sm20_sqrt_rn_f32_slowpath) ;  /* 0x0000000c00e87944 */ /* 0x020fea0003c00000 */
[----:B------:R-:W-:Y:S05]  /*06a0*/  BRA `(.L_x_2) ;  /* 0x0000000000107947 */ /* 0x000fea0003800000 */
.L_x_1:
[----:B------:R-:W-:Y:S01]  /*06b0*/  FMUL.FTZ R5, R6, R11 ;  /* 0x0000000b06057220 */ /* 0x000fe20000410000 */
[----:B------:R-:W-:-:S03]  /*06c0*/  FMUL.FTZ R11, R11, 0.5 ;  /* 0x3f0000000b0b7820 */ /* 0x000fc60000410000 */
[----:B------:R-:W-:-:S04]  /*06d0*/  FFMA R6, -R5, R5, R6 ;  /* 0x0000000505067223 */ /* 0x000fc80000000106 */
[----:B------:R-:W-:-:S07]  /*06e0*/  FFMA R5, R6, R11, R5 ;  /* 0x0000000b06057223 */ /* 0x000fce0000000005 */
.L_x_2:
[----:B------:R-:W-:Y:S05]  /*06f0*/  BSYNC.RECONVERGENT B0 ;  /* 0x0000000000007941 */ /* 0x000fea0003800200 */
.L_x_0:
[C---:B------:R-:W-:Y:S01]  /*0700*/  FSETP.GEU.AND P0, PT, |R5|.reuse, 1.0754944163277645694e-20, PT ;  /* 0x1e4b27b80500780b */ /* 0x040fe20003f0e200 */
[----:B------:R-:W-:Y:S03]  /*0710*/  BSSY.RECONVERGENT B0, `(.L_x_3) ;  /* 0x000000d000007945 */ /* 0x000fe60003800200 */
[----:B------:R-:W-:-:S04]  /*0720*/  FSEL R5, R5, 1.0754944163277645694e-20, P0 ;  /* 0x1e4b27b805057808 */ /* 0x000fc80000000000 */
[----:B------:R-:W0:Y:S08]  /*0730*/  MUFU.RCP R6, R5 ;  /* 0x0000000500067308 */ /* 0x000e300000001000 */
[----:B------:R-:W1:Y:S01]  /*0740*/  FCHK P0, R0, R5 ;  /* 0x0000000500007302 */ /* 0x000e620000000000 */
[----:B0-----:R-:W-:-:S04]  /*0750*/  FFMA R3, -R5, R6, 1 ;  /* 0x3f80000005037423 */ /* 0x001fc80000000106 */
[----:B------:R-:W-:-:S04]  /*0760*/  FFMA R3, R6, R3, R6 ;  /* 0x0000000306037223 */ /* 0x000fc80000000006 */
[----:B------:R-:W-:-:S04]  /*0770*/  FFMA R6, R0, R3, RZ ;  /* 0x0000000300067223 */ /* 0x000fc800000000ff */
[----:B------:R-:W-:-:S04]  /*0780*/  FFMA R7, -R5, R6, R0 ;  /* 0x0000000605077223 */ /* 0x000fc80000000100 */
[----:B------:R-:W-:Y:S01]  /*0790*/  FFMA R3, R3, R7, R6 ;  /* 0x0000000703037223 */ /* 0x000fe20000000006 */
[----:B-1----:R-:W-:Y:S06]  /*07a0*/  @!P0 BRA `(.L_x_4) ;  /* 0x00000000000c8947 */ /* 0x002fec0003800000 */
[----:B------:R-:W-:-:S07]  /*07b0*/  MOV R6, 0x7d0 ;  /* 0x000007d000067802 */ /* 0x000fce0000000f00 */
[----:B-----5:R-:W-:Y:S05]  /*07c0*/  CALL.REL.NOINC `($__internal_1_$__cuda_sm3x_div_rn_noftz_f32_slowpath) ;  /* 0x0000000c00f47944 */ /* 0x020fea0003c00000 */
[----:B------:R-:W-:-:S07]  /*07d0*/  IMAD.MOV.U32 R3, RZ, RZ, R0 ;  /* 0x000000ffff037224 */ /* 0x000fce00078e0000 */
.L_x_4:
[----:B------:R-:W-:Y:S05]  /*07e0*/  BSYNC.RECONVERGENT B0 ;  /* 0x0000000000007941 */ /* 0x000fea0003800200 */
.L_x_3:
[----:B------:R-:W0:Y:S01]  /*07f0*/  MUFU.RCP R0, R5 ;  /* 0x0000000500007308 */ /* 0x000e220000001000 */
[----:B------:R-:W-:Y:S01]  /*0800*/  FMNMX R3, R3, 1.00000002004087734272e+20, PT ;  /* 0x60ad78ec03037809 */ /* 0x000fe20003800000 */
[----:B------:R-:W-:Y:S03]  /*0810*/  BSSY.RECONVERGENT B0, `(.L_x_5) ;  /* 0x000000c000007945 */ /* 0x000fe60003800200 */
[----:B------:R-:W-:-:S03]  /*0820*/  FMNMX R3, R3, -1.00000002004087734272e+20, !PT ;  /* 0xe0ad78ec03037809 */ /* 0x000fc60007800000 */
[----:B------:R-:W1:Y:S01]  /*0830*/  FCHK P0, R14, R5 ;  /* 0x000000050e007302 */ /* 0x000e620000000000 */
[----:B0-----:R-:W-:-:S04]  /*0840*/  FFMA R7, -R5, R0, 1 ;  /* 0x3f80000005077423 */ /* 0x001fc80000000100 */
[----:B------:R-:W-:-:S04]  /*0850*/  FFMA R11, R0, R7, R0 ;  /* 0x00000007000b7223 */ /* 0x000fc80000000000 */
[----:B------:R-:W-:-:S04]  /*0860*/  FFMA R0, R14, R11, RZ ;  /* 0x0000000b0e007223 */ /* 0x000fc800000000ff */
[----:B------:R-:W-:-:S04]  /*0870*/  FFMA R7, -R5, R0, R14 ;  /* 0x0000000005077223 */ /* 0x000fc8000000010e */
[----:B------:R-:W-:Y:S01]  /*0880*/  FFMA R0, R11, R7, R0 ;  /* 0x000000070b007223 */ /* 0x000fe20000000000 */
[----:B-1----:R-:W-:Y:S06]  /*0890*/  @!P0 BRA `(.L_x_6) ;  /* 0x00000000000c8947 */ /* 0x002fec0003800000 */
[----:B------:R-:W-:Y:S02]  /*08a0*/  MOV R0, R14 ;  /* 0x0000000e00007202 */ /* 0x000fe40000000f00 */
[----:B------:R-:W-:-:S07]  /*08b0*/  MOV R6, 0x8d0 ;  /* 0x000008d000067802 */ /* 0x000fce0000000f00 */
[----:B-----5:R-:W-:Y:S05]  /*08c0*/  CALL.REL.NOINC `($__internal_1_$__cuda_sm3x_div_rn_noftz_f32_slowpath) ;  /* 0x0000000c00b47944 */ /* 0x020fea0003c00000 */
.L_x_6:
[----:B------:R-:W-:Y:S05]  /*08d0*/  BSYNC.RECONVERGENT B0 ;  /* 0x0000000000007941 */ /* 0x000fea0003800200 */
.L_x_5:
        /* <DEDUP_REMOVED lines=14> */
[----:B------:R-:W-:-:S07]  /*09c0*/  IMAD.MOV.U32 R6, RZ, RZ, R0 ;  /* 0x000000ffff067224 */ /* 0x000fce00078e0000 */
.L_x_8:
[----:B------:R-:W-:Y:S05]  /*09d0*/  BSYNC.RECONVERGENT B0 ;  /* 0x0000000000007941 */ /* 0x000fea0003800200 */
.L_x_7:
        /* <DEDUP_REMOVED lines=14> */
.L_x_10:
[----:B------:R-:W-:Y:S05]  /*0ac0*/  BSYNC.RECONVERGENT B0 ;  /* 0x0000000000007941 */ /* 0x000fea0003800200 */
.L_x_9:
[----:B-----5:R-:W-:Y:S01]  /*0ad0*/  FMNMX R12, R12, 9.9999999392252902908e-09, !PT ;  /* 0x322bcc770c0c7809 */ /* 0x020fe20007800000 */
[-C--:B------:R-:W-:Y:S01]  /*0ae0*/  FMUL R5, R15, R15.reuse ;  /* 0x0000000f0f057220 */ /* 0x080fe20000400000 */
[----:B------:R-:W-:Y:S01]  /*0af0*/  FMNMX R0, R0, 1.00000002004087734272e+20, PT ;  /* 0x60ad78ec00007809 */ /* 0x000fe20003800000 */
[CC--:B------:R-:W-:Y:S01]  /*0b00*/  FMUL R13, R3.reuse, R15.reuse ;  /* 0x0000000f030d7220 */ /* 0x0c0fe20000400000 */
[----:B------:R-:W-:Y:S01]  /*0b10*/  FSETP.GEU.AND P0, PT, |R12|, 1.0754944163277645694e-20, PT ;  /* 0x1e4b27b80c00780b */ /* 0x000fe20003f0e200 */
[C---:B------:R-:W-:Y:S01]  /*0b20*/  FMUL R16, R3.reuse, R10 ;  /* 0x0000000a03107220 */ /* 0x040fe20000400000 */
[----:B------:R-:W-:Y:S01]  /*0b30*/  FMNMX R14, R0, -1.00000002004087734272e+20, !PT ;  /* 0xe0ad78ec000e7809 */ /* 0x000fe20007800000 */
[----:B------:R-:W-:Y:S01]  /*0b40*/  BSSY.RECONVERGENT B0, `(.L_x_11) ;  /* 0x000002f000007945 */ /* 0x000fe20003800200 */
[----:B------:R-:W-:Y:S02]  /*0b50*/  FSEL R7, R12, 1.0754944163277645694e-20, P0 ;  /* 0x1e4b27b80c077808 */ /* 0x000fe40000000000 */
[----:B------:R-:W-:Y:S01]  /*0b60*/  FMNMX R4, R4, 9.9999999392252902908e-09, !PT ;  /* 0x322bcc7704047809 */ /* 0x000fe20007800000 */
[-C--:B------:R-:W-:Y:S01]  /*0b70*/  FMUL R11, R14, R14.reuse ;  /* 0x0000000e0e0b7220 */ /* 0x080fe20000400000 */
[----:B------:R-:W0:Y:S01]  /*0b80*/  MUFU.RCP R0, R7 ;  /* 0x0000000700007308 */ /* 0x000e220000001000 */
[-C--:B------:R-:W-:Y:S01]  /*0b90*/  FMUL R3, R3, R14.reuse ;  /* 0x0000000e03037220 */ /* 0x080fe20000400000 */
[CC--:B------:R-:W-:Y:S01]  /*0ba0*/  FFMA R18, R10.reuse, R14.reuse, R13 ;  /* 0x0000000e0a127223 */ /* 0x0c0fe2000000000d */
[----:B------:R-:W-:Y:S01]  /*0bb0*/  FADD R17, R5, R11 ;  /* 0x0000000b05117221 */ /* 0x000fe20000000000 */
[CC--:B------:R-:W-:Y:S01]  /*0bc0*/  FFMA R6, R10.reuse, R14.reuse, -R13 ;  /* 0x0000000e0a067223 */ /* 0x0c0fe2000000080d */
[CCC-:B------:R-:W-:Y:S01]  /*0bd0*/  FFMA R12, R15.reuse, R14.reuse, -R16.reuse ;  /* 0x0000000e0f0c7223 */ /* 0x1c0fe20000000810 */
[----:B------:R-:W-:Y:S01]  /*0be0*/  FFMA R13, R15, R14, R16 ;  /* 0x0000000e0f0d7223 */ /* 0x000fe20000000010 */
[----:B------:R-:W-:Y:S01]  /*0bf0*/  FADD R17, R17, R17 ;  /* 0x0000001111117221 */ /* 0x000fe20000000000 */
[CCC-:B------:R-:W-:Y:S01]  /*0c00*/  FFMA R16, R10.reuse, R15.reuse, -R3.reuse ;  /* 0x0000000f0a107223 */ /* 0x1c0fe20000000803 */
[C---:B------:R-:W-:Y:S01]  /*0c10*/  FFMA R3, R10.reuse, R15, R3 ;  /* 0x0000000f0a037223 */ /* 0x040fe20000000003 */
[-C--:B------:R-:W-:Y:S01]  /*0c20*/  FFMA R14, R10, R10.reuse, R5 ;  /* 0x0000000a0a0e7223 */ /* 0x080fe20000000005 */
[----:B------:R-:W-:Y:S01]  /*0c30*/  FADD R17, -R17, 1 ;  /* 0x3f80000011117421 */ /* 0x000fe20000000100 */
[----:B------:R-:W-:Y:S01]  /*0c40*/  FADD R5, R18, R18 ;  /* 0x0000001212057221 */ /* 0x000fe20000000000 */
[----:B------:R-:W-:Y:S01]  /*0c50*/  FADD R18, R3, R3 ;  /* 0x0000000303127221 */ /* 0x000fe20000000000 */
[----:B------:R-:W-:Y:S01]  /*0c60*/  FADD R3, R16, R16 ;  /* 0x0000001010037221 */ /* 0x000fe20000000000 */
[----:B------:R-:W-:Y:S01]  /*0c70*/  FFMA R16, R2, R17, RZ ;  /* 0x0000001102107223 */ /* 0x000fe200000000ff */
[----:B------:R-:W-:Y:S01]  /*0c80*/  FFMA R10, R10, R10, R11 ;  /* 0x0000000a0a0a7223 */ /* 0x000fe2000000000b */
[C---:B------:R-:W-:Y:S01]  /*0c90*/  FFMA R20, R2.reuse, R5, RZ ;  /* 0x0000000502147223 */ /* 0x040fe200000000ff */
[----:B------:R-:W-:Y:S01]  /*0ca0*/  FFMA R11, R2, R3, RZ ;  /* 0x00000003020b7223 */ /* 0x000fe200000000ff */
[----:B0-----:R-:W-:Y:S01]  /*0cb0*/  FFMA R15, -R7, R0, 1 ;  /* 0x3f800000070f7423 */ /* 0x001fe20000000100 */
[C---:B------:R-:W-:Y:S01]  /*0cc0*/  FFMA R5, R9.reuse, R18, R16 ;  /* 0x0000001209057223 */ /* 0x040fe20000000010 */
[----:B------:R-:W-:Y:S01]  /*0cd0*/  FADD R3, R6, R6 ;  /* 0x0000000606037221 */ /* 0x000fe20000000000 */
[----:B------:R-:W-:Y:S01]  /*0ce0*/  FADD R10, R10, R10 ;  /* 0x0000000a0a0a7221 */ /* 0x000fe20000000000 */
[----:B------:R-:W-:Y:S01]  /*0cf0*/  FFMA R17, R0, R15, R0 ;  /* 0x0000000f00117223 */ /* 0x000fe20000000000 */
[----:B------:R-:W-:Y:S01]  /*0d00*/  FADD R12, R12, R12 ;  /* 0x0000000c0c0c7221 */ /* 0x000fe20000000000 */
[----:B------:R-:W-:Y:S01]  /*0d10*/  FFMA R0, R8, R3, R5 ;  /* 0x0000000308007223 */ /* 0x000fe20000000005 */
[----:B------:R-:W-:Y:S01]  /*0d20*/  FADD R10, -R10, 1 ;  /* 0x3f8000000a0a7421 */ /* 0x000fe20000000100 */
[----:B------:R-:W-:Y:S01]  /*0d30*/  FADD R14, R14, R14 ;  /* 0x0000000e0e0e7221 */ /* 0x000fe20000000000 */
[C---:B------:R-:W-:Y:S01]  /*0d40*/  FFMA R15, R9.reuse, R12, R20 ;  /* 0x0000000c090f7223 */ /* 0x040fe20000000014 */
[----:B------:R-:W0:Y:S01]  /*0d50*/  FCHK P0, R0, R7 ;  /* 0x0000000700007302 */ /* 0x000e220000000000 */
[----:B------:R-:W-:Y:S01]  /*0d60*/  FFMA R6, R0, R17, RZ ;  /* 0x0000001100067223 */ /* 0x000fe200000000ff */
[----:B------:R-:W-:Y:S01]  /*0d70*/  FFMA R10, R9, R10, R11 ;  /* 0x0000000a090a7223 */ /* 0x000fe2000000000b */
[----:B------:R-:W-:Y:S01]  /*0d80*/  FADD R5, -R14, 1 ;  /* 0x3f8000000e057421 */ /* 0x000fe20000000100 */
[----:B------:R-:W-:Y:S01]  /*0d90*/  FADD R3, R13, R13 ;  /* 0x0000000d0d037221 */ /* 0x000fe20000000000 */
[----:B------:R-:W-:-:S02]  /*0da0*/  FFMA R9, -R7, R6, R0 ;  /* 0x0000000607097223 */ /* 0x000fc40000000100 */
[C---:B------:R-:W-:Y:S01]  /*0db0*/  FFMA R2, R8.reuse, R5, R15 ;  /* 0x0000000508027223 */ /* 0x040fe2000000000f */
[----:B------:R-:W-:Y:S01]  /*0dc0*/  FFMA R3, R8, R3, R10 ;  /* 0x0000000308037223 */ /* 0x000fe2000000000a */
[----:B------:R-:W-:Y:S01]  /*0dd0*/  FFMA R8, R17, R9, R6 ;  /* 0x0000000911087223 */ /* 0x000fe20000000006 */
[----:B0-----:R-:W-:Y:S06]  /*0de0*/  @!P0 BRA `(.L_x_12) ;  /* 0x0000000000108947 */ /* 0x001fec0003800000 */
[----:B------:R-:W-:Y:S02]  /*0df0*/  MOV R5, R7 ;  /* 0x0000000700057202 */ /* 0x000fe40000000f00 */
[----:B------:R-:W-:-:S07]  /*0e00*/  MOV R6, 0xe20 ;  /* 0x00000e2000067802 */ /* 0x000fce0000000f00 */
[----:B------:R-:W-:Y:S05]  /*0e10*/  CALL.REL.NOINC `($__internal_1_$__cuda_sm3x_div_rn_noftz_f32_slowpath) ;  /* 0x0000000800607944 */ /* 0x000fea0003c00000 */
[----:B------:R-:W-:-:S07]  /*0e20*/  IMAD.MOV.U32 R8, RZ, RZ, R0 ;  /* 0x000000ffff087224 */ /* 0x000fce00078e0000 */
.L_x_12:
[----:B------:R-:W-:Y:S05]  /*0e30*/  BSYNC.RECONVERGENT B0 ;  /* 0x0000000000007941 */ /* 0x000fea0003800200 */
.L_x_11:
[----:B------:R-:W-:Y:S01]  /*0e40*/  FSETP.GEU.AND P0, PT, |R4|, 1.0754944163277645694e-20, PT ;  /* 0x1e4b27b80400780b */ /* 0x000fe20003f0e200 */
[----:B------:R-:W-:Y:S01]  /*0e50*/  BSSY.RECONVERGENT B0, `(.L_x_13) ;  /* 0x000000f000007945 */ /* 0x000fe20003800200 */
[----:B------:R-:W-:Y:S02]  /*0e60*/  FMNMX R26, R26, 9.9999999392252902908e-09, !PT ;  /* 0x322bcc771a1a7809 */ /* 0x000fe40007800000 */
        /* <DEDUP_REMOVED lines=11> */
[----:B------:R-:W-:Y:S05]  /*0f20*/  CALL.REL.NOINC `($__internal_1_$__cuda_sm3x_div_rn_noftz_f32_slowpath) ;  /* 0x00000008001c7944 */ /* 0x000fea0003c00000 */
[----:B------:R-:W-:-:S07]  /*0f30*/  MOV R4, R0 ;  /* 0x0000000000047202 */ /* 0x000fce0000000f00 */
.L_x_14:
[----:B------:R-:W-:Y:S05]  /*0f40*/  BSYNC.RECONVERGENT B0 ;  /* 0x0000000000007941 */ /* 0x000fea0003800200 */
.L_x_13:
        /* <DEDUP_REMOVED lines=11> */
[----:B------:R-:W-:Y:S01]  /*1000*/  IMAD.MOV.U32 R0, RZ, RZ, R2 ;  /* 0x000000ffff007224 */ /* 0x000fe200078e0002 */
[----:B------:R-:W-:-:S07]  /*1010*/  MOV R6, 0x1030 ;  /* 0x0000103000067802 */ /* 0x000fce0000000f00 */
[----:B------:R-:W-:Y:S05]  /*1020*/  CALL.REL.NOINC `($__internal_1_$__cuda_sm3x_div_rn_noftz_f32_slowpath) ;  /* 0x0000000400dc7944 */ /* 0x000fea0003c00000 */
[----:B------:R-:W-:-:S07]  /*1030*/  MOV R3, R0 ;  /* 0x0000000000037202 */ /* 0x000fce0000000f00 */
.L_x_16:
[----:B------:R-:W-:Y:S05]  /*1040*/  BSYNC.RECONVERGENT B0 ;  /* 0x0000000000007941 */ /* 0x000fea0003800200 */
.L_x_15:
[----:B------:R-:W-:Y:S01]  /*1050*/  FMNMX R0, R8, 1.00000002004087734272e+20, PT ;  /* 0x60ad78ec08007809 */ /* 0x000fe20003800000 */
[----:B------:R-:W-:Y:S01]  /*1060*/  BSSY.RECONVERGENT B0, `(.L_x_17) ;  /* 0x0000015000007945 */ /* 0x000fe20003800200 */
[----:B------:R-:W-:Y:S02]  /*1070*/  FMNMX R4, R4, 1.00000002004087734272e+20, PT ;  /* 0x60ad78ec04047809 */ /* 0x000fe40003800000 */
[----:B------:R-:W-:Y:S02]  /*1080*/  FMNMX R0, R0, -1.00000002004087734272e+20, !PT ;  /* 0xe0ad78ec00007809 */ /* 0x000fe40007800000 */
[----:B------:R-:W-:Y:S02]  /*1090*/  FMNMX R3, R3, 1.00000002004087734272e+20, PT ;  /* 0x60ad78ec03037809 */ /* 0x000fe40003800000 */
[----:B------:R-:W-:Y:S01]  /*10a0*/  FMNMX R4, R4, -1.00000002004087734272e+20, !PT ;  /* 0xe0ad78ec04047809 */ /* 0x000fe20007800000 */
[----:B------:R-:W-:Y:S01]  /*10b0*/  FFMA R5, R0, R0, RZ ;  /* 0x0000000000057223 */ /* 0x000fe200000000ff */
[----:B------:R-:W-:-:S03]  /*10c0*/  FMNMX R3, R3, -1.00000002004087734272e+20, !PT ;  /* 0xe0ad78ec03037809 */ /* 0x000fc60007800000 */
[----:B------:R-:W-:-:S04]  /*10d0*/  FFMA R4, R4, R4, R5 ;  /* 0x0000000404047223 */ /* 0x000fc80000000005 */
[----:B------:R-:W-:-:S04]  /*10e0*/  FFMA R3, R3, R3, R4 ;  /* 0x0000000303037223 */ /* 0x000fc80000000004 */
[----:B------:R0:W1:Y:S01]  /*10f0*/  MUFU.RSQ R2, R3 ;  /* 0x0000000300027308 */ /* 0x0000620000001400 */
[----:B------:R-:W-:-:S04]  /*1100*/  IADD3 R0, PT, PT, R3, -0xd000000, RZ ;  /* 0xf300000003007810 */ /* 0x000fc80007ffe0ff */
[----:B------:R-:W-:-:S13]  /*1110*/  ISETP.GT.U32.AND P0, PT, R0, 0x727fffff, PT ;  /* 0x727fffff0000780c */ /* 0x000fda0003f04070 */
[----:B01----:R-:W-:Y:S05]  /*1120*/  @!P0 BRA `(.L_x_18) ;  /* 0x0000000000108947 */ /* 0x003fea0003800000 */
[----:B------:R-:W-:-:S07]  /*1130*/  MOV R13, 0x1150 ;  /* 0x00001150000d7802 */ /* 0x000fce0000000f00 */
[----:B------:R-:W-:Y:S05]  /*1140*/  CALL.REL.NOINC `($__internal_0_$__cuda_sm20_sqrt_rn_f32_slowpath) ;  /* 0x00000004003c7944 */ /* 0x000fea0003c00000 */
[----:B------:R-:W-:Y:S01]  /*1150*/  IMAD.MOV.U32 R0, RZ, RZ, R5 ;  /* 0x000000ffff007224 */ /* 0x000fe200078e0005 */
[----:B------:R-:W-:Y:S06]  /*1160*/  BRA `(.L_x_19) ;  /* 0x0000000000107947 */ /* 0x000fec0003800000 */
.L_x_18:
[----:B------:R-:W-:Y:S01]  /*1170*/  FMUL.FTZ R0, R3, R2 ;  /* 0x0000000203007220 */ /* 0x000fe20000410000 */
[----:B------:R-:W-:-:S03]  /*1180*/  FMUL.FTZ R2, R2, 0.5 ;  /* 0x3f00000002027820 */ /* 0x000fc60000410000 */
[----:B------:R-:W-:-:S04]  /*1190*/  FFMA R3, -R0, R0, R3 ;  /* 0x0000000000037223 */ /* 0x000fc80000000103 */
[----:B------:R-:W-:-:S07]  /*11a0*/  FFMA R0, R3, R2, R0 ;  /* 0x0000000203007223 */ /* 0x000fce0000000000 */
.L_x_19:
[----:B------:R-:W-:Y:S05]  /*11b0*/  BSYNC.RECONVERGENT B0 ;  /* 0x0000000000007941 */ /* 0x000fea0003800200 */
.L_x_17:
[----:B------:R-:W-:-:S13]  /*11c0*/  FSETP.GTU.AND P0, PT, R0, 1, PT ;  /* 0x3f8000000000780b */ /* 0x000fda0003f0c000 */
[----:B------:R-:W-:Y:S05]  /*11d0*/  @P0 EXIT ;  /* 0x000000000000094d */ /* 0x000fea0003800000 */
[----:B------:R-:W0:Y:S01]  /*11e0*/  LDC.64 R8, c[0x0][0x740] ;  /* 0x0001d000ff087b82 */ /* 0x000e220000000a00 */
[----:B------:R-:W1:Y:S01]  /*11f0*/  LDCU UR4, c[0x0][0x4d8] ;  /* 0x00009b00ff0477ac */ /* 0x000e620008000800 */
[----:B------:R-:W2:Y:S06]  /*1200*/  LDCU.64 UR6, c[0x0][0x738] ;  /* 0x0000e700ff0677ac */ /* 0x000eac0008000a00 */
[----:B------:R-:W3:Y:S01]  /*1210*/  LDC.64 R12, c[0x0][0x4d0] ;  /* 0x00013400ff0c7b82 */ /* 0x000ee20000000a00 */
[----:B------:R-:W4:Y:S01]  /*1220*/  LDCU UR5, c[0x0][0x5f0] ;  /* 0x0000be00ff0577ac */ /* 0x000f220008000800 */
[----:B------:R-:W5:Y:S06]  /*1230*/  LDCU UR10, c[0x0][0x5f8] ;  /* 0x0000bf00ff0a77ac */ /* 0x000f6c0008000800 */
[----:B------:R-:W4:Y:S01]  /*1240*/  LDC R17, c[0x0][0x4e0] ;  /* 0x00013800ff117b82 */ /* 0x000f220000000800 */
[----:B-1----:R-:W-:Y:S01]  /*1250*/  IMAD R3, R23, UR4, RZ ;  /* 0x0000000417037c24 */ /* 0x002fe2000f8e02ff */
[----:B------:R-:W1:Y:S06]  /*1260*/  LDCU UR4, c[0x0][0x4a0] ;  /* 0x00009400ff0477ac */ /* 0x000e6c0008000800 */
[----:B------:R-:W5:Y:S01]  /*1270*/  LDC.64 R6, c[0x0][0x498] ;  /* 0x00012600ff067b82 */ /* 0x000f620000000a00 */
[----:B0-----:R-:W-:-:S05]  /*1280*/  IMAD R8, R21, R8, RZ ;  /* 0x0000000815087224 */ /* 0x001fca00078e02ff */
[----:B--2---:R-:W-:Y:S02]  /*1290*/  IADD3 R10, P1, PT, R8, UR6, RZ ;  /* 0x00000006080a7c10 */ /* 0x004fe4000ff3e0ff */
[----:B---3--:R-:W-:Y:S01]  /*12a0*/  IADD3 R12, P0, PT, R3, R12, RZ ;  /* 0x0000000c030c7210 */ /* 0x008fe20007f1e0ff */
[----:B------:R-:W-:Y:S01]  /*12b0*/  IMAD R3, R9, 0x3, RZ ;  /* 0x0000000309037824 */ /* 0x000fe200078e02ff */
[----:B------:R-:W-:Y:S01]  /*12c0*/  IADD3.X R11, PT, PT, RZ, UR7, RZ, P1, !PT ;  /* 0x00000007ff0b7c10 */ /* 0x000fe20008ffe4ff */
[----:B------:R-:W0:Y:S01]  /*12d0*/  LDCU.64 UR6, c[0x0][0x5e8] ;  /* 0x0000bd00ff0677ac */ /* 0x000e220008000a00 */
[----:B------:R-:W-:Y:S02]  /*12e0*/  IADD3.X R13, PT, PT, RZ, R13, RZ, P0, !PT ;  /* 0x0000000dff0d7210 */ /* 0x000fe400007fe4ff */
[----:B------:R-:W-:Y:S01]  /*12f0*/  IADD3 R2, P3, PT, R3, R10, RZ ;  /* 0x0000000a03027210 */ /* 0x000fe20007f7e0ff */
[----:B-1----:R-:W-:Y:S01]  /*1300*/  IMAD R15, R23, UR4, RZ ;  /* 0x00000004170f7c24 */ /* 0x002fe2000f8e02ff */
[----:B----4-:R-:W-:Y:S01]  /*1310*/  LEA R18, P2, R17, R12, 0x1 ;  /* 0x0000000c11127211 */ /* 0x010fe200078408ff */
[----:B------:R-:W2:Y:S01]  /*1320*/  LDG.E R0, desc[UR8][R10.64] ;  /* 0x000000080a007981 */ /* 0x000ea2000c1e1900 */
[----:B------:R-:W-:Y:S01]  /*1330*/  LEA R8, P1, R9, R10, 0x1 ;  /* 0x0000000a09087211 */ /* 0x000fe200078208ff */
[----:B------:R-:W-:Y:S01]  /*1340*/  IMAD.X R3, RZ, RZ, R11, P3 ;  /* 0x000000ffff037224 */ /* 0x000fe200018e060b */
[----:B------:R-:W-:Y:S01]  /*1350*/  IADD3.X R19, PT, PT, RZ, R13, RZ, P2, !PT ;  /* 0x0000000dff137210 */ /* 0x000fe200017fe4ff */
[----:B------:R-:W1:Y:S01]  /*1360*/  LDCU UR4, c[0x0][0x5b8] ;  /* 0x0000b700ff0477ac */ /* 0x000e620008000800 */
[----:B------:R-:W-:-:S02]  /*1370*/  IADD3 R16, P2, PT, R12, R17, RZ ;  /* 0x000000110c107210 */ /* 0x000fc40007f5e0ff */
[----:B------:R-:W-:Y:S01]  /*1380*/  IADD3 R4, P0, PT, R10, R9, RZ ;  /* 0x000000090a047210 */ /* 0x000fe20007f1e0ff */
[----:B------:R-:W3:Y:S01]  /*1390*/  LDG.E R18, desc[UR8][R18.64] ;  /* 0x0000000812127981 */ /* 0x000ee2000c1e1900 */
[----:B------:R-:W-:Y:S01]  /*13a0*/  IADD3.X R17, PT, PT, RZ, R13, RZ, P2, !PT ;  /* 0x0000000dff117210 */ /* 0x000fe200017fe4ff */
[----:B------:R-:W-:Y:S01]  /*13b0*/  IMAD.X R9, RZ, RZ, R11, P1 ;  /* 0x000000ffff097224 */ /* 0x000fe200008e060b */
[----:B-----5:R-:W-:Y:S01]  /*13c0*/  IADD3 R14, P1, PT, R15, R6, RZ ;  /* 0x000000060f0e7210 */ /* 0x020fe20007f3e0ff */
[----:B------:R-:W2:Y:S01]  /*13d0*/  LDG.E R3, desc[UR8][R2.64] ;  /* 0x0000000802037981 */ /* 0x000ea2000c1e1900 */
[----:B------:R-:W-:-:S03]  /*13e0*/  IADD3.X R5, PT, PT, RZ, R11, RZ, P0, !PT ;  /* 0x0000000bff057210 */ /* 0x000fc600007fe4ff */
[----:B------:R-:W4:Y:S01]  /*13f0*/  LDG.E R16, desc[UR8][R16.64] ;  /* 0x0000000810107981 */ /* 0x000f22000c1e1900 */
[----:B------:R-:W-:Y:S02]  /*1400*/  IADD3.X R15, PT, PT, RZ, R7, RZ, P1, !PT ;  /* 0x00000007ff0f7210 */ /* 0x000fe40000ffe4ff */
[----:B------:R-:W5:Y:S01]  /*1410*/  LDC.64 R6, c[0x0][0x5b0] ;  /* 0x00016c00ff067b82 */ /* 0x000f620000000a00 */
[----:B------:R0:W4:Y:S04]  /*1420*/  LDG.E R12, desc[UR8][R12.64] ;  /* 0x000000080c0c7981 */ /* 0x000128000c1e1900 */
[----:B------:R1:W4:Y:S04]  /*1430*/  LDG.E R8, desc[UR8][R8.64] ;  /* 0x0000000808087981 */ /* 0x000328000c1e1900 */
[----:B------:R1:W4:Y:S04]  /*1440*/  LDG.E R21, desc[UR8][R4.64] ;  /* 0x0000000804157981 */ /* 0x000328000c1e1900 */
[----:B------:R-:W4:Y:S01]  /*1450*/  LDG.E R14, desc[UR8][R14.64] ;  /* 0x000000080e0e7981 */ /* 0x000f22000c1e1900 */
[----:B0-----:R-:W-:-:S02]  /*1460*/  IMAD.MOV.U32 R13, RZ, RZ, 0x3e906ebb ;  /* 0x3e906ebbff0d7424 */ /* 0x001fc400078e00ff */
[C---:B-1----:R-:W-:Y:S02]  /*1470*/  IMAD R9, R23.reuse, UR4, RZ ;  /* 0x0000000417097c24 */ /* 0x042fe4000f8e02ff */
[----:B------:R-:W-:-:S03]  /*1480*/  IMAD R4, R23, UR5, RZ ;  /* 0x0000000517047c24 */ /* 0x000fc6000f8e02ff */
[----:B-----5:R-:W-:Y:S02]  /*1490*/  IADD3 R6, P0, PT, R9, R6, RZ ;  /* 0x0000000609067210 */ /* 0x020fe40007f1e0ff */
[C---:B------:R-:W-:Y:S02]  /*14a0*/  IADD3 R9, PT, PT, R4.reuse, UR10, RZ ;  /* 0x0000000a04097c10 */ /* 0x040fe4000fffe0ff */
[----:B------:R-:W-:Y:S02]  /*14b0*/  IADD3.X R7, PT, PT, RZ, R7, RZ, P0, !PT ;  /* 0x00000007ff077210 */ /* 0x000fe400007fe4ff */
[----:B------:R-:W-:Y:S01]  /*14c0*/  IADD3 R4, P0, PT, R4, UR6, RZ ;  /* 0x0000000604047c10 */ /* 0x000fe2000ff1e0ff */
[----:B------:R-:W-:Y:S02]  /*14d0*/  VIADD R10, R9, UR10 ;  /* 0x0000000a090a7c36 */ /* 0x000fe40008000000 */
[----:B---3--:R-:W-:-:S04]  /*14e0*/  FFMA R11, R18, R13, 0.5 ;  /* 0x3f000000120b7423 */ /* 0x008fc8000000000d */
[----:B--2---:R-:W-:Y:S01]  /*14f0*/  FFMA R0, R11, R3, R0 ;  /* 0x000000030b007223 */ /* 0x004fe20000000000 */
[-C--:B----4-:R-:W-:Y:S01]  /*1500*/  FFMA R5, R16, R13.reuse, 0.5 ;  /* 0x3f00000010057423 */ /* 0x090fe2000000000d */
[----:B------:R-:W-:-:S03]  /*1510*/  FFMA R12, R12, R13, 0.5 ;  /* 0x3f0000000c0c7423 */ /* 0x000fc6000000000d */
[----:B------:R-:W-:-:S04]  /*1520*/  FFMA R5, R5, R8, R0 ;  /* 0x0000000805057223 */ /* 0x000fc80000000000 */
[-C--:B------:R-:W-:Y:S01]  /*1530*/  FFMA R13, R12, R21.reuse, R5 ;  /* 0x000000150c0d7223 */ /* 0x080fe20000000005 */
[----:B------:R-:W-:Y:S02]  /*1540*/  IADD3.X R5, PT, PT, RZ, UR7, RZ, P0, !PT ;  /* 0x00000007ff057c10 */ /* 0x000fe400087fe4ff */
[----:B------:R-:W-:Y:S01]  /*1550*/  IADD3 R10, P0, PT, R10, UR6, RZ ;  /* 0x000000060a0a7c10 */ /* 0x000fe2000ff1e0ff */
[C---:B------:R-:W-:Y:S01]  /*1560*/  FMUL R0, R14.reuse, R21 ;  /* 0x000000150e007220 */ /* 0x040fe20000400000 */
[C---:B------:R-:W-:Y:S01]  /*1570*/  FMUL R2, R14.reuse, R8 ;  /* 0x000000080e027220 */ /* 0x040fe20000400000 */
[----:B------:R-:W-:Y:S01]  /*1580*/  IADD3 R8, P1, PT, R9, UR6, RZ ;  /* 0x0000000609087c10 */ /* 0x000fe2000ff3e0ff */
[----:B------:R-:W-:Y:S01]  /*1590*/  FMUL R3, R14, R3 ;  /* 0x000000030e037220 */ /* 0x000fe20000400000 */
[----:B------:R-:W-:Y:S01]  /*15a0*/  FFMA R15, R0, 0.28209480643272399902, RZ ;  /* 0x3e906ebb000f7823 */ /* 0x000fe200000000ff */
[----:B------:R-:W-:Y:S01]  /*15b0*/  FFMA R17, R2, 0.28209480643272399902, RZ ;  /* 0x3e906ebb02117823 */ /* 0x000fe200000000ff */
[----:B------:R-:W-:Y:S01]  /*15c0*/  IADD3.X R9, PT, PT, RZ, UR7, RZ, P1, !PT ;  /* 0x00000007ff097c10 */ /* 0x000fe20008ffe4ff */
[----:B------:R-:W-:-:S02]  /*15d0*/  IMAD.X R11, RZ, RZ, UR7, P0 ;  /* 0x00000007ff0b7e24 */ /* 0x000fc400080e06ff */
[----:B------:R-:W-:Y:S01]  /*15e0*/  FFMA R3, R3, 0.28209480643272399902, RZ ;  /* 0x3e906ebb03037823 */ /* 0x000fe200000000ff */
[----:B------:R-:W-:Y:S04]  /*15f0*/  REDG.E.ADD.F32.FTZ.RN.STRONG.GPU desc[UR8][R6.64], R13 ;  /* 0x0000000d060079a6 */ /* 0x000fe8000c12f308 */
[----:B------:R-:W-:Y:S04]  /*1600*/  REDG.E.ADD.F32.FTZ.RN.STRONG.GPU desc[UR8][R4.64], R15 ;  /* 0x0000000f040079a6 */ /* 0x000fe8000c12f308 */
[----:B------:R-:W-:Y:S04]  /*1610*/  REDG.E.ADD.F32.FTZ.RN.STRONG.GPU desc[UR8][R8.64], R17 ;  /* 0x00000011080079a6 */ /* 0x000fe8000c12f308 */
[----:B------:R-:W-:Y:S01]  /*1620*/  REDG.E.ADD.F32.FTZ.RN.STRONG.GPU desc[UR8][R10.64], R3 ;  /* 0x000000030a0079a6 */ /* 0x000fe2000c12f308 */
[----:B------:R-:W-:Y:S05]  /*1630*/  EXIT ;  /* 0x000000000000794d */ /* 0x000fea0003800000 */
        .weak           $__internal_0_$__cuda_sm20_sqrt_rn_f32_slowpath
        .type           $__internal_0_$__cuda_sm20_sqrt_rn_f32_slowpath,@function
        .size           $__internal_0_$__cuda_sm20_sqrt_rn_f32_slowpath,($__internal_1_$__cuda_sm3x_div_rn_noftz_f32_slowpath - $__internal_0_$__cuda_sm20_sqrt_rn_f32_slowpath)
$__internal_0_$__cuda_sm20_sqrt_rn_f32_slowpath:
[----:B------:R-:W-:-:S13]  /*1640*/  LOP3.LUT P0, RZ, R3, 0x7fffffff, RZ, 0xc0, !PT ;  /* 0x7fffffff03ff7812 */ /* 0x000fda000780c0ff */
[----:B------:R-:W-:Y:S01]  /*1650*/  @!P0 MOV R5, R3 ;  /* 0x0000000300058202 */ /* 0x000fe20000000f00 */
[----:B------:R-:W-:Y:S06]  /*1660*/  @!P0 BRA `(.L_x_20) ;  /* 0x0000000000408947 */ /* 0x000fec0003800000 */
[----:B------:R-:W-:-:S13]  /*1670*/  FSETP.GEU.FTZ.AND P0, PT, R3, RZ, PT ;  /* 0x000000ff0300720b */ /* 0x000fda0003f1e000 */
[----:B------:R-:W-:Y:S01]  /*1680*/  @!P0 MOV R5, 0x7fffffff ;  /* 0x7fffffff00058802 */ /* 0x000fe20000000f00 */
[----:B------:R-:W-:Y:S06]  /*1690*/  @!P0 BRA `(.L_x_20) ;  /* 0x0000000000348947 */ /* 0x000fec0003800000 */
[----:B------:R-:W-:-:S13]  /*16a0*/  FSETP.GTU.FTZ.AND P0, PT, |R3|, +INF , PT ;  /* 0x7f8000000300780b */ /* 0x000fda0003f1c200 */
[----:B------:R-:W-:Y:S01]  /*16b0*/  @P0 FADD.FTZ R5, R3, 1 ;  /* 0x3f80000003050421 */ /* 0x000fe20000010000 */
[----:B------:R-:W-:Y:S06]  /*16c0*/  @P0 BRA `(.L_x_20) ;  /* 0x0000000000280947 */ /* 0x000fec0003800000 */
[----:B------:R-:W-:-:S13]  /*16d0*/  FSETP.NEU.FTZ.AND P0, PT, |R3|, +INF , PT ;  /* 0x7f8000000300780b */ /* 0x000fda0003f1d200 */
[----:B------:R-:W-:-:S04]  /*16e0*/  @P0 FFMA R6, R3, 1.84467440737095516160e+19, RZ ;  /* 0x5f80000003060823 */ /* 0x000fc800000000ff */
[----:B------:R-:W0:Y:S02]  /*16f0*/  @P0 MUFU.RSQ R5, R6 ;  /* 0x0000000600050308 */ /* 0x000e240000001400 */
[----:B0-----:R-:W-:Y:S01]  /*1700*/  @P0 FMUL.FTZ R7, R6, R5 ;  /* 0x0000000506070220 */ /* 0x001fe20000410000 */
[----:B------:R-:W-:Y:S01]  /*1710*/  @P0 FMUL.FTZ R11, R5, 0.5 ;  /* 0x3f000000050b0820 */ /* 0x000fe20000410000 */
[----:B------:R-:W-:Y:S02]  /*1720*/  @!P0 IMAD.MOV.U32 R5, RZ, RZ, R3 ;  /* 0x000000ffff058224 */ /* 0x000fe400078e0003 */
[----:B------:R-:W-:-:S04]  /*1730*/  @P0 FADD.FTZ R10, -R7, -RZ ;  /* 0x800000ff070a0221 */ /* 0x000fc80000010100 */
[----:B------:R-:W-:-:S04]  /*1740*/  @P0 FFMA R10, R7, R10, R6 ;  /* 0x0000000a070a0223 */ /* 0x000fc80000000006 */
[----:B------:R-:W-:-:S04]  /*1750*/  @P0 FFMA R10, R10, R11, R7 ;  /* 0x0000000b0a0a0223 */ /* 0x000fc80000000007 */
[----:B------:R-:W-:-:S07]  /*1760*/  @P0 FMUL.FTZ R5, R10, 2.3283064365386962891e-10 ;  /* 0x2f8000000a050820 */ /* 0x000fce0000410000 */
.L_x_20:
[----:B------:R-:W-:Y:S01]  /*1770*/  HFMA2 R7, -RZ, RZ, 0, 0 ;  /* 0x00000000ff077431 */ /* 0x000fe200000001ff */
[----:B------:R-:W-:-:S04]  /*1780*/  MOV R6, R13 ;  /* 0x0000000d00067202 */ /* 0x000fc80000000f00 */
[----:B------:R-:W-:Y:S05]  /*1790*/  RET.REL.NODEC R6 `(_Z39__kernel__backwards_initial_drgb_kernel10TensorViewS_11DualModel_0S_S_S_S_f) ;  /* 0xffffffe806187950 */ /* 0x000fea0003c3ffff */
        .weak           $__internal_1_$__cuda_sm3x_div_rn_noftz_f32_slowpath
        .type           $__internal_1_$__cuda_sm3x_div_rn_noftz_f32_slowpath,@function
        .size           $__internal_1_$__cuda_sm3x_div_rn_noftz_f32_slowpath,(.L_x_291 - $__internal_1_$__cuda_sm3x_div_rn_noftz_f32_slowpath)
$__internal_1_$__cuda_sm3x_div_rn_noftz_f32_slowpath:
[----:B------:R-:W-:Y:S01]  /*17a0*/  SHF.R.U32.HI R7, RZ, 0x17, R5 ;  /* 0x00000017ff077819 */ /* 0x000fe20000011605 */
[----:B------:R-:W-:Y:S01]  /*17b0*/  BSSY.RECONVERGENT B1, `(.L_x_21) ;  /* 0x0000064000017945 */ /* 0x000fe20003800200 */
[----:B------:R-:W-:Y:S02]  /*17c0*/  SHF.R.U32.HI R16, RZ, 0x17, R0 ;  /* 0x00000017ff107819 */ /* 0x000fe40000011600 */
[----:B------:R-:W-:Y:S02]  /*17d0*/  LOP3.LUT R7, R7, 0xff, RZ, 0xc0, !PT ;  /* 0x000000ff07077812 */ /* 0x000fe400078ec0ff */
[----:B------:R-:W-:Y:S02]  /*17e0*/  LOP3.LUT R16, R16, 0xff, RZ, 0xc0, !PT ;  /* 0x000000ff10107812 */ /* 0x000fe400078ec0ff */
[----:B------:R-:W-:Y:S01]  /*17f0*/  MOV R19, R5 ;  /* 0x0000000500137202 */ /* 0x000fe20000000f00 */
[----:B------:R-:W-:Y:S01]  /*1800*/  VIADD R11, R7, 0xffffffff ;  /* 0xffffffff070b7836 */ /* 0x000fe20000000000 */
[----:B------:R-:W-:-:S04]  /*1810*/  IADD3 R13, PT, PT, R16, -0x1, RZ ;  /* 0xffffffff100d7810 */ /* 0x000fc80007ffe0ff */
[----:B------:R-:W-:-:S04]  /*1820*/  ISETP.GT.U32.AND P0, PT, R11, 0xfd, PT ;  /* 0x000000fd0b00780c */ /* 0x000fc80003f04070 */
[----:B------:R-:W-:-:S13]  /*1830*/  ISETP.GT.U32.OR P0, PT, R13, 0xfd, P0 ;  /* 0x000000fd0d00780c */ /* 0x000fda0000704470 */
[----:B------:R-:W-:Y:S01]  /*1840*/  @!P0 IMAD.MOV.U32 R11, RZ, RZ, RZ ;  /* 0x000000ffff0b8224 */ /* 0x000fe200078e00ff */
[----:B------:R-:W-:Y:S06]  /*1850*/  @!P0 BRA `(.L_x_22) ;  /* 0x0000000000608947 */ /* 0x000fec0003800000 */
[----:B------:R-:W-:Y:S02]  /*1860*/  FSETP.GTU.FTZ.AND P0, PT, |R0|, +INF , PT ;  /* 0x7f8000000000780b */ /* 0x000fe40003f1c200 */
[----:B------:R-:W-:-:S04]  /*1870*/  FSETP.GTU.FTZ.AND P1, PT, |R5|, +INF , PT ;  /* 0x7f8000000500780b */ /* 0x000fc80003f3c200 */
[----:B------:R-:W-:-:S13]  /*1880*/  PLOP3.LUT P0, PT, P0, P1, PT, 0xf8, 0x8f ;  /* 0x00000000008f781c */ /* 0x000fda0000703f70 */
[----:B------:R-:W-:Y:S05]  /*1890*/  @P0 BRA `(.L_x_23) ;  /* 0x0000000400500947 */ /* 0x000fea0003800000 */
[----:B------:R-:W-:-:S13]  /*18a0*/  LOP3.LUT P0, RZ, R19, 0x7fffffff, R0, 0xc8, !PT ;  /* 0x7fffffff13ff7812 */ /* 0x000fda000780c800 */
[----:B------:R-:W-:Y:S05]  /*18b0*/  @!P0 BRA `(.L_x_24) ;  /* 0x0000000400408947 */ /* 0x000fea0003800000 */
[C---:B------:R-:W-:Y:S02]  /*18c0*/  FSETP.NEU.FTZ.AND P1, PT, |R0|.reuse, +INF , PT ;  /* 0x7f8000000000780b */ /* 0x040fe40003f3d200 */
[----:B------:R-:W-:Y:S02]  /*18d0*/  FSETP.NEU.FTZ.AND P2, PT, |R5|, +INF , PT ;  /* 0x7f8000000500780b */ /* 0x000fe40003f5d200 */
[----:B------:R-:W-:-:S11]  /*18e0*/  FSETP.NEU.FTZ.AND P0, PT, |R0|, +INF , PT ;  /* 0x7f8000000000780b */ /* 0x000fd60003f1d200 */
[----:B------:R-:W-:Y:S05]  /*18f0*/  @!P2 BRA !P1, `(.L_x_24) ;  /* 0x000000040030a947 */ /* 0x000fea0004800000 */
[----:B------:R-:W-:-:S04]  /*1900*/  LOP3.LUT P1, RZ, R0, 0x7fffffff, RZ, 0xc0, !PT ;  /* 0x7fffffff00ff7812 */ /* 0x000fc8000782c0ff */
[----:B------:R-:W-:-:S13]  /*1910*/  PLOP3.LUT P1, PT, P2, P1, PT, 0x2f, 0xf2 ;  /* 0x0000000000f2781c */ /* 0x000fda0001722577 */
[----:B------:R-:W-:Y:S05]  /*1920*/  @P1 BRA `(.L_x_25) ;  /* 0x00000004001c1947 */ /* 0x000fea0003800000 */
[----:B------:R-:W-:-:S04]  /*1930*/  LOP3.LUT P1, RZ, R19, 0x7fffffff, RZ, 0xc0, !PT ;  /* 0x7fffffff13ff7812 */ /* 0x000fc8000782c0ff */
[----:B------:R-:W-:-:S13]  /*1940*/  PLOP3.LUT P0, PT, P0, P1, PT, 0x2f, 0xf2 ;  /* 0x0000000000f2781c */ /* 0x000fda0000702577 */
[----:B------:R-:W-:Y:S05]  /*1950*/  @P0 BRA `(.L_x_26) ;  /* 0x0000000400040947 */ /* 0x000fea0003800000 */
[----:B------:R-:W-:Y:S02]  /*1960*/  ISETP.GE.AND P0, PT, R13, RZ, PT ;  /* 0x000000ff0d00720c */ /* 0x000fe40003f06270 */
[----:B------:R-:W-:-:S04]  /*1970*/  IADD3 R11, PT, PT, R7, -0x1, RZ ;  /* 0xffffffff070b7810 */ /* 0x000fc80007ffe0ff */
[----:B------:R-:W-:-:S07]  /*1980*/  ISETP.GE.AND P1, PT, R11, RZ, PT ;  /* 0x000000ff0b00720c */ /* 0x000fce0003f26270 */
[----:B------:R-:W-:Y:S01]  /*1990*/  @P0 MOV R11, RZ ;  /* 0x000000ff000b0202 */ /* 0x000fe20000000f00 */
[----:B------:R-:W-:Y:S02]  /*19a0*/  @!P0 IMAD.MOV.U32 R11, RZ, RZ, -0x40 ;  /* 0xffffffc0ff0b8424 */ /* 0x000fe400078e00ff */
[----:B------:R-:W-:-:S03]  /*19b0*/  @!P0 FFMA R0, R0, 1.84467440737095516160e+19, RZ ;  /* 0x5f80000000008823 */ /* 0x000fc600000000ff */
[----:B------:R-:W-:Y:S01]  /*19c0*/  @!P1 FFMA R19, R5, 1.84467440737095516160e+19, RZ ;  /* 0x5f80000005139823 */ /* 0x000fe200000000ff */
[----:B------:R-:W-:-:S07]  /*19d0*/  @!P1 IADD3 R11, PT, PT, R11, 0x40, RZ ;  /* 0x000000400b0b9810 */ /* 0x000fce0007ffe0ff */
.L_x_22:
[----:B------:R-:W-:Y:S01]  /*19e0*/  LEA R18, R7, 0xc0800000, 0x17 ;  /* 0xc080000007127811 */ /* 0x000fe200078eb8ff */
[----:B------:R-:W-:Y:S01]  /*19f0*/  VIADD R16, R16, 0xffffff81 ;  /* 0xffffff8110107836 */ /* 0x000fe20000000000 */
[----:B------:R-:W-:Y:S02]  /*1a00*/  BSSY.RECONVERGENT B2, `(.L_x_27) ;  /* 0x0000035000027945 */ /* 0x000fe40003800200 */
[----:B------:R-:W-:Y:S01]  /*1a10*/  IADD3 R22, PT, PT, -R18, R19, RZ ;  /* 0x0000001312167210 */ /* 0x000fe20007ffe1ff */
[C---:B------:R-:W-:Y:S01]  /*1a20*/  IMAD R0, R16.reuse, -0x800000, R0 ;  /* 0xff80000010007824 */ /* 0x040fe200078e0200 */
[----:B------:R-:W-:Y:S02]  /*1a30*/  IADD3 R16, PT, PT, R16, 0x7f, -R7 ;  /* 0x0000007f10107810 */ /* 0x000fe40007ffe807 */
[----:B------:R-:W0:Y:S01]  /*1a40*/  MUFU.RCP R18, R22 ;  /* 0x0000001600127308 */ /* 0x000e220000001000 */
[----:B------:R-:W-:Y:S01]  /*1a50*/  FADD.FTZ R13, -R22, -RZ ;  /* 0x800000ff160d7221 */ /* 0x000fe20000010100 */
[----:B------:R-:W-:-:S03]  /*1a60*/  IADD3 R11, PT, PT, R16, R11, RZ ;  /* 0x0000000b100b7210 */ /* 0x000fc60007ffe0ff */
[----:B0-----:R-:W-:-:S04]  /*1a70*/  FFMA R19, R18, R13, 1 ;  /* 0x3f80000012137423 */ /* 0x001fc8000000000d */
[----:B------:R-:W-:-:S04]  /*1a80*/  FFMA R19, R18, R19, R18 ;  /* 0x0000001312137223 */ /* 0x000fc80000000012 */
[----:B------:R-:W-:-:S04]  /*1a90*/  FFMA R18, R0, R19, RZ ;  /* 0x0000001300127223 */ /* 0x000fc800000000ff */
[----:B------:R-:W-:-:S04]  /*1aa0*/  FFMA R20, R13, R18, R0 ;  /* 0x000000120d147223 */ /* 0x000fc80000000000 */
[----:B------:R-:W-:-:S04]  /*1ab0*/  FFMA R18, R19, R20, R18 ;  /* 0x0000001413127223 */ /* 0x000fc80000000012 */
[----:B------:R-:W-:-:S04]  /*1ac0*/  FFMA R13, R13, R18, R0 ;  /* 0x000000120d0d7223 */ /* 0x000fc80000000000 */
[----:B------:R-:W-:-:S05]  /*1ad0*/  FFMA R0, R19, R13, R18 ;  /* 0x0000000d13007223 */ /* 0x000fca0000000012 */
[----:B------:R-:W-:-:S04]  /*1ae0*/  SHF.R.U32.HI R7, RZ, 0x17, R0 ;  /* 0x00000017ff077819 */ /* 0x000fc80000011600 */
[----:B------:R-:W-:-:S04]  /*1af0*/  LOP3.LUT R16, R7, 0xff, RZ, 0xc0, !PT ;  /* 0x000000ff07107812 */ /* 0x000fc800078ec0ff */
[----:B------:R-:W-:-:S05]  /*1b00*/  IADD3 R7, PT, PT, R16, R11, RZ ;  /* 0x0000000b10077210 */ /* 0x000fca0007ffe0ff */
[----:B------:R-:W-:-:S05]  /*1b10*/  VIADD R16, R7, 0xffffffff ;  /* 0xffffffff07107836 */ /* 0x000fca0000000000 */
[----:B------:R-:W-:-:S13]  /*1b20*/  ISETP.GE.U32.AND P0, PT, R16, 0xfe, PT ;  /* 0x000000fe1000780c */ /* 0x000fda0003f06070 */
[----:B------:R-:W-:Y:S05]  /*1b30*/  @!P0 BRA `(.L_x_28) ;  /* 0x0000000000808947 */ /* 0x000fea0003800000 */
[----:B------:R-:W-:-:S13]  /*1b40*/  ISETP.GT.AND P0, PT, R7, 0xfe, PT ;  /* 0x000000fe0700780c */ /* 0x000fda0003f04270 */
[----:B------:R-:W-:Y:S05]  /*1b50*/  @P0 BRA `(.L_x_29) ;  /* 0x00000000006c0947 */ /* 0x000fea0003800000 */
[----:B------:R-:W-:-:S13]  /*1b60*/  ISETP.GE.AND P0, PT, R7, 0x1, PT ;  /* 0x000000010700780c */ /* 0x000fda0003f06270 */
[----:B------:R-:W-:Y:S05]  /*1b70*/  @P0 BRA `(.L_x_30) ;  /* 0x0000000000740947 */ /* 0x000fea0003800000 */
[----:B------:R-:W-:Y:S02]  /*1b80*/  ISETP.GE.AND P0, PT, R7, -0x18, PT ;  /* 0xffffffe80700780c */ /* 0x000fe40003f06270 */
[----:B------:R-:W-:-:S11]  /*1b90*/  LOP3.LUT R0, R0, 0x80000000, RZ, 0xc0, !PT ;  /* 0x8000000000007812 */ /* 0x000fd600078ec0ff */
[----:B------:R-:W-:Y:S05]  /*1ba0*/  @!P0 BRA `(.L_x_30) ;  /* 0x0000000000688947 */ /* 0x000fea0003800000 */
[CCC-:B------:R-:W-:Y:S01]  /*1bb0*/  FFMA.RZ R11, R19.reuse, R13.reuse, R18.reuse ;  /* 0x0000000d130b7223 */ /* 0x1c0fe2000000c012 */
[CCC-:B------:R-:W-:Y:S01]  /*1bc0*/  FFMA.RP R16, R19.reuse, R13.reuse, R18.reuse ;  /* 0x0000000d13107223 */ /* 0x1c0fe20000008012 */
[----:B------:R-:W-:Y:S01]  /*1bd0*/  FFMA.RM R13, R19, R13, R18 ;  /* 0x0000000d130d7223 */ /* 0x000fe20000004012 */
[----:B------:R-:W-:Y:S02]  /*1be0*/  IADD3 R18, PT, PT, R7, 0x20, RZ ;  /* 0x0000002007127810 */ /* 0x000fe40007ffe0ff */
[----:B------:R-:W-:Y:S02]  /*1bf0*/  LOP3.LUT R11, R11, 0x7fffff, RZ, 0xc0, !PT ;  /* 0x007fffff0b0b7812 */ /* 0x000fe400078ec0ff */
[----:B------:R-:W-:Y:S02]  /*1c00*/  ISETP.NE.AND P2, PT, R7, RZ, PT ;  /* 0x000000ff0700720c */ /* 0x000fe40003f45270 */
[----:B------:R-:W-:Y:S02]  /*1c10*/  LOP3.LUT R11, R11, 0x800000, RZ, 0xfc, !PT ;  /* 0x008000000b0b7812 */ /* 0x000fe400078efcff */
[----:B------:R-:W-:-:S02]  /*1c20*/  ISETP.NE.AND P1, PT, R7, RZ, PT ;  /* 0x000000ff0700720c */ /* 0x000fc40003f25270 */
[----:B------:R-:W-:Y:S02]  /*1c30*/  IADD3 R7, PT, PT, -R7, RZ, RZ ;  /* 0x000000ff07077210 */ /* 0x000fe40007ffe1ff */
[----:B------:R-:W-:Y:S02]  /*1c40*/  SHF.L.U32 R18, R11, R18, RZ ;  /* 0x000000120b127219 */ /* 0x000fe400000006ff */
[----:B------:R-:W-:Y:S02]  /*1c50*/  FSETP.NEU.FTZ.AND P0, PT, R16, R13, PT ;  /* 0x0000000d1000720b */ /* 0x000fe40003f1d000 */
[----:B------:R-:W-:Y:S02]  /*1c60*/  SEL R16, R7, RZ, P2 ;  /* 0x000000ff07107207 */ /* 0x000fe40001000000 */
[----:B------:R-:W-:Y:S02]  /*1c70*/  ISETP.NE.AND P1, PT, R18, RZ, P1 ;  /* 0x000000ff1200720c */ /* 0x000fe40000f25270 */
[----:B------:R-:W-:-:S02]  /*1c80*/  SHF.R.U32.HI R16, RZ, R16, R11 ;  /* 0x00000010ff107219 */ /* 0x000fc4000001160b */
[----:B------:R-:W-:Y:S02]  /*1c90*/  PLOP3.LUT P0, PT, P0, P1, PT, 0xf8, 0x8f ;  /* 0x00000000008f781c */ /* 0x000fe40000703f70 */
[----:B------:R-:W-:Y:S02]  /*1ca0*/  SHF.R.U32.HI R18, RZ, 0x1, R16 ;  /* 0x00000001ff127819 */ /* 0x000fe40000011610 */
[----:B------:R-:W-:-:S04]  /*1cb0*/  SEL R7, RZ, 0x1, !P0 ;  /* 0x00000001ff077807 */ /* 0x000fc80004000000 */
[----:B------:R-:W-:-:S04]  /*1cc0*/  LOP3.LUT R7, R7, 0x1, R18, 0xf8, !PT ;  /* 0x0000000107077812 */ /* 0x000fc800078ef812 */
[----:B------:R-:W-:-:S05]  /*1cd0*/  LOP3.LUT R7, R7, R16, RZ, 0xc0, !PT ;  /* 0x0000001007077212 */ /* 0x000fca00078ec0ff */
[----:B------:R-:W-:-:S05]  /*1ce0*/  IMAD.IADD R7, R18, 0x1, R7 ;  /* 0x0000000112077824 */ /* 0x000fca00078e0207 */
[----:B------:R-:W-:Y:S01]  /*1cf0*/  LOP3.LUT R0, R7, R0, RZ, 0xfc, !PT ;  /* 0x0000000007007212 */ /* 0x000fe200078efcff */
[----:B------:R-:W-:Y:S06]  /*1d00*/  BRA `(.L_x_30) ;  /* 0x0000000000107947 */ /* 0x000fec0003800000 */
.L_x_29:
[----:B------:R-:W-:-:S04]  /*1d10*/  LOP3.LUT R0, R0, 0x80000000, RZ, 0xc0, !PT ;  /* 0x8000000000007812 */ /* 0x000fc800078ec0ff */
[----:B------:R-:W-:Y:S01]  /*1d20*/  LOP3.LUT R0, R0, 0x7f800000, RZ, 0xfc, !PT ;  /* 0x7f80000000007812 */ /* 0x000fe200078efcff */
[----:B------:R-:W-:Y:S06]  /*1d30*/  BRA `(.L_x_30) ;  /* 0x0000000000047947 */ /* 0x000fec0003800000 */
.L_x_28:
[----:B------:R-:W-:-:S07]  /*1d40*/  LEA R0, R11, R0, 0x17 ;  /* 0x000000000b007211 */ /* 0x000fce00078eb8ff */
.L_x_30:
[----:B------:R-:W-:Y:S05]  /*1d50*/  BSYNC.RECONVERGENT B2 ;  /* 0x0000000000027941 */ /* 0x000fea0003800200 */
.L_x_27:
[----:B------:R-:W-:Y:S05]  /*1d60*/  BRA `(.L_x_31) ;  /* 0x0000000000207947 */ /* 0x000fea0003800000 */
.L_x_26:
[----:B------:R-:W-:-:S04]  /*1d70*/  LOP3.LUT R0, R19, 0x80000000, R0, 0x48, !PT ;  /* 0x8000000013007812 */ /* 0x000fc800078e4800 */
[----:B------:R-:W-:Y:S01]  /*1d80*/  LOP3.LUT R0, R0, 0x7f800000, RZ, 0xfc, !PT ;  /* 0x7f80000000007812 */ /* 0x000fe200078efcff */
[----:B------:R-:W-:Y:S06]  /*1d90*/  BRA `(.L_x_31) ;  /* 0x0000000000147947 */ /* 0x000fec0003800000 */
.L_x_25:
[----:B------:R-:W-:Y:S01]  /*1da0*/  LOP3.LUT R0, R19, 0x80000000, R0, 0x48, !PT ;  /* 0x8000000013007812 */ /* 0x000fe200078e4800 */
[----:B------:R-:W-:Y:S06]  /*1db0*/  BRA `(.L_x_31) ;  /* 0x00000000000c7947 */ /* 0x000fec0003800000 */
.L_x_24:
[----:B------:R-:W0:Y:S01]  /*1dc0*/  MUFU.RSQ R0, -QNAN ;  /* 0xffc0000000007908 */ /* 0x000e220000001400 */
[----:B------:R-:W-:Y:S05]  /*1dd0*/  BRA `(.L_x_31) ;  /* 0x0000000000047947 */ /* 0x000fea0003800000 */
.L_x_23:
[----:B------:R-:W-:-:S07]  /*1de0*/  FADD.FTZ R0, R0, R5 ;  /* 0x0000000500007221 */ /* 0x000fce0000010000 */
.L_x_31:
[----:B------:R-:W-:Y:S05]  /*1df0*/  BSYNC.RECONVERGENT B1 ;  /* 0x0000000000017941 */ /* 0x000fea0003800200 */
.L_x_21:
[----:B------:R-:W-:-:S04]  /*1e00*/  HFMA2 R7, -RZ, RZ, 0, 0 ;  /* 0x00000000ff077431 */ /* 0x000fc800000001ff */
[----:B0-----:R-:W-:Y:S05]  /*1e10*/  RET.REL.NODEC R6 `(_Z39__kernel__backwards_initial_drgb_kernel10TensorViewS_11DualModel_0S_S_S_S_f) ;  /* 0xffffffe006787950 */ /* 0x001fea0003c3ffff */
.L_x_32:
[----:B------:R-:W-:-:S00]  /*1e20*/  BRA `(.L_x_32) ;  /* 0xfffffffc00fc7947 */ /* 0x000fc0000383ffff */
[----:B------:R-:W-:-:S00]  /*1e30*/  NOP ;  /* 0x0000000000007918 */ /* 0x000fc00000000000 */
        /* <DEDUP_REMOVED lines=12> */
.L_x_291:


//--------------------- .text._Z26__kernel__backwards_kernel10TensorViewS_S_S_S_S_11DualModel_0S_S_S_S_S_fffj --------------------------
	.section	.text._Z26__kernel__backwards_kernel10TensorViewS_S_S_S_S_11DualModel_0S_S_S_S_S_fffj,"ax",@progbits
	.align	128
        .global         _Z26__kernel__backwards_kernel10TensorViewS_S_S_S_S_11DualModel_0S_S_S_S_S_fffj
        .type           _Z26__kernel__backwards_kernel10TensorViewS_S_S_S_S_11DualModel_0S_S_S_S_S_fffj,@function
        .size           _Z26__kernel__backwards_kernel10TensorViewS_S_S_S_S_11DualModel_0S_S_S_S_S_fffj,(.L_x_294 - _Z26__kernel__backwards_kernel10TensorViewS_S_S_S_S_11DualModel_0S_S_S_S_S_fffj)
        .other          _Z26__kernel__backwards_kernel10TensorViewS_S_S_S_S_11DualModel_0S_S_S_S_S_fffj,@"STO_CUDA_ENTRY STV_DEFAULT"
_Z26__kernel__backwards_kernel10TensorViewS_S_S_S_S_11DualModel_0S_S_S_S_S_fffj:
.text._Z26__kernel__backwards_kernel10TensorViewS_S_S_S_S_11DualModel_0S_S_S_S_S_fffj:
[----:B------:R-:W-:Y:S01]  /*0000*/  LDC R1, c[0x0][0x37c] ;  /* 0x0000df00ff017b82 */ /* 0x000fe20000000800 */
[----:B------:R-:W0:Y:S07]  /*0010*/  S2R R0, SR_TID.X ;  /* 0x0000000000007919 */ /* 0x000e2e0000002100 */
[----:B------:R-:W0:Y:S01]  /*0020*/  S2UR UR4, SR_CTAID.X ;  /* 0x00000000000479c3 */ /* 0x000e220000002500 */
[----:B------:R-:W1:Y:S07]  /*0030*/  LDCU UR5, c[0x0][0x47c] ;  /* 0x00008f80ff0577ac */ /* 0x000e6e0008000800 */
[----:B------:R-:W0:Y:S02]  /*0040*/  LDC R13, c[0x0][0x360] ;  /* 0x0000d800ff0d7b82 */ /* 0x000e240000000800 */
[----:B0-----:R-:W-:-:S05]  /*0050*/  IMAD R13, R13, UR4, R0 ;  /* 0x000000040d0d7c24 */ /* 0x001fca000f8e0200 */
[----:B-1----:R-:W-:-:S13]  /*0060*/  ISETP.GE.U32.AND P0, PT, R13, UR5, PT ;  /* 0x000000050d007c0c */ /* 0x002fda000bf06070 */
[----:B------:R-:W-:Y:S05]  /*0070*/  @P0 EXIT ;  /* 0x000000000000094d */ /* 0x000fea0003800000 */
[----:B------:R-:W0:Y:S01]  /*0080*/  LDC.64 R16, c[0x0][0x3f0] ;  /* 0x0000fc00ff107b82 */ /* 0x000e220000000a00 */
[----:B------:R-:W1:Y:S01]  /*0090*/  LDCU UR8, c[0x0][0x3f8] ;  /* 0x00007f00ff0877ac */ /* 0x000e620008000800 */
[----:B------:R-:W2:Y:S06]  /*00a0*/  LDCU.64 UR4, c[0x0][0x358] ;  /* 0x00006b00ff0477ac */ /* 0x000eac0008000a00 */
[----:B------:R-:W3:Y:S01]  /*00b0*/  LDC.64 R14, c[0x0][0x468] ;  /* 0x00011a00ff0e7b82 */ /* 0x000ee20000000a00 */
[----:B------:R-:W4:Y:S07]  /*00c0*/  LDCU.64 UR6, c[0x0][0x498] ;  /* 0x00009300ff0677ac */ /* 0x000f2e0008000a00 */
[----:B------:R-:W5:Y:S01]  /*00d0*/  LDC.64 R8, c[0x0][0x460] ;  /* 0x00011800ff087b82 */ /* 0x000f620000000a00 */
[----:B-1----:R-:W-:Y:S01]  /*00e0*/  IMAD R5, R13, UR8, RZ ;  /* 0x000000080d057c24 */ /* 0x002fe2000f8e02ff */
[----:B------:R-:W1:Y:S06]  /*00f0*/  LDCU UR8, c[0x0][0x8cc] ;  /* 0x00011980ff0877ac */ /* 0x000e6c0008000800 */
[----:B------:R-:W4:Y:S01]  /*0100*/  LDC.64 R6, c[0x0][0x4a0] ;  /* 0x00012800ff067b82 */ /* 0x000f220000000a00 */
[----:B0-----:R-:W-:-:S04]  /*0110*/  IADD3 R16, P3, PT, R5, R16, RZ ;  /* 0x0000001005107210 */ /* 0x001fc80007f7e0ff */
[----:B------:R-:W-:Y:S01]  /*0120*/  IADD3.X R17, PT, PT, RZ, R17, RZ, P3, !PT ;  /* 0x00000011ff117210 */ /* 0x000fe20001ffe4ff */
[----:B---3--:R-:W-:Y:S02]  /*0130*/  IMAD R3, R13, R14, RZ ;  /* 0x0000000e0d037224 */ /* 0x008fe400078e02ff */
[----:B------:R-:W0:Y:S02]  /*0140*/  LDC.64 R20, c[0x0][0x380] ;  /* 0x0000e000ff147b82 */ /* 0x000e240000000a00 */
[----:B--2---:R-:W2:Y:S01]  /*0150*/  LDG.E R12, desc[UR4][R16.64] ;  /* 0x00000004100c7981 */ /* 0x004ea2000c1e1900 */
[----:B-----5:R-:W-:-:S05]  /*0160*/  IADD3 R8, P0, PT, R3, R8, RZ ;  /* 0x0000000803087210 */ /* 0x020fca0007f1e0ff */
[----:B------:R-:W3:Y:S01]  /*0170*/  LDC.64 R22, c[0x0][0x858] ;  /* 0x00021600ff167b82 */ /* 0x000ee20000000a00 */
[----:B------:R-:W-:Y:S02]  /*0180*/  IADD3.X R9, PT, PT, RZ, R9, RZ, P0, !PT ;  /* 0x00000009ff097210 */ /* 0x000fe400007fe4ff */
[----:B------:R-:W-:Y:S01]  /*0190*/  IADD3 R10, P1, PT, R8, R15, RZ ;  /* 0x0000000f080a7210 */ /* 0x000fe20007f3e0ff */
[----:B----4-:R-:W-:Y:S01]  /*01a0*/  IMAD R6, R13, R6, RZ ;  /* 0x000000060d067224 */ /* 0x010fe200078e02ff */
[----:B------:R-:W-:Y:S01]  /*01b0*/  LEA R14, P2, R15, R8, 0x1 ;  /* 0x000000080f0e7211 */ /* 0x000fe200078408ff */
[----:B------:R4:W5:Y:S01]  /*01c0*/  LDG.E R158, desc[UR4][R8.64] ;  /* 0x00000004089e7981 */ /* 0x000962000c1e1900 */
[----:B------:R-:W-:Y:S02]  /*01d0*/  IADD3.X R11, PT, PT, RZ, R9, RZ, P1, !PT ;  /* 0x00000009ff0b7210 */ /* 0x000fe40000ffe4ff */
[----:B------:R-:W-:-:S04]  /*01e0*/  IADD3 R2, P0, PT, R6, UR6, RZ ;  /* 0x0000000606027c10 */ /* 0x000fc8000ff1e0ff */
[----:B------:R-:W-:Y:S01]  /*01f0*/  IADD3.X R3, PT, PT, RZ, UR7, RZ, P0, !PT ;  /* 0x00000007ff037c10 */ /* 0x000fe200087fe4ff */
[----:B------:R-:W3:Y:S01]  /*0200*/  LDG.E R11, desc[UR4][R10.64] ;  /* 0x000000040a0b7981 */ /* 0x000ee2000c1e1900 */
[----:B------:R-:W-:Y:S01]  /*0210*/  IADD3 R4, P0, PT, R2, R7, RZ ;  /* 0x0000000702047210 */ /* 0x000fe20007f1e0ff */
[----:B------:R-:W5:Y:S01]  /*0220*/  LDCU UR7, c[0x0][0x8c0] ;  /* 0x00011800ff0777ac */ /* 0x000f620008000800 */
[----:B------:R-:W-:Y:S01]  /*0230*/  LEA R6, P1, R7, R2, 0x1 ;  /* 0x0000000207067211 */ /* 0x000fe200078208ff */
[----:B------:R-:W5:Y:S01]  /*0240*/  LDG.E R161, desc[UR4][R2.64] ;  /* 0x0000000402a17981 */ /* 0x000f62000c1e1900 */
[----:B------:R-:W-:Y:S02]  /*0250*/  IADD3.X R15, PT, PT, RZ, R9, RZ, P2, !PT ;  /* 0x00000009ff0f7210 */ /* 0x000fe400017fe4ff */
[-C--:B------:R-:W-:Y:S01]  /*0260*/  IADD3.X R5, PT, PT, RZ, R3.reuse, RZ, P0, !PT ;  /* 0x00000003ff057210 */ /* 0x080fe200007fe4ff */
[----:B----4-:R-:W4:Y:S01]  /*0270*/  LDC.64 R8, c[0x0][0x388] ;  /* 0x0000e200ff087b82 */ /* 0x010f220000000a00 */
[----:B------:R-:W-:Y:S01]  /*0280*/  IADD3.X R7, PT, PT, RZ, R3, RZ, P1, !PT ;  /* 0x00000003ff077210 */ /* 0x000fe20000ffe4ff */
[----:B------:R-:W3:Y:S04]  /*0290*/  LDG.E R14, desc[UR4][R14.64] ;  /* 0x000000040e0e7981 */ /* 0x000ee8000c1e1900 */
[----:B------:R-:W3:Y:S04]  /*02a0*/  LDG.E R160, desc[UR4][R4.64] ;  /* 0x0000000404a07981 */ /* 0x000ee8000c1e1900 */
[----:B------:R0:W3:Y:S01]  /*02b0*/  LDG.E R159, desc[UR4][R6.64] ;  /* 0x00000004069f7981 */ /* 0x0000e2000c1e1900 */
[----:B-1----:R-:W-:Y:S01]  /*02c0*/  UIADD3 UR6, UPT, UPT, UR8, -0x1, URZ ;  /* 0xffffffff08067890 */ /* 0x002fe2000fffe0ff */
[----:B0-----:R-:W0:Y:S01]  /*02d0*/  LDC.64 R6, c[0x0][0x850] ;  /* 0x00021400ff067b82 */ /* 0x001e220000000a00 */
[----:B----4-:R-:W-:Y:S01]  /*02e0*/  IMAD R19, R13, R8, RZ ;  /* 0x000000080d137224 */ /* 0x010fe200078e02ff */
[----:B------:R-:W-:-:S02]  /*02f0*/  SHF.L.U32 R0, R9, 0x1, RZ ;  /* 0x0000000109007819 */ /* 0x000fc400000006ff */
[CC--:B------:R-:W-:Y:S02]  /*0300*/  LEA R8, R9.reuse, R9.reuse, 0x1 ;  /* 0x0000000909087211 */ /* 0x0c0fe400078e08ff */
[----:B------:R-:W-:Y:S02]  /*0310*/  LEA R136, R9, -R9, 0x3 ;  /* 0x8000000909887211 */ /* 0x000fe400078e18ff */
[CC--:B------:R-:W-:Y:S02]  /*0320*/  IADD3 R2, P5, P6, R19.reuse, R20.reuse, R0 ;  /* 0x0000001413027210 */ /* 0x0c0fe40007ebe000 */
[CC--:B------:R-:W-:Y:S02]  /*0330*/  IADD3 R4, P1, P2, R19.reuse, R20.reuse, R8 ;  /* 0x0000001413047210 */ /* 0x0c0fe40007a3e008 */
[----:B------:R-:W-:Y:S02]  /*0340*/  IADD3 R136, P3, P4, R19, R20, R136 ;  /* 0x0000001413887210 */ /* 0x000fe40007c7e088 */
[----:B------:R-:W-:-:S02]  /*0350*/  IADD3.X R3, PT, PT, RZ, R21, RZ, P5, P6 ;  /* 0x00000015ff037210 */ /* 0x000fc40002fec4ff */
[-C--:B------:R-:W-:Y:S02]  /*0360*/  IADD3.X R5, PT, PT, RZ, R21.reuse, RZ, P1, P2 ;  /* 0x00000015ff057210 */ /* 0x080fe40000fe44ff */
[----:B------:R-:W-:Y:S02]  /*0370*/  IADD3.X R137, PT, PT, RZ, R21, RZ, P3, P4 ;  /* 0x00000015ff897210 */ /* 0x000fe40001fe84ff */
[----:B--2---:R-:W-:-:S04]  /*0380*/  ISETP.GE.AND P0, PT, R12, 0x1, PT ;  /* 0x000000010c00780c */ /* 0x004fc80003f06270 */
[----:B------:R-:W-:Y:S01]  /*0390*/  ISETP.GE.OR P0, PT, R12, UR6, !P0 ;  /* 0x000000060c007c0c */ /* 0x000fe2000c706670 */
[----:B-----5:R-:W-:Y:S01]  /*03a0*/  FFMA R158, R161, UR7, R158 ;  /* 0x00000007a19e7c23 */ /* 0x020fe2000800009e */
[----:B---3--:R-:W-:Y:S01]  /*03b0*/  FFMA R157, R160, UR7, R11 ;  /* 0x00000007a09d7c23 */ /* 0x008fe2000800000b */
[----:B------:R-:W-:-:S10]  /*03c0*/  FFMA R156, R159, UR7, R14 ;  /* 0x000000079f9c7c23 */ /* 0x000fd4000800000e */
[----:B0-----:R-:W-:Y:S05]  /*03d0*/  @P0 EXIT ;  /* 0x000000000000094d */ /* 0x001fea0003800000 */
[C---:B------:R-:W-:Y:S01]  /*03e0*/  SHF.L.U32 R8, R9.reuse, 0x3, RZ ;  /* 0x0000000309087819 */ /* 0x040fe200000006ff */
[C---:B------:R-:W-:Y:S01]  /*03f0*/  IMAD R14, R9.reuse, 0xa, RZ ;  /* 0x0000000a090e7824 */ /* 0x040fe200078e02ff */
[----:B------:R-:W-:Y:S01]  /*0400*/  LEA R10, R9, R9, 0x3 ;  /* 0x00000009090a7211 */ /* 0x000fe200078e18ff */
[----:B------:R-:W-:Y:S01]  /*0410*/  IMAD R15, R13, R22, RZ ;  /* 0x000000160d0f7224 */ /* 0x000fe200078e02ff */
[-C--:B------:R-:W-:Y:S01]  /*0420*/  IADD3 R8, P0, P1, R19, R20.reuse, R8 ;  /* 0x0000001413087210 */ /* 0x080fe2000791e008 */
[C---:B------:R-:W-:Y:S01]  /*0430*/  IMAD R16, R9.reuse, 0xb, RZ ;  /* 0x0000000b09107824 */ /* 0x040fe200078e02ff */
[----:B------:R-:W5:Y:S01]  /*0440*/  LDG.E R154, desc[UR4][R4.64] ;  /* 0x00000004049a7981 */ /* 0x000f62000c1e1900 */
[----:B------:R-:W-:Y:S01]  /*0450*/  IMAD R18, R9, 0xc, RZ ;  /* 0x0000000c09127824 */ /* 0x000fe200078e02ff */
[----:B------:R-:W-:Y:S01]  /*0460*/  IADD3.X R9, PT, PT, RZ, R21, RZ, P0, P1 ;  /* 0x00000015ff097210 */ /* 0x000fe200007e24ff */
[----:B------:R-:W0:Y:S01]  /*0470*/  LDCU UR6, c[0x0][0x5d0] ;  /* 0x0000ba00ff0677ac */ /* 0x000e220008000800 */
[CC--:B------:R-:W-:Y:S01]  /*0480*/  IADD3 R10, P4, P5, R19.reuse, R20.reuse, R10 ;  /* 0x00000014130a7210 */ /* 0x0c0fe20007d9e00a */
[----:B------:R-:W5:Y:S01]  /*0490*/  LDG.E R155, desc[UR4][R2.64] ;  /* 0x00000004029b7981 */ /* 0x000f62000c1e1900 */
[----:B------:R-:W-:-:S02]  /*04a0*/  IADD3 R14, P0, P1, R19, R20, R14 ;  /* 0x00000014130e7210 */ /* 0x000fc4000791e00e */
[----:B------:R-:W-:Y:S01]  /*04b0*/  IADD3 R6, P6, PT, R15, R6, RZ ;  /* 0x000000060f067210 */ /* 0x000fe20007fde0ff */
[----:B------:R1:W5:Y:S01]  /*04c0*/  LDG.E R153, desc[UR4][R8.64] ;  /* 0x0000000408997981 */ /* 0x000362000c1e1900 */
[-C--:B------:R-:W-:Y:S02]  /*04d0*/  IADD3.X R11, PT, PT, RZ, R21.reuse, RZ, P4, P5 ;  /* 0x00000015ff0b7210 */ /* 0x080fe400027ea4ff */
[----:B------:R-:W-:Y:S01]  /*04e0*/  IADD3.X R15, PT, PT, RZ, R21, RZ, P0, P1 ;  /* 0x00000015ff0f7210 */ /* 0x000fe200007e24ff */
[----:B------:R-:W5:Y:S01]  /*04f0*/  LDG.E R136, desc[UR4][R136.64] ;  /* 0x0000000488887981 */ /* 0x000f62000c1e1900 */
[----:B------:R-:W-:Y:S02]  /*0500*/  IADD3 R16, P2, P3, R19, R20, R16 ;  /* 0x0000001413107210 */ /* 0x000fe40007b5e010 */
[----:B------:R-:W-:Y:S01]  /*0510*/  IADD3.X R7, PT, PT, RZ, R7, RZ, P6, !PT ;  /* 0x00000007ff077210 */ /* 0x000fe200037fe4ff */
[----:B------:R2:W5:Y:S01]  /*0520*/  LDG.E R4, desc[UR4][R10.64] ;  /* 0x000000040a047981 */ /* 0x000562000c1e1900 */
[----:B------:R-:W-:-:S02]  /*0530*/  LEA R186, P0, R23, R6, 0x2 ;  /* 0x0000000617ba7211 */ /* 0x000fc400078010ff */
[----:B------:R-:W-:Y:S01]  /*0540*/  LEA R183, R23, R23, 0x1 ;  /* 0x0000001717b77211 */ /* 0x000fe200078e08ff */
[----:B------:R-:W5:Y:S01]  /*0550*/  LDG.E R165, desc[UR4][R6.64] ;  /* 0x0000000406a57981 */ /* 0x000f62000c1e1900 */
[----:B------:R-:W-:Y:S02]  /*0560*/  IADD3.X R17, PT, PT, RZ, R21, RZ, P2, P3 ;  /* 0x00000015ff117210 */ /* 0x000fe400017e64ff */
[----:B------:R-:W-:Y:S01]  /*0570*/  IADD3.X R187, PT, PT, RZ, R7, RZ, P0, !PT ;  /* 0x00000007ffbb7210 */ /* 0x000fe200007fe4ff */
[----:B------:R3:W5:Y:S01]  /*0580*/  LDG.E R3, desc[UR4][R14.64] ;  /* 0x000000040e037981 */ /* 0x000762000c1e1900 */
[----:B------:R-:W-:Y:S02]  /*0590*/  IADD3 R18, P4, P5, R19, R20, R18 ;  /* 0x0000001413127210 */ /* 0x000fe40007d9e012 */
[----:B-1----:R-:W-:Y:S01]  /*05a0*/  IADD3 R8, P0, PT, R6, R23, RZ ;  /* 0x0000001706087210 */ /* 0x002fe20007f1e0ff */
[----:B------:R1:W5:Y:S01]  /*05b0*/  LDG.E R2, desc[UR4][R16.64] ;  /* 0x0000000410027981 */ /* 0x000362000c1e1900 */
[----:B--2---:R-:W-:-:S02]  /*05c0*/  LEA R10, P1, R23, R6, 0x1 ;  /* 0x00000006170a7211 */ /* 0x004fc400078208ff */
[----:B------:R-:W-:Y:S01]  /*05d0*/  IADD3 R182, P2, PT, R183, R6, RZ ;  /* 0x00000006b7b67210 */ /* 0x000fe20007f5e0ff */
[----:B------:R1:W5:Y:S01]  /*05e0*/  LDG.E R186, desc[UR4][R186.64] ;  /* 0x00000004baba7981 */ /* 0x000362000c1e1900 */
[----:B------:R-:W-:Y:S02]  /*05f0*/  IADD3.X R19, PT, PT, RZ, R21, RZ, P4, P5 ;  /* 0x00000015ff137210 */ /* 0x000fe400027ea4ff */
[-C--:B------:R-:W-:Y:S02]  /*0600*/  IADD3.X R9, PT, PT, RZ, R7.reuse, RZ, P0, !PT ;  /* 0x00000007ff097210 */ /* 0x080fe400007fe4ff */
[-C--:B------:R-:W-:Y:S01]  /*0610*/  IADD3.X R11, PT, PT, RZ, R7.reuse, RZ, P1, !PT ;  /* 0x00000007ff0b7210 */ /* 0x080fe20000ffe4ff */
[----:B------:R1:W5:Y:S01]  /*0620*/  LDG.E R152, desc[UR4][R18.64] ;  /* 0x0000000412987981 */ /* 0x000362000c1e1900 */
[----:B------:R-:W-:-:S03]  /*0630*/  IADD3.X R183, PT, PT, RZ, R7, RZ, P2, !PT ;  /* 0x00000007ffb77210 */ /* 0x000fc600017fe4ff */
[----:B------:R1:W5:Y:S04]  /*0640*/  LDG.E R164, desc[UR4][R8.64] ;  /* 0x0000000408a47981 */ /* 0x000368000c1e1900 */
[----:B------:R1:W5:Y:S04]  /*0650*/  LDG.E R163, desc[UR4][R10.64] ;  /* 0x000000040aa37981 */ /* 0x000368000c1e1900 */
[----:B------:R1:W5:Y:S01]  /*0660*/  LDG.E R182, desc[UR4][R182.64] ;  /* 0x00000004b6b67981 */ /* 0x000362000c1e1900 */
[----:B0-----:R-:W-:-:S04]  /*0670*/  I2FP.F32.U32 R104, UR6 ;  /* 0x0000000600687c45 */ /* 0x001fc80008201000 */
[----:B------:R-:W-:Y:S01]  /*0680*/  IADD3 R0, PT, PT, R104, -0xd000000, RZ ;  /* 0xf300000068007810 */ /* 0x000fe20007ffe0ff */
[----:B------:R1:W0:Y:S03]  /*0690*/  MUFU.RSQ R5, R104 ;  /* 0x0000006800057308 */ /* 0x0002260000001400 */
[----:B------:R-:W-:Y:S02]  /*06a0*/  ISETP.GT.U32.AND P0, PT, R0, 0x727fffff, PT ;  /* 0x727fffff0000780c */ /* 0x000fe40003f04070 */
[----:B---3--:R-:W-:-:S11]  /*06b0*/  VIMNMX R14, PT, PT, R12, UR8, PT ;  /* 0x000000080c0e7c48 */ /* 0x008fd6000bfe0100 */
[----:B-1----:R-:W-:Y:S05]  /*06c0*/  @!P0 BRA `(.L_x_33) ;  /* 0x0000000000148947 */ /* 0x002fea0003800000 */
[----:B------:R-:W-:Y:S01]  /*06d0*/  BSSY.RECONVERGENT B0, `(.L_x_34) ;  /* 0x0000003000007945 */ /* 0x000fe20003800200 */
[----:B------:R-:W-:-:S07]  /*06e0*/  MOV R112, 0x700 ;  /* 0x0000070000707802 */ /* 0x000fce0000000f00 */
[----:B0----5:R-:W-:Y:S05]  /*06f0*/  CALL.REL.NOINC `($__internal_3_$__cuda_sm20_sqrt_rn_f32_slowpath) ;  /* 0x0000011800b07944 */ /* 0x021fea0003c00000 */
[----:B------:R-:W-:Y:S05]  /*0700*/  BSYNC.RECONVERGENT B0 ;  /* 0x0000000000007941 */ /* 0x000fea0003800200 */
.L_x_34:
[----:B------:R-:W-:Y:S05]  /*0710*/  BRA `(.L_x_35) ;  /* 0x0000000000107947 */ /* 0x000fea0003800000 */
.L_x_33:
[----:B0-----:R-:W-:Y:S01]  /*0720*/  FMUL.FTZ R115, R104, R5 ;  /* 0x0000000568737220 */ /* 0x001fe20000410000 */
[----:B------:R-:W-:-:S03]  /*0730*/  FMUL.FTZ R5, R5, 0.5 ;  /* 0x3f00000005057820 */ /* 0x000fc60000410000 */
[----:B------:R-:W-:-:S04]  /*0740*/  FFMA R104, -R115, R115, R104 ;  /* 0x0000007373687223 */ /* 0x000fc80000000168 */
[----:B------:R-:W-:-:S07]  /*0750*/  FFMA R115, R104, R5, R115 ;  /* 0x0000000568737223 */ /* 0x000fce0000000073 */
.L_x_35:
[----:B------:R-:W0:Y:S01]  /*0760*/  LDCU UR6, c[0x0][0x8a4] ;  /* 0x00011480ff0677ac */ /* 0x000e220008000800 */
[----:B------:R-:W1:Y:S01]  /*0770*/  LDC.64 R20, c[0x0][0x890] ;  /* 0x00022400ff147b82 */ /* 0x000e620000000a00 */
[----:B------:R-:W2:Y:S01]  /*0780*/  LDCU.64 UR8, c[0x0][0x888] ;  /* 0x00011100ff0877ac */ /* 0x000ea20008000a00 */
[----:B------:R-:W3:Y:S01]  /*0790*/  LDCU UR10, c[0x0][0x898] ;  /* 0x00011300ff0a77ac */ /* 0x000ee20008000800 */
[----:B0-----:R-:W-:-:S04]  /*07a0*/  ISETP.GE.U32.AND P0, PT, R13, UR6, PT ;  /* 0x000000060d007c0c */ /* 0x001fc8000bf06070 */
[----:B------:R-:W-:Y:S02]  /*07b0*/  SEL R5, R13, RZ, !P0 ;  /* 0x000000ff0d057207 */ /* 0x000fe40004000000 */
[----:B-1----:R-:W-:Y:S01]  /*07c0*/  LEA R35, R21, R21, 0x1 ;  /* 0x0000001515237211 */ /* 0x002fe200078e08ff */
[----:B---3--:R-:W-:Y:S02]  /*07d0*/  USHF.L.U32 UR6, UR10, 0x1, URZ ;  /* 0x000000010a067899 */ /* 0x008fe400080006ff */
[----:B------:R-:W-:-:S05]  /*07e0*/  IMAD R5, R5, R20, RZ ;  /* 0x0000001405057224 */ /* 0x000fca00078e02ff */
[----:B--2---:R-:W-:-:S04]  /*07f0*/  IADD3 R6, P0, PT, R5, UR8, RZ ;  /* 0x0000000805067c10 */ /* 0x004fc8000ff1e0ff */
[----:B------:R-:W-:Y:S02]  /*0800*/  IADD3.X R7, PT, PT, RZ, UR9, RZ, P0, !PT ;  /* 0x00000009ff077c10 */ /* 0x000fe400087fe4ff */
[----:B------:R-:W-:Y:S02]  /*0810*/  IADD3 R8, P0, PT, R6, R21, RZ ;  /* 0x0000001506087210 */ /* 0x000fe40007f1e0ff */
[-C--:B------:R-:W-:Y:S01]  /*0820*/  LEA R20, P1, R21, R6.reuse, 0x1 ;  /* 0x0000000615147211 */ /* 0x080fe200078208ff */
[----:B------:R-:W-:Y:S01]  /*0830*/  UIMAD UR7, UR10, 0x3, URZ ;  /* 0x000000030a0778a4 */ /* 0x000fe2000f8e02ff */
[-C--:B------:R-:W-:Y:S02]  /*0840*/  IADD3.X R9, PT, PT, RZ, R7.reuse, RZ, P0, !PT ;  /* 0x00000007ff097210 */ /* 0x080fe400007fe4ff */
[----:B------:R-:W-:Y:S02]  /*0850*/  IADD3.X R21, PT, PT, RZ, R7, RZ, P1, !PT ;  /* 0x00000007ff157210 */ /* 0x000fe40000ffe4ff */
[----:B------:R-:W-:Y:S01]  /*0860*/  IADD3 R10, P0, PT, R8, UR6, RZ ;  /* 0x00000006080a7c10 */ /* 0x000fe2000ff1e0ff */
[----:B------:R-:W2:Y:S01]  /*0870*/  LDG.E R27, desc[UR4][R8.64] ;  /* 0x00000004081b7981 */ /* 0x000ea2000c1e1900 */
[----:B------:R-:W-:-:S02]  /*0880*/  IADD3 R34, P2, PT, R35, R6, RZ ;  /* 0x0000000623227210 */ /* 0x000fc40007f5e0ff */
[----:B------:R-:W-:Y:S01]  /*0890*/  IADD3 R32, P1, PT, R20, UR10, RZ ;  /* 0x0000000a14207c10 */ /* 0x000fe2000ff3e0ff */
[----:B------:R0:W3:Y:S01]  /*08a0*/  LDG.E R30, desc[UR4][R20.64] ;  /* 0x00000004141e7981 */ /* 0x0000e2000c1e1900 */
[----:B------:R-:W-:Y:S02]  /*08b0*/  IADD3.X R11, PT, PT, RZ, R9, RZ, P0, !PT ;  /* 0x00000009ff0b7210 */ /* 0x000fe400007fe4ff */
[----:B------:R-:W-:Y:S02]  /*08c0*/  IADD3.X R35, PT, PT, RZ, R7, RZ, P2, !PT ;  /* 0x00000007ff237210 */ /* 0x000fe400017fe4ff */
[----:B------:R-:W-:Y:S01]  /*08d0*/  IADD3 R36, P0, PT, R34, UR10, RZ ;  /* 0x0000000a22247c10 */ /* 0x000fe2000ff1e0ff */
[----:B------:R-:W4:Y:S01]  /*08e0*/  LDG.E R151, desc[UR4][R10.64] ;  /* 0x000000040a977981 */ /* 0x000f22000c1e1900 */
[----:B------:R-:W-:Y:S02]  /*08f0*/  IADD3.X R33, PT, PT, RZ, R21, RZ, P1, !PT ;  /* 0x00000015ff217210 */ /* 0x000fe40000ffe4ff */
[----:B------:R-:W-:Y:S01]  /*0900*/  IADD3 R18, P1, PT, R8, UR7, RZ ;  /* 0x0000000708127c10 */ /* 0x000fe2000ff3e0ff */
[----:B------:R-:W2:Y:S01]  /*0910*/  LDG.E R49, desc[UR4][R34.64] ;  /* 0x0000000422317981 */ /* 0x000ea2000c1e1900 */
[----:B------:R-:W-:-:S02]  /*0920*/  IADD3.X R37, PT, PT, RZ, R35, RZ, P0, !PT ;  /* 0x00000023ff257210 */ /* 0x000fc400007fe4ff */
[----:B------:R-:W-:Y:S01]  /*0930*/  IADD3 R16, P0, PT, R8, UR10, RZ ;  /* 0x0000000a08107c10 */ /* 0x000fe2000ff1e0ff */
[----:B------:R-:W2:Y:S01]  /*0940*/  LDG.E R32, desc[UR4][R32.64] ;  /* 0x0000000420207981 */ /* 0x000ea2000c1e1900 */
[-C--:B------:R-:W-:Y:S02]  /*0950*/  IADD3.X R19, PT, PT, RZ, R9.reuse, RZ, P1, !PT ;  /* 0x00000009ff137210 */ /* 0x080fe40000ffe4ff */
[C---:B------:R-:W-:Y:S01]  /*0960*/  IADD3 R22, P1, PT, R20.reuse, UR6, RZ ;  /* 0x0000000614167c10 */ /* 0x040fe2000ff3e0ff */
[----:B------:R1:W3:Y:S01]  /*0970*/  LDG.E R51, desc[UR4][R36.64] ;  /* 0x0000000424337981 */ /* 0x0002e2000c1e1900 */
[----:B------:R-:W-:Y:S02]  /*0980*/  IADD3 R24, P2, PT, R20, UR7, RZ ;  /* 0x0000000714187c10 */ /* 0x000fe4000ff5e0ff */
[----:B------:R-:W-:Y:S01]  /*0990*/  IADD3.X R17, PT, PT, RZ, R9, RZ, P0, !PT ;  /* 0x00000009ff117210 */ /* 0x000fe200007fe4ff */
[----:B------:R-:W4:Y:S01]  /*09a0*/  LDG.E R29, desc[UR4][R18.64] ;  /* 0x00000004121d7981 */ /* 0x000f22000c1e1900 */
[----:B0-----:R-:W-:-:S02]  /*09b0*/  IADD3 R20, P0, PT, R34, UR6, RZ ;  /* 0x0000000622147c10 */ /* 0x001fc4000ff1e0ff */
[-C--:B------:R-:W-:Y:S01]  /*09c0*/  IADD3.X R25, PT, PT, RZ, R21.reuse, RZ, P2, !PT ;  /* 0x00000015ff197210 */ /* 0x080fe200017fe4ff */
[----:B------:R0:W4:Y:S01]  /*09d0*/  LDG.E R31, desc[UR4][R16.64] ;  /* 0x00000004101f7981 */ /* 0x000122000c1e1900 */
[----:B------:R-:W-:Y:S02]  /*09e0*/  IADD3.X R23, PT, PT, RZ, R21, RZ, P1, !PT ;  /* 0x00000015ff177210 */ /* 0x000fe40000ffe4ff */
[----:B------:R-:W-:Y:S01]  /*09f0*/  IADD3.X R21, PT, PT, RZ, R35, RZ, P0, !PT ;  /* 0x00000023ff157210 */ /* 0x000fe200007fe4ff */
[----:B------:R-:W4:Y:S04]  /*0a00*/  LDG.E R26, desc[UR4][R24.64] ;  /* 0x00000004181a7981 */ /* 0x000f28000c1e1900 */
[----:B------:R2:W4:Y:S04]  /*0a10*/  LDG.E R149, desc[UR4][R20.64] ;  /* 0x0000000414957981 */ /* 0x000528000c1e1900 */
[----:B------:R4:W4:Y:S01]  /*0a20*/  LDG.E R150, desc[UR4][R22.64] ;  /* 0x0000000416967981 */ /* 0x000922000c1e1900 */
[----:B-1----:R-:W-:-:S02]  /*0a30*/  IADD3 R36, P0, PT, R34, UR7, RZ ;  /* 0x0000000722247c10 */ /* 0x002fc4000ff1e0ff */
[C---:B0-----:R-:W-:Y:S01]  /*0a40*/  IADD3 R16, P1, PT, R6.reuse, UR7, RZ ;  /* 0x0000000706107c10 */ /* 0x041fe2000ff3e0ff */
[----:B------:R-:W4:Y:S01]  /*0a50*/  LDG.E R34, desc[UR4][R6.64] ;  /* 0x0000000406227981 */ /* 0x000f22000c1e1900 */
[----:B------:R-:W-:Y:S02]  /*0a60*/  IADD3.X R37, PT, PT, RZ, R35, RZ, P0, !PT ;  /* 0x00000023ff257210 */ /* 0x000fe400007fe4ff */
[----:B------:R-:W-:-:S03]  /*0a70*/  IADD3 R8, P0, PT, R6, UR10, RZ ;  /* 0x0000000a06087c10 */ /* 0x000fc6000ff1e0ff */
[----:B------:R-:W4:Y:S01]  /*0a80*/  LDG.E R28, desc[UR4][R36.64] ;  /* 0x00000004241c7981 */ /* 0x000f22000c1e1900 */
[----:B------:R-:W-:Y:S02]  /*0a90*/  IADD3.X R9, PT, PT, RZ, R7, RZ, P0, !PT ;  /* 0x00000007ff097210 */ /* 0x000fe400007fe4ff */
[----:B------:R-:W-:-:S03]  /*0aa0*/  IADD3 R10, P0, PT, R6, UR6, RZ ;  /* 0x00000006060a7c10 */ /* 0x000fc6000ff1e0ff */
[----:B------:R0:W4:Y:S01]  /*0ab0*/  LDG.E R48, desc[UR4][R8.64] ;  /* 0x0000000408307981 */ /* 0x000122000c1e1900 */
[-C--:B------:R-:W-:Y:S02]  /*0ac0*/  IADD3.X R11, PT, PT, RZ, R7.reuse, RZ, P0, !PT ;  /* 0x00000007ff0b7210 */ /* 0x080fe400007fe4ff */
[----:B------:R-:W-:-:S03]  /*0ad0*/  IADD3.X R17, PT, PT, RZ, R7, RZ, P1, !PT ;  /* 0x00000007ff117210 */ /* 0x000fc60000ffe4ff */
[----:B------:R-:W4:Y:S04]  /*0ae0*/  LDG.E R0, desc[UR4][R10.64] ;  /* 0x000000040a007981 */ /* 0x000f28000c1e1900 */
[----:B------:R1:W4:Y:S01]  /*0af0*/  LDG.E R33, desc[UR4][R16.64] ;  /* 0x0000000410217981 */ /* 0x000322000c1e1900 */
[----:B------:R-:W1:Y:S01]  /*0b00*/  F2I.TRUNC.NTZ R148, R115 ;  /* 0x0000007300947305 */ /* 0x000e62000020f100 */
[----:B------:R-:W-:Y:S01]  /*0b10*/  BSSY.RECONVERGENT B0, `(.L_x_36) ;  /* 0x000003c000007945 */ /* 0x000fe20003800200 */
[----:B--2---:R-:W-:Y:S01]  /*0b20*/  FMUL R20, R32, R49 ;  /* 0x0000003120147220 */ /* 0x004fe20000400000 */
[----:B---3--:R-:W-:-:S03]  /*0b30*/  FMUL R18, R30, R51 ;  /* 0x000000331e127220 */ /* 0x008fc60000400000 */
[----:B----4-:R-:W-:Y:S01]  /*0b40*/  FMUL R22, R29, R20 ;  /* 0x000000141d167220 */ /* 0x010fe20000400000 */
[----:B------:R-:W-:-:S03]  /*0b50*/  FMUL R24, R151, R18 ;  /* 0x0000001297187220 */ /* 0x000fc60000400000 */
[----:B0-----:R-:W-:Y:S01]  /*0b60*/  FFMA R9, R29, R18, -R22 ;  /* 0x000000121d097223 */ /* 0x001fe20000000816 */
[----:B------:R-:W-:Y:S01]  /*0b70*/  FMUL R5, R31, R49 ;  /* 0x000000311f057220 */ /* 0x000fe20000400000 */
[----:B------:R-:W-:Y:S01]  /*0b80*/  FFMA R15, R151, R20, -R24 ;  /* 0x00000014970f7223 */ /* 0x000fe20000000818 */
[----:B------:R-:W-:Y:S02]  /*0b90*/  FMUL R7, R27, R51 ;  /* 0x000000331b077220 */ /* 0x000fe40000400000 */
[----:B------:R-:W-:Y:S01]  /*0ba0*/  FFMA R6, R26, R5, R9 ;  /* 0x000000051a067223 */ /* 0x000fe20000000009 */
[----:B------:R-:W-:-:S03]  /*0bb0*/  FMUL R58, R30, R149 ;  /* 0x000000951e3a7220 */ /* 0x000fc60000400000 */
[----:B------:R-:W-:Y:S01]  /*0bc0*/  FFMA R9, -R26, R7, R6 ;  /* 0x000000071a097223 */ /* 0x000fe20000000106 */
[C---:B------:R-:W-:Y:S01]  /*0bd0*/  FFMA R15, -R150.reuse, R5, R15 ;  /* 0x00000005960f7223 */ /* 0x040fe2000000010f */
[C---:B------:R-:W-:Y:S01]  /*0be0*/  FMUL R52, R150.reuse, R51 ;  /* 0x0000003396347220 */ /* 0x040fe20000400000 */
[C---:B------:R-:W-:Y:S01]  /*0bf0*/  FMUL R56, R150.reuse, R49 ;  /* 0x0000003196387220 */ /* 0x040fe20000400000 */
[----:B------:R-:W-:Y:S01]  /*0c00*/  FMUL R6, R29, R58 ;  /* 0x0000003a1d067220 */ /* 0x000fe20000400000 */
[----:B-1----:R-:W-:Y:S01]  /*0c10*/  FFMA R16, R150, R7, R15 ;  /* 0x0000000796107223 */ /* 0x002fe2000000000f */
[----:B------:R-:W-:Y:S01]  /*0c20*/  FMUL R50, R32, R149 ;  /* 0x0000009520327220 */ /* 0x000fe20000400000 */
[----:B------:R-:W-:Y:S01]  /*0c30*/  FMUL R59, R151, R49 ;  /* 0x00000031973b7220 */ /* 0x000fe20000400000 */
[C---:B------:R-:W-:Y:S01]  /*0c40*/  FMUL R5, R29.reuse, R52 ;  /* 0x000000341d057220 */ /* 0x040fe20000400000 */
[----:B------:R-:W-:Y:S01]  /*0c50*/  FFMA R7, R29, R56, -R6 ;  /* 0x000000381d077223 */ /* 0x000fe20000000806 */
[----:B------:R-:W-:Y:S01]  /*0c60*/  FMUL R35, R151, R51 ;  /* 0x0000003397237220 */ /* 0x000fe20000400000 */
[----:B------:R-:W-:Y:S01]  /*0c70*/  FMUL R60, R27, R149 ;  /* 0x000000951b3c7220 */ /* 0x000fe20000400000 */
[----:B------:R-:W-:Y:S01]  /*0c80*/  FFMA R6, R29, R50, -R5 ;  /* 0x000000321d067223 */ /* 0x000fe20000000805 */
[C---:B------:R-:W-:Y:S01]  /*0c90*/  FFMA R7, -R26.reuse, R59, R7 ;  /* 0x0000003b1a077223 */ /* 0x040fe20000000107 */
[----:B------:R-:W-:Y:S01]  /*0ca0*/  FMUL R61, R151, R30 ;  /* 0x0000001e973d7220 */ /* 0x000fe20000400000 */
[----:B------:R-:W-:Y:S01]  /*0cb0*/  FMUL R53, R31, R149 ;  /* 0x000000951f357220 */ /* 0x000fe20000400000 */
[C---:B------:R-:W-:Y:S01]  /*0cc0*/  FFMA R6, R26.reuse, R35, R6 ;  /* 0x000000231a067223 */ /* 0x040fe20000000006 */
[C---:B------:R-:W-:Y:S01]  /*0cd0*/  FFMA R7, R26.reuse, R60, R7 ;  /* 0x0000003c1a077223 */ /* 0x040fe20000000007 */
[----:B------:R-:W-:Y:S01]  /*0ce0*/  FMUL R54, R151, R32 ;  /* 0x0000002097367220 */ /* 0x000fe20000400000 */
[----:B------:R-:W-:Y:S01]  /*0cf0*/  FMUL R62, R27, R150 ;  /* 0x000000961b3e7220 */ /* 0x000fe20000400000 */
[----:B------:R-:W-:Y:S01]  /*0d00*/  FFMA R5, -R26, R53, R6 ;  /* 0x000000351a057223 */ /* 0x000fe20000000106 */
[C---:B------:R-:W-:Y:S01]  /*0d10*/  FFMA R7, R28.reuse, R61, R7 ;  /* 0x0000003d1c077223 */ /* 0x040fe20000000007 */
[C---:B------:R-:W-:Y:S01]  /*0d20*/  FMUL R8, R31.reuse, R30 ;  /* 0x0000001e1f087220 */ /* 0x040fe20000400000 */
[----:B------:R-:W-:Y:S01]  /*0d30*/  FMUL R55, R31, R150 ;  /* 0x000000961f377220 */ /* 0x000fe20000400000 */
[C---:B------:R-:W-:Y:S01]  /*0d40*/  FFMA R6, R28.reuse, -R54, R5 ;  /* 0x800000361c067223 */ /* 0x040fe20000000005 */
[C---:B------:R-:W-:Y:S01]  /*0d50*/  FFMA R103, R28.reuse, -R62, R7 ;  /* 0x8000003e1c677223 */ /* 0x040fe20000000007 */
[C---:B------:R-:W-:Y:S01]  /*0d60*/  FFMA R10, R28.reuse, -R8, R9 ;  /* 0x800000081c0a7223 */ /* 0x040fe20000000009 */
[----:B------:R-:W-:Y:S01]  /*0d70*/  FMUL R5, R27, R32 ;  /* 0x000000201b057220 */ /* 0x000fe20000400000 */
[----:B------:R-:W-:Y:S01]  /*0d80*/  FFMA R57, R28, R55, R6 ;  /* 0x000000371c397223 */ /* 0x000fe20000000006 */
[----:B------:R-:W-:Y:S01]  /*0d90*/  FMUL R9, R48, R103 ;  /* 0x0000006730097220 */ /* 0x000fe20000400000 */
[----:B------:R-:W-:Y:S01]  /*0da0*/  FFMA R16, R149, R8, R16 ;  /* 0x0000000895107223 */ /* 0x000fe20000000010 */
[----:B------:R-:W-:-:S02]  /*0db0*/  FFMA R7, R28, R5, R10 ;  /* 0x000000051c077223 */ /* 0x000fc4000000000a */
[----:B------:R-:W-:Y:S01]  /*0dc0*/  FFMA R9, R34, R57, R9 ;  /* 0x0000003922097223 */ /* 0x000fe20000000009 */
[----:B------:R-:W-:-:S03]  /*0dd0*/  FFMA R16, R149, -R5, R16 ;  /* 0x8000000595107223 */ /* 0x000fc60000000010 */
[----:B------:R-:W-:-:S04]  /*0de0*/  FFMA R6, R0, R7, R9 ;  /* 0x0000000700067223 */ /* 0x000fc80000000009 */
[----:B------:R-:W-:-:S05]  /*0df0*/  FFMA R105, R33, R16, R6 ;  /* 0x0000001021697223 */ /* 0x000fca0000000006 */
[----:B------:R-:W-:-:S04]  /*0e00*/  IADD3 R5, PT, PT, R105, 0x1800000, RZ ;  /* 0x0180000069057810 */ /* 0x000fc80007ffe0ff */
[----:B------:R-:W-:-:S04]  /*0e10*/  LOP3.LUT R5, R5, 0x7f800000, RZ, 0xc0, !PT ;  /* 0x7f80000005057812 */ /* 0x000fc800078ec0ff */
[----:B------:R-:W-:Y:S02]  /*0e20*/  ISETP.GT.U32.AND P0, PT, R5, 0x1ffffff, PT ;  /* 0x01ffffff0500780c */ /* 0x000fe40003f04070 */
[----:B------:R-:W-:-:S11]  /*0e30*/  IADD3 R5, PT, PT, R148, -0x1, RZ ;  /* 0xffffffff94057810 */ /* 0x000fd60007ffe0ff */
[----:B------:R-:W-:Y:S05]  /*0e40*/  @P0 BRA `(.L_x_37) ;  /* 0x0000000000100947 */ /* 0x000fea0003800000 */
[----:B------:R-:W-:-:S07]  /*0e50*/  MOV R114, 0xe70 ;  /* 0x00000e7000727802 */ /* 0x000fce0000000f00 */
[----:B-----5:R-:W-:Y:S05]  /*0e60*/  CALL.REL.NOINC `($__internal_2_$__cuda_sm20_rcp_rn_f32_slowpath) ;  /* 0x0000011000007944 */ /* 0x020fea0003c00000 */
[----:B------:R-:W-:Y:S01]  /*0e70*/  MOV R64, R106 ;  /* 0x0000006a00407202 */ /* 0x000fe20000000f00 */
[----:B------:R-:W-:Y:S06]  /*0e80*/  BRA `(.L_x_38) ;  /* 0x0000000000107947 */ /* 0x000fec0003800000 */
.L_x_37:
[----:B------:R-:W0:Y:S02]  /*0e90*/  MUFU.RCP R64, R105 ;  /* 0x0000006900407308 */ /* 0x000e240000001000 */
[----:B0-----:R-:W-:-:S04]  /*0ea0*/  FFMA R6, R105, R64, -1 ;  /* 0xbf80000069067423 */ /* 0x001fc80000000040 */
[----:B------:R-:W-:-:S04]  /*0eb0*/  FADD.FTZ R7, -R6, -RZ ;  /* 0x800000ff06077221 */ /* 0x000fc80000010100 */
[----:B------:R-:W-:-:S07]  /*0ec0*/  FFMA R64, R64, R7, R64 ;  /* 0x0000000740407223 */ /* 0x000fce0000000040 */
.L_x_38:
[----:B------:R-:W-:Y:S05]  /*0ed0*/  BSYNC.RECONVERGENT B0 ;  /* 0x0000000000007941 */ /* 0x000fea0003800200 */
.L_x_36:
[----:B------:R-:W0:Y:S01]  /*0ee0*/  LDCU UR7, c[0x0][0x47c] ;  /* 0x00008f80ff0777ac */ /* 0x000e220008000800 */
[----:B------:R-:W1:Y:S01]  /*0ef0*/  LDC.64 R8, c[0x0][0x428] ;  /* 0x00010a00ff087b82 */ /* 0x000e620000000a00 */
[----:B------:R-:W-:Y:S01]  /*0f00*/  VIMNMX R6, PT, PT, R14, 0x1, !PT ;  /* 0x000000010e067848 */ /* 0x000fe20007fe0100 */
[----:B------:R-:W2:Y:S03]  /*0f10*/  LDCU UR6, c[0x0][0x430] ;  /* 0x00008600ff0677ac */ /* 0x000ea60008000800 */
[----:B------:R-:W-:Y:S01]  /*0f20*/  IADD3 R6, PT, PT, R6, -0x1, RZ ;  /* 0xffffffff06067810 */ /* 0x000fe20007ffe0ff */
[----:B------:R-:W3:Y:S02]  /*0f30*/  LDCU UR9, c[0x0][0x5c0] ;  /* 0x0000b800ff0977ac */ /* 0x000ee40008000800 */
[----:B------:R-:W4:Y:S01]  /*0f40*/  LDC.64 R22, c[0x0][0x548] ;  /* 0x00015200ff167b82 */ /* 0x000f220000000a00 */
[----:B------:R-:W3:Y:S07]  /*0f50*/  LDCU UR8, c[0x0][0x580] ;  /* 0x0000b000ff0877ac */ /* 0x000eee0008000800 */
[----:B------:R-:W3:Y:S01]  /*0f60*/  LDC.64 R10, c[0x0][0x540] ;  /* 0x00015000ff0a7b82 */ /* 0x000ee20000000a00 */
[----:B0-----:R-:W-:-:S04]  /*0f70*/  IMAD R6, R6, UR7, R13 ;  /* 0x0000000706067c24 */ /* 0x001fc8000f8e020d */
[----:B--2---:R-:W-:Y:S01]  /*0f80*/  IMAD R7, R6, UR6, RZ ;  /* 0x0000000606077c24 */ /* 0x004fe2000f8e02ff */
[----:B------:R-:W0:Y:S02]  /*0f90*/  LDCU.64 UR6, c[0x0][0x508] ;  /* 0x0000a100ff0677ac */ /* 0x000e240008000a00 */
[----:B------:R-:W2:Y:S02]  /*0fa0*/  LDC.64 R24, c[0x0][0x4d8] ;  /* 0x00013600ff187b82 */ /* 0x000ea40000000a00 */
[----:B-1----:R-:W-:-:S04]  /*0fb0*/  IADD3 R6, P0, PT, R7, R8, RZ ;  /* 0x0000000807067210 */ /* 0x002fc80007f1e0ff */
[----:B------:R-:W-:Y:S02]  /*0fc0*/  IADD3.X R7, PT, PT, RZ, R9, RZ, P0, !PT ;  /* 0x00000009ff077210 */ /* 0x000fe400007fe4ff */
[----:B------:R-:W1:Y:S03]  /*0fd0*/  LDC.64 R36, c[0x0][0x4d0] ;  /* 0x00013400ff247b82 */ /* 0x000e660000000a00 */
[----:B------:R-:W3:Y:S01]  /*0fe0*/  LDG.E R147, desc[UR4][R6.64] ;  /* 0x0000000406937981 */ /* 0x000ee2000c1e1900 */
[----:B----4-:R-:W-:-:S04]  /*0ff0*/  LEA R39, R23, R23, 0x1 ;  /* 0x0000001717277211 */ /* 0x010fc800078e08ff */
[----:B------:R-:W4:Y:S08]  /*1000*/  LDC.64 R42, c[0x0][0x510] ;  /* 0x00014400ff2a7b82 */ /* 0x000f300000000a00 */
[----:B------:R-:W0:Y:S08]  /*1010*/  LDC.64 R46, c[0x0][0x5b0] ;  /* 0x00016c00ff2e7b82 */ /* 0x000e300000000a00 */
[----:B------:R-:W0:Y:S01]  /*1020*/  LDC.64 R44, c[0x0][0x578] ;  /* 0x00015e00ff2c7b82 */ /* 0x000e220000000a00 */
[----:B---3--:R-:W-:-:S04]  /*1030*/  SHF.R.U32.HI R8, RZ, 0x1, R147 ;  /* 0x00000001ff087819 */ /* 0x008fc80000011693 */
[----:B------:R-:W-:-:S04]  /*1040*/  I2FP.F32.U32 R8, R8 ;  /* 0x0000000800087245 */ /* 0x000fc80000201000 */
[----:B------:R-:W3:Y:S02]  /*1050*/  F2I.U32.TRUNC.NTZ R15, R8 ;  /* 0x00000008000f7305 */ /* 0x000ee4000020f000 */
[----:B---3--:R-:W-:-:S05]  /*1060*/  IMAD R9, R15, R22, RZ ;  /* 0x000000160f097224 */ /* 0x008fca00078e02ff */
[----:B------:R-:W-:Y:S02]  /*1070*/  IADD3 R10, P0, PT, R9, R10, RZ ;  /* 0x0000000a090a7210 */ /* 0x000fe40007f1e0ff */
[----:B------:R-:W3:Y:S02]  /*1080*/  LDC.64 R8, c[0x0][0x5b8] ;  /* 0x00016e00ff087b82 */ /* 0x000ee40000000a00 */
[----:B------:R-:W-:Y:S02]  /*1090*/  IADD3.X R11, PT, PT, RZ, R11, RZ, P0, !PT ;  /* 0x0000000bff0b7210 */ /* 0x000fe400007fe4ff */
[----:B------:R-:W-:Y:S01]  /*10a0*/  IADD3 R16, P0, PT, R10, R23, RZ ;  /* 0x000000170a107210 */ /* 0x000fe20007f1e0ff */
[----:B--2---:R-:W-:Y:S01]  /*10b0*/  IMAD R7, R15, R24, RZ ;  /* 0x000000180f077224 */ /* 0x004fe200078e02ff */
[----:B------:R-:W-:Y:S01]  /*10c0*/  LEA R22, P1, R23, R10, 0x1 ;  /* 0x0000000a17167211 */ /* 0x000fe200078208ff */
[----:B----4-:R-:W-:Y:S01]  /*10d0*/  IMAD R42, R15, R42, RZ ;  /* 0x0000002a0f2a7224 */ /* 0x010fe200078e02ff */
[----:B------:R-:W-:Y:S01]  /*10e0*/  IADD3.X R17, PT, PT, RZ, R11, RZ, P0, !PT ;  /* 0x0000000bff117210 */ /* 0x000fe200007fe4ff */
[----:B------:R-:W5:Y:S01]  /*10f0*/  LDG.E R19, desc[UR4][R10.64] ;  /* 0x000000040a137981 */ /* 0x000f62000c1e1900 */
[----:B------:R-:W-:-:S02]  /*1100*/  IADD3 R38, P0, PT, R39, R10, RZ ;  /* 0x0000000a27267210 */ /* 0x000fc40007f1e0ff */
[-C--:B------:R-:W-:Y:S01]  /*1110*/  IADD3.X R23, PT, PT, RZ, R11.reuse, RZ, P1, !PT ;  /* 0x0000000bff177210 */ /* 0x080fe20000ffe4ff */
[----:B------:R3:W5:Y:S01]  /*1120*/  LDG.E R18, desc[UR4][R16.64] ;  /* 0x0000000410127981 */ /* 0x000762000c1e1900 */
[----:B------:R-:W-:Y:S02]  /*1130*/  IADD3.X R39, PT, PT, RZ, R11, RZ, P0, !PT ;  /* 0x0000000bff277210 */ /* 0x000fe400007fe4ff */
[----:B-1----:R-:W-:Y:S01]  /*1140*/  IADD3 R6, P0, PT, R7, R36, RZ ;  /* 0x0000002407067210 */ /* 0x002fe20007f1e0ff */
[----:B------:R-:W5:Y:S03]  /*1150*/  LDG.E R20, desc[UR4][R22.64] ;  /* 0x0000000416147981 */ /* 0x000f66000c1e1900 */
[----:B------:R-:W-:Y:S01]  /*1160*/  IADD3.X R7, PT, PT, RZ, R37, RZ, P0, !PT ;  /* 0x00000025ff077210 */ /* 0x000fe200007fe4ff */
[----:B------:R0:W5:Y:S01]  /*1170*/  LDG.E R21, desc[UR4][R38.64] ;  /* 0x0000000426157981 */ /* 0x000162000c1e1900 */
[----:B------:R-:W-:-:S02]  /*1180*/  IADD3 R36, P0, PT, R6, R25, RZ ;  /* 0x0000001906247210 */ /* 0x000fc40007f1e0ff */
[----:B------:R-:W-:Y:S02]  /*1190*/  LEA R24, P1, R25, R6, 0x1 ;  /* 0x0000000619187211 */ /* 0x000fe400078208ff */
[-C--:B------:R-:W-:Y:S01]  /*11a0*/  IADD3.X R37, PT, PT, RZ, R7.reuse, RZ, P0, !PT ;  /* 0x00000007ff257210 */ /* 0x080fe200007fe4ff */
[C---:B---3--:R-:W-:Y:S01]  /*11b0*/  IMAD R17, R15.reuse, R8, RZ ;  /* 0x000000080f117224 */ /* 0x048fe200078e02ff */
[----:B------:R1:W5:Y:S01]  /*11c0*/  LDG.E R23, desc[UR4][R6.64] ;  /* 0x0000000406177981 */ /* 0x000362000c1e1900 */
[----:B0-----:R-:W-:Y:S01]  /*11d0*/  IADD3 R38, P0, PT, R42, UR6, RZ ;  /* 0x000000062a267c10 */ /* 0x001fe2000ff1e0ff */
[----:B------:R-:W-:Y:S01]  /*11e0*/  USHF.L.U32 UR6, UR9, 0x1, URZ ;  /* 0x0000000109067899 */ /* 0x000fe200080006ff */
[----:B------:R-:W-:Y:S01]  /*11f0*/  IADD3.X R25, PT, PT, RZ, R7, RZ, P1, !PT ;  /* 0x00000007ff197210 */ /* 0x000fe20000ffe4ff */
[----:B------:R-:W-:Y:S01]  /*1200*/  IMAD R15, R15, UR8, RZ ;  /* 0x000000080f0f7c24 */ /* 0x000fe2000f8e02ff */
[----:B------:R-:W-:Y:S01]  /*1210*/  IADD3.X R39, PT, PT, RZ, UR7, RZ, P0, !PT ;  /* 0x00000007ff277c10 */ /* 0x000fe200087fe4ff */
[----:B------:R0:W5:Y:S01]  /*1220*/  LDG.E R22, desc[UR4][R36.64] ;  /* 0x0000000424167981 */ /* 0x000162000c1e1900 */
[----:B------:R-:W-:-:S02]  /*1230*/  IADD3 R40, P0, PT, R38, R43, RZ ;  /* 0x0000002b26287210 */ /* 0x000fc40007f1e0ff */
[----:B------:R-:W-:Y:S01]  /*1240*/  LEA R42, P1, R43, R38, 0x1 ;  /* 0x000000262b2a7211 */ /* 0x000fe200078208ff */
[----:B------:R-:W5:Y:S01]  /*1250*/  LDG.E R25, desc[UR4][R24.64] ;  /* 0x0000000418197981 */ /* 0x000f62000c1e1900 */
[----:B-1----:R-:W-:Y:S02]  /*1260*/  IADD3 R6, P2, PT, R17, R46, RZ ;  /* 0x0000002e11067210 */ /* 0x002fe40007f5e0ff */
[-C--:B------:R-:W-:Y:S01]  /*1270*/  IADD3.X R41, PT, PT, RZ, R39.reuse, RZ, P0, !PT ;  /* 0x00000027ff297210 */ /* 0x080fe200007fe4ff */
[----:B------:R1:W5:Y:S01]  /*1280*/  LDG.E R11, desc[UR4][R38.64] ;  /* 0x00000004260b7981 */ /* 0x000362000c1e1900 */
[----:B------:R-:W-:Y:S02]  /*1290*/  IADD3.X R43, PT, PT, RZ, R39, RZ, P1, !PT ;  /* 0x00000027ff2b7210 */ /* 0x000fe40000ffe4ff */
[----:B------:R-:W-:Y:S01]  /*12a0*/  IADD3 R44, P0, PT, R15, R44, RZ ;  /* 0x0000002c0f2c7210 */ /* 0x000fe20007f1e0ff */
[----:B------:R-:W-:Y:S01]  /*12b0*/  FMUL R50, R33, R50 ;  /* 0x0000003221327220 */ /* 0x000fe20000400000 */
[----:B------:R-:W-:Y:S01]  /*12c0*/  IADD3.X R7, PT, PT, RZ, R47, RZ, P2, !PT ;  /* 0x0000002fff077210 */ /* 0x000fe200017fe4ff */
[----:B------:R-:W5:Y:S01]  /*12d0*/  LDG.E R17, desc[UR4][R42.64] ;  /* 0x000000042a117981 */ /* 0x000f62000c1e1900 */
[----:B------:R-:W-:-:S02]  /*12e0*/  IADD3 R46, P1, PT, R6, UR6, RZ ;  /* 0x00000006062e7c10 */ /* 0x000fc4000ff3e0ff */
[----:B------:R-:W-:Y:S01]  /*12f0*/  IADD3.X R45, PT, PT, RZ, R45, RZ, P0, !PT ;  /* 0x0000002dff2d7210 */ /* 0x000fe200007fe4ff */
[----:B------:R-:W5:Y:S01]  /*1300*/  LDG.E R8, desc[UR4][R6.64] ;  /* 0x0000000406087981 */ /* 0x000f62000c1e1900 */
[----:B------:R-:W-:-:S03]  /*1310*/  IADD3.X R47, PT, PT, RZ, R7, RZ, P1, !PT ;  /* 0x00000007ff2f7210 */ /* 0x000fc60000ffe4ff */
[----:B------:R-:W5:Y:S04]  /*1320*/  LDG.E R15, desc[UR4][R44.64] ;  /* 0x000000042c0f7981 */ /* 0x000f68000c1e1900 */
[----:B------:R-:W5:Y:S01]  /*1330*/  LDG.E R24, desc[UR4][R46.64] ;  /* 0x000000042e187981 */ /* 0x000f62000c1e1900 */
[----:B0-----:R-:W-:Y:S01]  /*1340*/  IADD3 R36, P0, PT, R6, UR9, RZ ;  /* 0x0000000906247c10 */ /* 0x001fe2000ff1e0ff */
[C---:B-1----:R-:W-:Y:S01]  /*1350*/  FMUL R38, R33.reuse, R35 ;  /* 0x0000002321267220 */ /* 0x042fe20000400000 */
[C---:B------:R-:W-:Y:S01]  /*1360*/  FMUL R55, R33.reuse, R55 ;  /* 0x0000003721377220 */ /* 0x040fe20000400000 */
[C---:B------:R-:W-:Y:S01]  /*1370*/  FMUL R39, R33.reuse, R56 ;  /* 0x0000003821277220 */ /* 0x040fe20000400000 */
[----:B------:R-:W-:Y:S01]  /*1380*/  IADD3.X R37, PT, PT, RZ, R7, RZ, P0, !PT ;  /* 0x00000007ff257210 */ /* 0x000fe200007fe4ff */
[C---:B------:R-:W-:Y:S01]  /*1390*/  FMUL R60, R33.reuse, R60 ;  /* 0x0000003c213c7220 */ /* 0x040fe20000400000 */
[C---:B------:R-:W-:Y:S01]  /*13a0*/  FMUL R61, R33.reuse, R61 ;  /* 0x0000003d213d7220 */ /* 0x040fe20000400000 */
[C---:B------:R-:W-:Y:S01]  /*13b0*/  FFMA R35, R33.reuse, R52, -R50 ;  /* 0x0000003421237223 */ /* 0x040fe20000000832 */
[----:B------:R-:W-:Y:S01]  /*13c0*/  FMUL R51, R0, R51 ;  /* 0x0000003300337220 */ /* 0x000fe20000400000 */
[C---:B------:R-:W-:Y:S01]  /*13d0*/  FFMA R38, R33.reuse, R53, -R38 ;  /* 0x0000003521267223 */ /* 0x040fe20000000826 */
[----:B------:R0:W5:Y:S01]  /*13e0*/  LDG.E R10, desc[UR4][R36.64] ;  /* 0x00000004240a7981 */ /* 0x000162000c1e1900 */
[C---:B------:R-:W-:Y:S01]  /*13f0*/  FFMA R54, R33.reuse, R54, -R55 ;  /* 0x0000003621367223 */ /* 0x040fe20000000837 */
[C---:B------:R-:W-:Y:S01]  /*1400*/  FFMA R58, R33.reuse, R58, -R39 ;  /* 0x0000003a213a7223 */ /* 0x040fe20000000827 */
[C---:B------:R-:W-:Y:S01]  /*1410*/  FFMA R60, R33.reuse, R59, -R60 ;  /* 0x0000003b213c7223 */ /* 0x040fe2000000083c */
[----:B------:R-:W-:Y:S01]  /*1420*/  FFMA R62, R33, R62, -R61 ;  /* 0x0000003e213e7223 */ /* 0x000fe2000000083d */
[----:B------:R-:W-:Y:S01]  /*1430*/  FMUL R33, R48, R149 ;  /* 0x0000009530217220 */ /* 0x000fe20000400000 */
[C---:B------:R-:W-:Y:S01]  /*1440*/  FMUL R49, R0.reuse, R49 ;  /* 0x0000003100317220 */ /* 0x040fe20000400000 */
[CC--:B------:R-:W-:Y:S01]  /*1450*/  FFMA R38, R29.reuse, R51.reuse, R38 ;  /* 0x000000331d267223 */ /* 0x0c0fe20000000026 */
[----:B------:R-:W-:Y:S01]  /*1460*/  FMUL R32, R0, R32 ;  /* 0x0000002000207220 */ /* 0x000fe20000400000 */
[----:B------:R1:W5:Y:S01]  /*1470*/  LDG.E R16, desc[UR4][R40.64] ;  /* 0x0000000428107981 */ /* 0x000362000c1e1900 */
[----:B0-----:R-:W-:Y:S01]  /*1480*/  FFMA R36, -R26, R51, R35 ;  /* 0x000000331a247223 */ /* 0x001fe20000000123 */
[----:B------:R-:W-:Y:S01]  /*1490*/  FMUL R37, R0, R30 ;  /* 0x0000001e00257220 */ /* 0x000fe20000400000 */
[----:B------:R-:W-:-:S02]  /*14a0*/  FFMA R38, -R29, R33, R38 ;  /* 0x000000211d267223 */ /* 0x000fc40000000126 */
[----:B------:R-:W-:Y:S01]  /*14b0*/  FFMA R35, R26, R33, R36 ;  /* 0x000000211a237223 */ /* 0x000fe20000000024 */
[----:B------:R-:W-:Y:S01]  /*14c0*/  FMUL R36, R34, R149 ;  /* 0x0000009522247220 */ /* 0x000fe20000400000 */
[CC--:B------:R-:W-:Y:S01]  /*14d0*/  FFMA R60, -R29.reuse, R49.reuse, R60 ;  /* 0x000000311d3c7223 */ /* 0x0c0fe2000000013c */
[-C--:B------:R-:W-:Y:S01]  /*14e0*/  FMUL R30, R48, R150.reuse ;  /* 0x00000096301e7220 */ /* 0x080fe20000400000 */
[----:B------:R-:W-:Y:S01]  /*14f0*/  FMUL R39, R34, R150 ;  /* 0x0000009622277220 */ /* 0x000fe20000400000 */
[C---:B-1----:R-:W-:Y:S01]  /*1500*/  FFMA R41, R26.reuse, R49, R58 ;  /* 0x000000311a297223 */ /* 0x042fe2000000003a */
[C---:B------:R-:W-:Y:S01]  /*1510*/  FFMA R33, -R29.reuse, R32, R54 ;  /* 0x000000201d217223 */ /* 0x040fe20000000136 */
[----:B------:R-:W-:Y:S01]  /*1520*/  FFMA R62, R29, R37, R62 ;  /* 0x000000251d3e7223 */ /* 0x000fe2000000003e */
[----:B------:R-:W-:Y:S01]  /*1530*/  ISETP.NE.AND P0, PT, R5, RZ, PT ;  /* 0x000000ff0500720c */ /* 0x000fe20003f05270 */
[-C--:B------:R-:W-:Y:S01]  /*1540*/  FFMA R40, -R26, R36.reuse, R41 ;  /* 0x000000241a287223 */ /* 0x080fe20000000129 */
[C---:B------:R-:W-:Y:S01]  /*1550*/  FFMA R60, R29.reuse, R36, R60 ;  /* 0x000000241d3c7223 */ /* 0x040fe2000000003c */
[C---:B------:R-:W-:Y:S01]  /*1560*/  FFMA R33, R29.reuse, R30, R33 ;  /* 0x0000001e1d217223 */ /* 0x040fe20000000021 */
[----:B------:R-:W-:Y:S01]  /*1570*/  FFMA R41, -R29, R39, R62 ;  /* 0x000000271d297223 */ /* 0x000fe2000000013e */
[C---:B------:R-:W-:Y:S01]  /*1580*/  FMUL R31, R0.reuse, R31 ;  /* 0x0000001f001f7220 */ /* 0x040fe20000400000 */
[----:B------:R-:W-:Y:S01]  /*1590*/  FMUL R29, R0, R27 ;  /* 0x0000001b001d7220 */ /* 0x000fe20000400000 */
[----:B------:R-:W-:Y:S01]  /*15a0*/  FMUL R27, R48, R151 ;  /* 0x00000097301b7220 */ /* 0x000fe20000400000 */
[C---:B------:R-:W-:Y:S01]  /*15b0*/  FFMA R35, R28.reuse, R32, R35 ;  /* 0x000000201c237223 */ /* 0x040fe20000000023 */
[-C--:B------:R-:W-:Y:S01]  /*15c0*/  FFMA R38, R28, -R31.reuse, R38 ;  /* 0x8000001f1c267223 */ /* 0x080fe20000000026 */
[----:B------:R-:W-:Y:S01]  /*15d0*/  FFMA R33, R26, R31, R33 ;  /* 0x0000001f1a217223 */ /* 0x000fe20000000021 */
[-C--:B------:R-:W-:Y:S01]  /*15e0*/  FFMA R60, R28, R29.reuse, R60 ;  /* 0x0000001d1c3c7223 */ /* 0x080fe2000000003c */
[----:B------:R-:W-:Y:S01]  /*15f0*/  FFMA R41, R26, -R29, R41 ;  /* 0x8000001d1a297223 */ /* 0x000fe20000000029 */
[----:B------:R-:W-:Y:S01]  /*1600*/  FFMA R40, R28, -R37, R40 ;  /* 0x800000251c287223 */ /* 0x000fe20000000028 */
[----:B------:R-:W-:Y:S01]  /*1610*/  FMUL R29, R34, R151 ;  /* 0x00000097221d7220 */ /* 0x000fe20000400000 */
[-C--:B------:R-:W-:Y:S01]  /*1620*/  FFMA R101, R28, R27.reuse, R38 ;  /* 0x0000001b1c657223 */ /* 0x080fe20000000026 */
[----:B------:R-:W-:Y:S01]  /*1630*/  FFMA R33, R26, -R27, R33 ;  /* 0x8000001b1a217223 */ /* 0x000fe20000000021 */
[C---:B------:R-:W-:Y:S01]  /*1640*/  FFMA R35, R28.reuse, -R30, R35 ;  /* 0x8000001e1c237223 */ /* 0x040fe20000000023 */
[C---:B------:R-:W-:Y:S01]  /*1650*/  FFMA R99, R28.reuse, R39, R40 ;  /* 0x000000271c637223 */ /* 0x040fe20000000028 */
[-C--:B------:R-:W-:Y:S01]  /*1660*/  FFMA R27, R28, -R29.reuse, R60 ;  /* 0x8000001d1c1b7223 */ /* 0x080fe2000000003c */
[----:B------:R-:W-:Y:S01]  /*1670*/  FFMA R41, R26, R29, R41 ;  /* 0x0000001d1a297223 */ /* 0x000fe20000000029 */
[----:B------:R-:W-:Y:S01]  /*1680*/  BSSY.RECONVERGENT B0, `(.L_x_39) ;  /* 0x00000a0000007945 */ /* 0x000fe20003800200 */
[-C--:B------:R-:W-:Y:S01]  /*1690*/  FMUL R146, R57, R64.reuse ;  /* 0x0000004039927220 */ /* 0x080fe20000400000 */
[-C--:B------:R-:W-:Y:S01]  /*16a0*/  FMUL R103, R103, R64.reuse ;  /* 0x0000004067677220 */ /* 0x080fe20000400000 */
[-C--:B------:R-:W-:Y:S01]  /*16b0*/  FMUL R102, R35, R64.reuse ;  /* 0x0000004023667220 */ /* 0x080fe20000400000 */
[-C--:B------:R-:W-:Y:S01]  /*16c0*/  FMUL R101, R101, R64.reuse ;  /* 0x0000004065657220 */ /* 0x080fe20000400000 */
[-C--:B------:R-:W-:Y:S01]  /*16d0*/  FMUL R100, R33, R64.reuse ;  /* 0x0000004021647220 */ /* 0x080fe20000400000 */
[-C--:B------:R-:W-:Y:S01]  /*16e0*/  FMUL R99, R99, R64.reuse ;  /* 0x0000004063637220 */ /* 0x080fe20000400000 */
[-C--:B------:R-:W-:Y:S01]  /*16f0*/  FMUL R98, R27, R64.reuse ;  /* 0x000000401b627220 */ /* 0x080fe20000400000 */
[----:B------:R-:W-:Y:S01]  /*1700*/  FMUL R97, R41, R64 ;  /* 0x0000004029617220 */ /* 0x000fe20000400000 */
[----:B------:R-:W-:Y:S06]  /*1710*/  @!P0 BRA `(.L_x_40) ;  /* 0x0000000800588947 */ /* 0x000fec0003800000 */
[----:B------:R-:W-:Y:S02]  /*1720*/  IADD3 R26, P1, PT, R6, R9, RZ ;  /* 0x00000009061a7210 */ /* 0x000fe40007f3e0ff */
[----:B------:R-:W-:Y:S02]  /*1730*/  LEA R32, P2, R9, R6, 0x1 ;  /* 0x0000000609207211 */ /* 0x000fe400078408ff */
[-C--:B------:R-:W-:Y:S02]  /*1740*/  IADD3.X R27, PT, PT, RZ, R7.reuse, RZ, P1, !PT ;  /* 0x00000007ff1b7210 */ /* 0x080fe40000ffe4ff */
[----:B------:R-:W-:Y:S02]  /*1750*/  IADD3.X R33, PT, PT, RZ, R7, RZ, P2, !PT ;  /* 0x00000007ff217210 */ /* 0x000fe400017fe4ff */
[C---:B------:R-:W-:Y:S01]  /*1760*/  IADD3 R28, P1, PT, R26.reuse, UR9, RZ ;  /* 0x000000091a1c7c10 */ /* 0x040fe2000ff3e0ff */
[----:B------:R0:W5:Y:S01]  /*1770*/  LDG.E R35, desc[UR4][R26.64] ;  /* 0x000000041a237981 */ /* 0x000162000c1e1900 */
[----:B------:R-:W-:-:S02]  /*1780*/  IADD3 R30, P2, PT, R26, UR6, RZ ;  /* 0x000000061a1e7c10 */ /* 0x000fc4000ff5e0ff */
[----:B------:R-:W-:Y:S01]  /*1790*/  LEA R45, R9, R9, 0x1 ;  /* 0x00000009092d7211 */ /* 0x000fe200078e08ff */
[----:B------:R1:W5:Y:S01]  /*17a0*/  LDG.E R38, desc[UR4][R32.64] ;  /* 0x0000000420267981 */ /* 0x000362000c1e1900 */
[-C--:B------:R-:W-:Y:S02]  /*17b0*/  IADD3.X R29, PT, PT, RZ, R27.reuse, RZ, P1, !PT ;  /* 0x0000001bff1d7210 */ /* 0x080fe40000ffe4ff */
[----:B------:R-:W-:Y:S02]  /*17c0*/  IADD3.X R31, PT, PT, RZ, R27, RZ, P2, !PT ;  /* 0x0000001bff1f7210 */ /* 0x000fe400017fe4ff */
[C---:B------:R-:W-:Y:S01]  /*17d0*/  IADD3 R40, P1, PT, R32.reuse, UR9, RZ ;  /* 0x0000000920287c10 */ /* 0x040fe2000ff3e0ff */
[----:B------:R2:W5:Y:S01]  /*17e0*/  LDG.E R37, desc[UR4][R28.64] ;  /* 0x000000041c257981 */ /* 0x000562000c1e1900 */
[----:B------:R-:W-:Y:S02]  /*17f0*/  IADD3 R42, P2, PT, R32, UR6, RZ ;  /* 0x00000006202a7c10 */ /* 0x000fe4000ff5e0ff */
[----:B------:R-:W-:Y:S01]  /*1800*/  IADD3 R44, P3, PT, R45, R6, RZ ;  /* 0x000000062d2c7210 */ /* 0x000fe20007f7e0ff */
[----:B------:R2:W5:Y:S01]  /*1810*/  LDG.E R64, desc[UR4][R30.64] ;  /* 0x000000041e407981 */ /* 0x000562000c1e1900 */
[----:B------:R-:W-:-:S02]  /*1820*/  IADD3.X R41, PT, PT, RZ, R33, RZ, P1, !PT ;  /* 0x00000021ff297210 */ /* 0x000fc40000ffe4ff */
[----:B------:R-:W-:Y:S02]  /*1830*/  IADD3.X R43, PT, PT, RZ, R33, RZ, P2, !PT ;  /* 0x00000021ff2b7210 */ /* 0x000fe400017fe4ff */
[----:B------:R-:W-:Y:S02]  /*1840*/  IADD3.X R45, PT, PT, RZ, R7, RZ, P3, !PT ;  /* 0x00000007ff2d7210 */ /* 0x000fe40001ffe4ff */
[C---:B0-----:R-:W-:Y:S01]  /*1850*/  IADD3 R26, P1, PT, R44.reuse, UR9, RZ ;  /* 0x000000092c1a7c10 */ /* 0x041fe2000ff3e0ff */
[----:B------:R2:W5:Y:S01]  /*1860*/  LDG.E R41, desc[UR4][R40.64] ;  /* 0x0000000428297981 */ /* 0x000562000c1e1900 */
[----:B-1----:R-:W-:Y:S02]  /*1870*/  IADD3 R32, P2, PT, R44, UR6, RZ ;  /* 0x000000062c207c10 */ /* 0x002fe4000ff5e0ff */
[-C--:B------:R-:W-:Y:S01]  /*1880*/  IADD3.X R27, PT, PT, RZ, R45.reuse, RZ, P1, !PT ;  /* 0x0000002dff1b7210 */ /* 0x080fe20000ffe4ff */
[----:B------:R2:W5:Y:S01]  /*1890*/  LDG.E R65, desc[UR4][R42.64] ;  /* 0x000000042a417981 */ /* 0x000562000c1e1900 */
[----:B------:R-:W-:-:S03]  /*18a0*/  IADD3.X R33, PT, PT, RZ, R45, RZ, P2, !PT ;  /* 0x0000002dff217210 */ /* 0x000fc600017fe4ff */
[----:B------:R2:W5:Y:S04]  /*18b0*/  LDG.E R66, desc[UR4][R44.64] ;  /* 0x000000042c427981 */ /* 0x000568000c1e1900 */
[----:B------:R2:W5:Y:S04]  /*18c0*/  LDG.E R67, desc[UR4][R26.64] ;  /* 0x000000041a437981 */ /* 0x000568000c1e1900 */
[----:B------:R2:W5:Y:S01]  /*18d0*/  LDG.E R68, desc[UR4][R32.64] ;  /* 0x0000000420447981 */ /* 0x000562000c1e1900 */
[----:B------:R-:W-:-:S13]  /*18e0*/  ISETP.NE.AND P1, PT, R5, 0x1, PT ;  /* 0x000000010500780c */ /* 0x000fda0003f25270 */
[----:B--2---:R-:W-:Y:S05]  /*18f0*/  @!P1 BRA `(.L_x_40) ;  /* 0x0000000400e09947 */ /* 0x004fea0003800000 */
[CC--:B------:R-:W-:Y:S02]  /*1900*/  LEA R28, P1, R9.reuse, R6.reuse, 0x2 ;  /* 0x00000006091c7211 */ /* 0x0c0fe400078210ff */
[C---:B------:R-:W-:Y:S02]  /*1910*/  LEA R45, R9.reuse, R9, 0x2 ;  /* 0x00000009092d7211 */ /* 0x040fe400078e10ff */
[----:B------:R-:W-:Y:S02]  /*1920*/  IADD3.X R29, PT, PT, RZ, R7, RZ, P1, !PT ;  /* 0x00000007ff1d7210 */ /* 0x000fe40000ffe4ff */
[----:B------:R-:W-:Y:S02]  /*1930*/  IADD3 R30, P1, PT, R28, UR9, RZ ;  /* 0x000000091c1e7c10 */ /* 0x000fe4000ff3e0ff */
[CC--:B------:R-:W-:Y:S01]  /*1940*/  LEA R32, P2, R9.reuse, R6.reuse, 0x3 ;  /* 0x0000000609207211 */ /* 0x0c0fe200078418ff */
[----:B------:R-:W-:Y:S01]  /*1950*/  IMAD R47, R9, 0x6, RZ ;  /* 0x00000006092f7824 */ /* 0x000fe200078e02ff */
[----:B------:R-:W-:Y:S01]  /*1960*/  IADD3.X R31, PT, PT, RZ, R29, RZ, P1, !PT ;  /* 0x0000001dff1f7210 */ /* 0x000fe20000ffe4ff */
[----:B------:R0:W5:Y:S01]  /*1970*/  LDG.E R34, desc[UR4][R28.64] ;  /* 0x000000041c227981 */ /* 0x000162000c1e1900 */
[----:B------:R-:W-:-:S02]  /*1980*/  IADD3 R44, P1, PT, R45, R6, RZ ;  /* 0x000000062d2c7210 */ /* 0x000fc40007f3e0ff */
[----:B------:R-:W-:Y:S01]  /*1990*/  LEA R49, R9, -R9, 0x3 ;  /* 0x8000000909317211 */ /* 0x000fe200078e18ff */
[----:B------:R-:W5:Y:S01]  /*19a0*/  LDG.E R36, desc[UR4][R30.64] ;  /* 0x000000041e247981 */ /* 0x000f62000c1e1900 */
[-C--:B------:R-:W-:Y:S02]  /*19b0*/  IADD3.X R33, PT, PT, RZ, R7.reuse, RZ, P2, !PT ;  /* 0x00000007ff217210 */ /* 0x080fe400017fe4ff */
[----:B------:R-:W-:Y:S02]  /*19c0*/  IADD3 R42, P2, PT, R28, UR6, RZ ;  /* 0x000000061c2a7c10 */ /* 0x000fe4000ff5e0ff */
[----:B------:R-:W-:Y:S01]  /*19d0*/  IADD3.X R45, PT, PT, RZ, R7, RZ, P1, !PT ;  /* 0x00000007ff2d7210 */ /* 0x000fe20000ffe4ff */
[----:B------:R-:W5:Y:S01]  /*19e0*/  LDG.E R26, desc[UR4][R32.64] ;  /* 0x00000004201a7981 */ /* 0x000f62000c1e1900 */
[-C--:B------:R-:W-:Y:S02]  /*19f0*/  IADD3 R48, P1, PT, R49, R6.reuse, RZ ;  /* 0x0000000631307210 */ /* 0x080fe40007f3e0ff */
[----:B------:R-:W-:Y:S01]  /*1a00*/  IADD3.X R43, PT, PT, RZ, R29, RZ, P2, !PT ;  /* 0x0000001dff2b7210 */ /* 0x000fe200017fe4ff */
[----:B------:R-:W5:Y:S01]  /*1a10*/  LDG.E R69, desc[UR4][R44.64] ;  /* 0x000000042c457981 */ /* 0x000f62000c1e1900 */
[----:B------:R-:W-:-:S02]  /*1a20*/  IADD3 R46, P2, PT, R47, R6, RZ ;  /* 0x000000062f2e7210 */ /* 0x000fc40007f5e0ff */
[-C--:B------:R-:W-:Y:S01]  /*1a30*/  IADD3.X R49, PT, PT, RZ, R7.reuse, RZ, P1, !PT ;  /* 0x00000007ff317210 */ /* 0x080fe20000ffe4ff */
[----:B------:R1:W5:Y:S01]  /*1a40*/  LDG.E R39, desc[UR4][R42.64] ;  /* 0x000000042a277981 */ /* 0x000362000c1e1900 */
[C---:B------:R-:W-:Y:S02]  /*1a50*/  IADD3 R54, P1, PT, R32.reuse, UR6, RZ ;  /* 0x0000000620367c10 */ /* 0x040fe4000ff3e0ff */
[----:B------:R-:W-:Y:S02]  /*1a60*/  IADD3.X R47, PT, PT, RZ, R7, RZ, P2, !PT ;  /* 0x00000007ff2f7210 */ /* 0x000fe400017fe4ff */
[----:B------:R-:W-:Y:S02]  /*1a70*/  IADD3 R52, P2, PT, R32, UR9, RZ ;  /* 0x0000000920347c10 */ /* 0x000fe4000ff5e0ff */
[----:B------:R-:W-:Y:S01]  /*1a80*/  IADD3.X R55, PT, PT, RZ, R33, RZ, P1, !PT ;  /* 0x00000021ff377210 */ /* 0x000fe20000ffe4ff */
[----:B------:R2:W5:Y:S01]  /*1a90*/  LDG.E R40, desc[UR4][R46.64] ;  /* 0x000000042e287981 */ /* 0x000562000c1e1900 */
[----:B0-----:R-:W-:-:S02]  /*1aa0*/  IADD3 R28, P1, PT, R44, UR9, RZ ;  /* 0x000000092c1c7c10 */ /* 0x001fc4000ff3e0ff */
[----:B------:R-:W-:Y:S01]  /*1ab0*/  IADD3.X R53, PT, PT, RZ, R33, RZ, P2, !PT ;  /* 0x00000021ff357210 */ /* 0x000fe200017fe4ff */
[----:B------:R0:W5:Y:S01]  /*1ac0*/  LDG.E R32, desc[UR4][R48.64] ;  /* 0x0000000430207981 */ /* 0x000162000c1e1900 */
[----:B-1----:R-:W-:Y:S02]  /*1ad0*/  IADD3 R42, P2, PT, R44, UR6, RZ ;  /* 0x000000062c2a7c10 */ /* 0x002fe4000ff5e0ff */
[-C--:B------:R-:W-:Y:S01]  /*1ae0*/  IADD3.X R29, PT, PT, RZ, R45.reuse, RZ, P1, !PT ;  /* 0x0000002dff1d7210 */ /* 0x080fe20000ffe4ff */
[----:B------:R1:W5:Y:S01]  /*1af0*/  LDG.E R31, desc[UR4][R52.64] ;  /* 0x00000004341f7981 */ /* 0x000362000c1e1900 */
[----:B------:R-:W-:Y:S02]  /*1b00*/  IADD3 R44, P1, PT, R46, UR9, RZ ;  /* 0x000000092e2c7c10 */ /* 0x000fe4000ff3e0ff */
[----:B------:R-:W-:Y:S01]  /*1b10*/  IADD3.X R43, PT, PT, RZ, R45, RZ, P2, !PT ;  /* 0x0000002dff2b7210 */ /* 0x000fe200017fe4ff */
[----:B------:R1:W5:Y:S01]  /*1b20*/  LDG.E R33, desc[UR4][R54.64] ;  /* 0x0000000436217981 */ /* 0x000362000c1e1900 */
[----:B------:R-:W-:-:S02]  /*1b30*/  IADD3 R50, P3, PT, R48, UR9, RZ ;  /* 0x0000000930327c10 */ /* 0x000fc4000ff7e0ff */
[----:B------:R-:W-:Y:S01]  /*1b40*/  IADD3.X R45, PT, PT, RZ, R47, RZ, P1, !PT ;  /* 0x0000002fff2d7210 */ /* 0x000fe20000ffe4ff */
[----:B------:R1:W5:Y:S01]  /*1b50*/  LDG.E R70, desc[UR4][R28.64] ;  /* 0x000000041c467981 */ /* 0x000362000c1e1900 */
[----:B--2---:R-:W-:Y:S02]  /*1b60*/  IADD3 R46, P2, PT, R46, UR6, RZ ;  /* 0x000000062e2e7c10 */ /* 0x004fe4000ff5e0ff */
[----:B0-----:R-:W-:Y:S01]  /*1b70*/  IADD3 R48, P1, PT, R48, UR6, RZ ;  /* 0x0000000630307c10 */ /* 0x001fe2000ff3e0ff */
[----:B------:R1:W5:Y:S01]  /*1b80*/  LDG.E R71, desc[UR4][R42.64] ;  /* 0x000000042a477981 */ /* 0x000362000c1e1900 */
[----:B------:R-:W-:Y:S02]  /*1b90*/  IADD3.X R51, PT, PT, RZ, R49, RZ, P3, !PT ;  /* 0x00000031ff337210 */ /* 0x000fe40001ffe4ff */
[----:B------:R-:W-:Y:S01]  /*1ba0*/  IADD3.X R47, PT, PT, RZ, R47, RZ, P2, !PT ;  /* 0x0000002fff2f7210 */ /* 0x000fe200017fe4ff */
[----:B------:R1:W5:Y:S01]  /*1bb0*/  LDG.E R72, desc[UR4][R44.64] ;  /* 0x000000042c487981 */ /* 0x000362000c1e1900 */
[----:B------:R-:W-:-:S03]  /*1bc0*/  IADD3.X R49, PT, PT, RZ, R49, RZ, P1, !PT ;  /* 0x00000031ff317210 */ /* 0x000fc60000ffe4ff */
[----:B------:R1:W5:Y:S04]  /*1bd0*/  LDG.E R73, desc[UR4][R46.64] ;  /* 0x000000042e497981 */ /* 0x000368000c1e1900 */
[----:B------:R1:W5:Y:S04]  /*1be0*/  LDG.E R74, desc[UR4][R50.64] ;  /* 0x00000004324a7981 */ /* 0x000368000c1e1900 */
[----:B------:R1:W5:Y:S01]  /*1bf0*/  LDG.E R75, desc[UR4][R48.64] ;  /* 0x00000004304b7981 */ /* 0x000362000c1e1900 */
[----:B------:R-:W-:-:S13]  /*1c00*/  ISETP.GE.U32.AND P1, PT, R5, 0x3, PT ;  /* 0x000000030500780c */ /* 0x000fda0003f26070 */
[----:B-1----:R-:W-:Y:S05]  /*1c10*/  @!P1 BRA `(.L_x_40) ;  /* 0x0000000400189947 */ /* 0x002fea0003800000 */
[C---:B------:R-:W-:Y:S01]  /*1c20*/  IMAD R55, R9.reuse, 0xc, RZ ;  /* 0x0000000c09377824 */ /* 0x040fe200078e02ff */
[C---:B------:R-:W-:Y:S01]  /*1c30*/  LEA R43, R9.reuse, R9, 0x3 ;  /* 0x00000009092b7211 */ /* 0x040fe200078e18ff */
[C---:B------:R-:W-:Y:S02]  /*1c40*/  IMAD R47, R9.reuse, 0xa, RZ ;  /* 0x0000000a092f7824 */ /* 0x040fe400078e02ff */
[----:B------:R-:W-:Y:S01]  /*1c50*/  IMAD R51, R9, 0xb, RZ ;  /* 0x0000000b09337824 */ /* 0x000fe200078e02ff */
[-C--:B------:R-:W-:Y:S01]  /*1c60*/  IADD3 R42, P4, PT, R43, R6.reuse, RZ ;  /* 0x000000062b2a7210 */ /* 0x080fe20007f9e0ff */
[----:B------:R-:W-:Y:S01]  /*1c70*/  IMAD R59, R9, 0xd, RZ ;  /* 0x0000000d093b7824 */ /* 0x000fe200078e02ff */
[----:B------:R-:W-:Y:S01]  /*1c80*/  IADD3 R54, P1, PT, R55, R6, RZ ;  /* 0x0000000637367210 */ /* 0x000fe20007f3e0ff */
[----:B------:R-:W-:Y:S01]  /*1c90*/  IMAD R61, R9, 0xe, RZ ;  /* 0x0000000e093d7824 */ /* 0x000fe200078e02ff */
[-C--:B------:R-:W-:Y:S02]  /*1ca0*/  IADD3.X R43, PT, PT, RZ, R7.reuse, RZ, P4, !PT ;  /* 0x00000007ff2b7210 */ /* 0x080fe400027fe4ff */
[----:B------:R-:W-:-:S02]  /*1cb0*/  IADD3.X R55, PT, PT, RZ, R7, RZ, P1, !PT ;  /* 0x00000007ff377210 */ /* 0x000fc40000ffe4ff */
[-C--:B------:R-:W-:Y:S01]  /*1cc0*/  IADD3 R46, P3, PT, R47, R6.reuse, RZ ;  /* 0x000000062f2e7210 */ /* 0x080fe20007f7e0ff */
[----:B------:R0:W5:Y:S01]  /*1cd0*/  LDG.E R76, desc[UR4][R42.64] ;  /* 0x000000042a4c7981 */ /* 0x000162000c1e1900 */
[----:B------:R-:W-:Y:S02]  /*1ce0*/  IADD3 R50, P2, PT, R51, R6, RZ ;  /* 0x0000000633327210 */ /* 0x000fe40007f5e0ff */
[C---:B------:R-:W-:Y:S01]  /*1cf0*/  IADD3 R44, P1, PT, R42.reuse, UR9, RZ ;  /* 0x000000092a2c7c10 */ /* 0x040fe2000ff3e0ff */
[----:B------:R-:W5:Y:S01]  /*1d00*/  LDG.E R28, desc[UR4][R54.64] ;  /* 0x00000004361c7981 */ /* 0x000f62000c1e1900 */
[-C--:B------:R-:W-:Y:S02]  /*1d10*/  IADD3.X R47, PT, PT, RZ, R7.reuse, RZ, P3, !PT ;  /* 0x00000007ff2f7210 */ /* 0x080fe40001ffe4ff */
[----:B------:R-:W-:Y:S02]  /*1d20*/  IADD3.X R51, PT, PT, RZ, R7, RZ, P2, !PT ;  /* 0x00000007ff337210 */ /* 0x000fe400017fe4ff */
[----:B------:R-:W-:Y:S01]  /*1d30*/  IADD3.X R45, PT, PT, RZ, R43, RZ, P1, !PT ;  /* 0x0000002bff2d7210 */ /* 0x000fe20000ffe4ff */
[----:B------:R1:W5:Y:S01]  /*1d40*/  LDG.E R79, desc[UR4][R46.64] ;  /* 0x000000042e4f7981 */ /* 0x000362000c1e1900 */
[----:B0-----:R-:W-:-:S02]  /*1d50*/  IADD3 R42, P2, PT, R42, UR6, RZ ;  /* 0x000000062a2a7c10 */ /* 0x001fc4000ff5e0ff */
[----:B------:R-:W-:Y:S01]  /*1d60*/  IADD3 R48, P1, PT, R46, UR9, RZ ;  /* 0x000000092e307c10 */ /* 0x000fe2000ff3e0ff */
[----:B------:R0:W5:Y:S01]  /*1d70*/  LDG.E R30, desc[UR4][R50.64] ;  /* 0x00000004321e7981 */ /* 0x000162000c1e1900 */
[----:B------:R-:W-:Y:S02]  /*1d80*/  IADD3.X R43, PT, PT, RZ, R43, RZ, P2, !PT ;  /* 0x0000002bff2b7210 */ /* 0x000fe400017fe4ff */
[----:B------:R-:W-:Y:S01]  /*1d90*/  IADD3.X R49, PT, PT, RZ, R47, RZ, P1, !PT ;  /* 0x0000002fff317210 */ /* 0x000fe20000ffe4ff */
[----:B------:R2:W5:Y:S01]  /*1da0*/  LDG.E R77, desc[UR4][R44.64] ;  /* 0x000000042c4d7981 */ /* 0x000562000c1e1900 */
[----:B------:R-:W-:Y:S02]  /*1db0*/  IADD3 R52, P1, PT, R50, UR9, RZ ;  /* 0x0000000932347c10 */ /* 0x000fe4000ff3e0ff */
[----:B-1----:R-:W-:Y:S01]  /*1dc0*/  IADD3 R46, P2, PT, R46, UR6, RZ ;  /* 0x000000062e2e7c10 */ /* 0x002fe2000ff5e0ff */
[----:B------:R1:W5:Y:S01]  /*1dd0*/  LDG.E R78, desc[UR4][R42.64] ;  /* 0x000000042a4e7981 */ /* 0x000362000c1e1900 */
[----:B------:R-:W-:-:S02]  /*1de0*/  IADD3.X R53, PT, PT, RZ, R51, RZ, P1, !PT ;  /* 0x00000033ff357210 */ /* 0x000fc40000ffe4ff */
[----:B------:R-:W-:Y:S01]  /*1df0*/  IADD3.X R47, PT, PT, RZ, R47, RZ, P2, !PT ;  /* 0x0000002fff2f7210 */ /* 0x000fe200017fe4ff */
[----:B------:R3:W5:Y:S01]  /*1e00*/  LDG.E R80, desc[UR4][R48.64] ;  /* 0x0000000430507981 */ /* 0x000762000c1e1900 */
[----:B0-----:R-:W-:Y:S02]  /*1e10*/  IADD3 R50, P2, PT, R50, UR6, RZ ;  /* 0x0000000632327c10 */ /* 0x001fe4000ff5e0ff */
[----:B------:R-:W-:Y:S01]  /*1e20*/  IADD3 R56, P1, PT, R54, UR9, RZ ;  /* 0x0000000936387c10 */ /* 0x000fe2000ff3e0ff */
[----:B------:R0:W5:Y:S01]  /*1e30*/  LDG.E R81, desc[UR4][R46.64] ;  /* 0x000000042e517981 */ /* 0x000162000c1e1900 */
[----:B------:R-:W-:Y:S02]  /*1e40*/  IADD3 R58, P4, PT, R59, R6, RZ ;  /* 0x000000063b3a7210 */ /* 0x000fe40007f9e0ff */
[----:B------:R-:W-:Y:S01]  /*1e50*/  IADD3.X R51, PT, PT, RZ, R51, RZ, P2, !PT ;  /* 0x00000033ff337210 */ /* 0x000fe200017fe4ff */
[----:B------:R4:W5:Y:S01]  /*1e60*/  LDG.E R82, desc[UR4][R52.64] ;  /* 0x0000000434527981 */ /* 0x000962000c1e1900 */
[----:B------:R-:W-:-:S02]  /*1e70*/  IADD3.X R57, PT, PT, RZ, R55, RZ, P1, !PT ;  /* 0x00000037ff397210 */ /* 0x000fc40000ffe4ff */
[----:B------:R-:W-:Y:S01]  /*1e80*/  IADD3.X R59, PT, PT, RZ, R7, RZ, P4, !PT ;  /* 0x00000007ff3b7210 */ /* 0x000fe200027fe4ff */
[----:B------:R4:W5:Y:S01]  /*1e90*/  LDG.E R83, desc[UR4][R50.64] ;  /* 0x0000000432537981 */ /* 0x000962000c1e1900 */
[----:B--2---:R-:W-:Y:S02]  /*1ea0*/  IADD3 R44, P2, PT, R54, UR6, RZ ;  /* 0x00000006362c7c10 */ /* 0x004fe4000ff5e0ff */
[----:B-1----:R-:W-:Y:S01]  /*1eb0*/  IADD3 R42, P1, PT, R58, UR9, RZ ;  /* 0x000000093a2a7c10 */ /* 0x002fe2000ff3e0ff */
[----:B------:R1:W5:Y:S01]  /*1ec0*/  LDG.E R56, desc[UR4][R56.64] ;  /* 0x0000000438387981 */ /* 0x000362000c1e1900 */
[----:B------:R-:W-:Y:S02]  /*1ed0*/  IADD3 R60, P5, PT, R61, R6, RZ ;  /* 0x000000063d3c7210 */ /* 0x000fe40007fbe0ff */
[----:B------:R-:W-:Y:S02]  /*1ee0*/  LEA R9, R9, -R9, 0x4 ;  /* 0x8000000909097211 */ /* 0x000fe400078e20ff */
[----:B------:R-:W-:-:S02]  /*1ef0*/  IADD3.X R45, PT, PT, RZ, R55, RZ, P2, !PT ;  /* 0x00000037ff2d7210 */ /* 0x000fc400017fe4ff */
[----:B------:R-:W-:Y:S02]  /*1f00*/  IADD3.X R43, PT, PT, RZ, R59, RZ, P1, !PT ;  /* 0x0000003bff2b7210 */ /* 0x000fe40000ffe4ff */
[----:B------:R-:W-:Y:S01]  /*1f10*/  IADD3.X R61, PT, PT, RZ, R7, RZ, P5, !PT ;  /* 0x00000007ff3d7210 */ /* 0x000fe20002ffe4ff */
[----:B------:R1:W5:Y:S01]  /*1f20*/  LDG.E R44, desc[UR4][R44.64] ;  /* 0x000000042c2c7981 */ /* 0x000362000c1e1900 */
[----:B---3--:R-:W-:Y:S02]  /*1f30*/  IADD3 R48, P2, PT, R58, UR6, RZ ;  /* 0x000000063a307c10 */ /* 0x008fe4000ff5e0ff */
[----:B0-----:R-:W-:Y:S01]  /*1f40*/  IADD3 R46, P1, PT, R60, UR9, RZ ;  /* 0x000000093c2e7c10 */ /* 0x001fe2000ff3e0ff */
[----:B------:R1:W5:Y:S01]  /*1f50*/  LDG.E R42, desc[UR4][R42.64] ;  /* 0x000000042a2a7981 */ /* 0x000362000c1e1900 */
[----:B------:R-:W-:Y:S02]  /*1f60*/  IADD3 R62, P6, PT, R9, R6, RZ ;  /* 0x00000006093e7210 */ /* 0x000fe40007fde0ff */
[----:B------:R-:W-:Y:S01]  /*1f70*/  IADD3.X R49, PT, PT, RZ, R59, RZ, P2, !PT ;  /* 0x0000003bff317210 */ /* 0x000fe200017fe4ff */
[----:B------:R1:W5:Y:S01]  /*1f80*/  LDG.E R9, desc[UR4][R58.64] ;  /* 0x000000043a097981 */ /* 0x000362000c1e1900 */
[----:B------:R-:W-:-:S02]  /*1f90*/  IADD3.X R47, PT, PT, RZ, R61, RZ, P1, !PT ;  /* 0x0000003dff2f7210 */ /* 0x000fc40000ffe4ff */
[----:B------:R-:W-:Y:S01]  /*1fa0*/  IADD3.X R63, PT, PT, RZ, R7, RZ, P6, !PT ;  /* 0x00000007ff3f7210 */ /* 0x000fe200037fe4ff */
[----:B------:R1:W5:Y:S01]  /*1fb0*/  LDG.E R48, desc[UR4][R48.64] ;  /* 0x0000000430307981 */ /* 0x000362000c1e1900 */
[----:B----4-:R-:W-:Y:S02]  /*1fc0*/  IADD3 R52, P2, PT, R60, UR6, RZ ;  /* 0x000000063c347c10 */ /* 0x010fe4000ff5e0ff */
[C---:B------:R-:W-:Y:S01]  /*1fd0*/  IADD3 R50, P3, PT, R62.reuse, UR9, RZ ;  /* 0x000000093e327c10 */ /* 0x040fe2000ff7e0ff */
[----:B------:R1:W5:Y:S01]  /*1fe0*/  LDG.E R7, desc[UR4][R60.64] ;  /* 0x000000043c077981 */ /* 0x000362000c1e1900 */
[----:B------:R-:W-:Y:S02]  /*1ff0*/  IADD3 R54, P1, PT, R62, UR6, RZ ;  /* 0x000000063e367c10 */ /* 0x000fe4000ff3e0ff */
[----:B------:R-:W-:Y:S01]  /*2000*/  IADD3.X R53, PT, PT, RZ, R61, RZ, P2, !PT ;  /* 0x0000003dff357210 */ /* 0x000fe200017fe4ff */
[----:B------:R1:W5:Y:S01]  /*2010*/  LDG.E R6, desc[UR4][R62.64] ;  /* 0x000000043e067981 */ /* 0x000362000c1e1900 */
[----:B------:R-:W-:-:S02]  /*2020*/  IADD3.X R51, PT, PT, RZ, R63, RZ, P3, !PT ;  /* 0x0000003fff337210 */ /* 0x000fc40001ffe4ff */
[----:B------:R-:W-:Y:S01]  /*2030*/  IADD3.X R55, PT, PT, RZ, R63, RZ, P1, !PT ;  /* 0x0000003fff377210 */ /* 0x000fe20000ffe4ff */
[----:B------:R1:W5:Y:S04]  /*2040*/  LDG.E R46, desc[UR4][R46.64] ;  /* 0x000000042e2e7981 */ /* 0x000368000c1e1900 */
[----:B------:R1:W5:Y:S04]  /*2050*/  LDG.E R52, desc[UR4][R52.64] ;  /* 0x0000000434347981 */ /* 0x000368000c1e1900 */
[----:B------:R1:W5:Y:S04]  /*2060*/  LDG.E R50, desc[UR4][R50.64] ;  /* 0x0000000432327981 */ /* 0x000368000c1e1900 */
[----:B------:R1:W5:Y:S02]  /*2070*/  LDG.E R54, desc[UR4][R54.64] ;  /* 0x0000000436367981 */ /* 0x000364000c1e1900 */
.L_x_40:
[----:B------:R-:W-:Y:S05]  /*2080*/  BSYNC.RECONVERGENT B0 ;  /* 0x0000000000007941 */ /* 0x000fea0003800200 */
.L_x_39:
[----:B------:R-:W-:Y:S01]  /*2090*/  HFMA2 R169, -RZ, RZ, 1.640625, 6892 ;  /* 0x3e906ebbffa97431 */ /* 0x000fe200000001ff */
[----:B------:R-:W-:Y:S04]  /*20a0*/  BSSY.RECONVERGENT B0, `(.L_x_41) ;  /* 0x0000065000007945 */ /* 0x000fe80003800200 */
[-C--:B-----5:R-:W-:Y:S01]  /*20b0*/  FFMA R27, R8, R169.reuse, 0.5 ;  /* 0x3f000000081b7423 */ /* 0x0a0fe200000000a9 */
[-C--:B------:R-:W-:Y:S01]  /*20c0*/  FFMA R29, R10, R169.reuse, 0.5 ;  /* 0x3f0000000a1d7423 */ /* 0x080fe200000000a9 */
[----:B------:R-:W-:Y:S01]  /*20d0*/  FFMA R169, R24, R169, 0.5 ;  /* 0x3f00000018a97423 */ /* 0x000fe200000000a9 */
[----:B------:R-:W-:Y:S06]  /*20e0*/  @!P0 BRA `(.L_x_42) ;  /* 0x0000000400808947 */ /* 0x000fec0003800000 */
[----:B------:R-:W-:Y:S01]  /*20f0*/  FMUL R10, R159, 0.48860251903533935547 ;  /* 0x3efa2a1c9f0a7820 */ /* 0x000fe20000400000 */
[----:B------:R-:W-:Y:S01]  /*2100*/  ISETP.NE.AND P0, PT, R5, 0x1, PT ;  /* 0x000000010500780c */ /* 0x000fe20003f05270 */
[----:B------:R-:W-:Y:S02]  /*2110*/  FMUL R8, R160, -0.48860251903533935547 ;  /* 0xbefa2a1ca0087820 */ /* 0x000fe40000400000 */
[-C--:B------:R-:W-:Y:S01]  /*2120*/  FMUL R38, R38, R10.reuse ;  /* 0x0000000a26267220 */ /* 0x080fe20000400000 */
[-C--:B------:R-:W-:Y:S01]  /*2130*/  FMUL R24, R41, R10.reuse ;  /* 0x0000000a29187220 */ /* 0x080fe20000400000 */
[----:B------:R-:W-:Y:S01]  /*2140*/  FMUL R65, R65, R10 ;  /* 0x0000000a41417220 */ /* 0x000fe20000400000 */
[----:B------:R-:W-:Y:S01]  /*2150*/  FMUL R10, R161, 0.48860251903533935547 ;  /* 0x3efa2a1ca10a7820 */ /* 0x000fe20000400000 */
[-C--:B------:R-:W-:Y:S01]  /*2160*/  FFMA R35, R35, R8.reuse, R38 ;  /* 0x0000000823237223 */ /* 0x080fe20000000026 */
[-C--:B------:R-:W-:Y:S01]  /*2170*/  FFMA R24, R37, R8.reuse, R24 ;  /* 0x0000000825187223 */ /* 0x080fe20000000018 */
[----:B------:R-:W-:-:S02]  /*2180*/  FFMA R65, R64, R8, R65 ;  /* 0x0000000840417223 */ /* 0x000fc40000000041 */
[-C--:B------:R-:W-:Y:S01]  /*2190*/  FFMA R66, R66, -R10.reuse, R35 ;  /* 0x8000000a42427223 */ /* 0x080fe20000000023 */
[-C--:B------:R-:W-:Y:S01]  /*21a0*/  FFMA R24, R67, -R10.reuse, R24 ;  /* 0x8000000a43187223 */ /* 0x080fe20000000018 */
[----:B------:R-:W-:Y:S02]  /*21b0*/  FFMA R68, R68, -R10, R65 ;  /* 0x8000000a44447223 */ /* 0x000fe40000000041 */
[----:B------:R-:W-:Y:S01]  /*21c0*/  FADD R27, R27, R66 ;  /* 0x000000421b1b7221 */ /* 0x000fe20000000000 */
[----:B------:R-:W-:Y:S01]  /*21d0*/  FADD R29, R29, R24 ;  /* 0x000000181d1d7221 */ /* 0x000fe20000000000 */
[----:B------:R-:W-:Y:S01]  /*21e0*/  FADD R169, R169, R68 ;  /* 0x00000044a9a97221 */ /* 0x000fe20000000000 */
[----:B------:R-:W-:Y:S06]  /*21f0*/  @!P0 BRA `(.L_x_42) ;  /* 0x00000004003c8947 */ /* 0x000fec0003800000 */
[-C--:B-1----:R-:W-:Y:S01]  /*2200*/  FMUL R43, R159, R159.reuse ;  /* 0x0000009f9f2b7220 */ /* 0x082fe20000400000 */
[----:B------:R-:W-:Y:S01]  /*2210*/  FMUL R24, R160, R159 ;  /* 0x0000009fa0187220 */ /* 0x000fe20000400000 */
[C---:B------:R-:W-:Y:S01]  /*2220*/  FMUL R8, R161.reuse, R161 ;  /* 0x000000a1a1087220 */ /* 0x040fe20000400000 */
[-C--:B------:R-:W-:Y:S01]  /*2230*/  FMUL R10, R161, R160.reuse ;  /* 0x000000a0a10a7220 */ /* 0x080fe20000400000 */
[----:B------:R-:W-:Y:S01]  /*2240*/  FADD R45, R43, R43 ;  /* 0x0000002b2b2d7221 */ /* 0x000fe20000000000 */
[----:B------:R-:W-:Y:S01]  /*2250*/  FMUL R24, R24, -1.0925484895706176758 ;  /* 0xbf8bd8a118187820 */ /* 0x000fe20000400000 */
[----:B------:R-:W-:Y:S01]  /*2260*/  FMUL R35, R160, R160 ;  /* 0x000000a0a0237220 */ /* 0x000fe20000400000 */
[----:B------:R-:W-:Y:S01]  /*2270*/  FMUL R37, R10, 1.0925484895706176758 ;  /* 0x3f8bd8a10a257820 */ /* 0x000fe20000400000 */
[----:B------:R-:W-:Y:S01]  /*2280*/  FADD R38, -R8, R45 ;  /* 0x0000002d08267221 */ /* 0x000fe20000000100 */
[-C--:B------:R-:W-:Y:S01]  /*2290*/  FMUL R69, R69, R24.reuse ;  /* 0x0000001845457220 */ /* 0x080fe20000400000 */
[-C--:B------:R-:W-:Y:S01]  /*22a0*/  FMUL R41, R70, R24.reuse ;  /* 0x0000001846297220 */ /* 0x080fe20000400000 */
[----:B------:R-:W-:Y:S01]  /*22b0*/  FMUL R24, R71, R24 ;  /* 0x0000001847187220 */ /* 0x000fe20000400000 */
[----:B------:R-:W-:Y:S01]  /*22c0*/  FADD R38, -R35, R38 ;  /* 0x0000002623267221 */ /* 0x000fe20000000100 */
[----:B------:R-:W-:Y:S01]  /*22d0*/  FFMA R69, R34, R37, R69 ;  /* 0x0000002522457223 */ /* 0x000fe20000000045 */
[----:B------:R-:W-:Y:S01]  /*22e0*/  FMUL R34, R161, R159 ;  /* 0x0000009fa1227220 */ /* 0x000fe20000400000 */
[-C--:B------:R-:W-:Y:S01]  /*22f0*/  FFMA R41, R36, R37.reuse, R41 ;  /* 0x0000002524297223 */ /* 0x080fe20000000029 */
[----:B------:R-:W-:Y:S01]  /*2300*/  FMUL R38, R38, 0.3153915703296661377 ;  /* 0x3ea17b0126267820 */ /* 0x000fe20000400000 */
[----:B------:R-:W-:Y:S01]  /*2310*/  FFMA R24, R39, R37, R24 ;  /* 0x0000002527187223 */ /* 0x000fe20000000018 */
[----:B------:R-:W-:Y:S01]  /*2320*/  ISETP.GE.U32.AND P0, PT, R5, 0x3, PT ;  /* 0x000000030500780c */ /* 0x000fe20003f06070 */
[----:B------:R-:W-:Y:S01]  /*2330*/  FMUL R34, R34, -1.0925484895706176758 ;  /* 0xbf8bd8a122227820 */ /* 0x000fe20000400000 */
[-C--:B------:R-:W-:Y:S01]  /*2340*/  FFMA R69, R40, R38.reuse, R69 ;  /* 0x0000002628457223 */ /* 0x080fe20000000045 */
[----:B------:R-:W-:Y:S01]  /*2350*/  FADD R36, R8, -R35 ;  /* 0x8000002308247221 */ /* 0x000fe20000000000 */
[-C--:B------:R-:W-:Y:S01]  /*2360*/  FFMA R41, R72, R38.reuse, R41 ;  /* 0x0000002648297223 */ /* 0x080fe20000000029 */
[----:B------:R-:W-:Y:S01]  /*2370*/  FFMA R24, R73, R38, R24 ;  /* 0x0000002649187223 */ /* 0x000fe20000000018 */
[-C--:B------:R-:W-:Y:S01]  /*2380*/  FFMA R69, R32, R34.reuse, R69 ;  /* 0x0000002220457223 */ /* 0x080fe20000000045 */
[----:B------:R-:W-:Y:S01]  /*2390*/  FMUL R32, R36, 0.54627424478530883789 ;  /* 0x3f0bd8a124207820 */ /* 0x000fe20000400000 */
[-C--:B------:R-:W-:Y:S01]  /*23a0*/  FFMA R74, R74, R34.reuse, R41 ;  /* 0x000000224a4a7223 */ /* 0x080fe20000000029 */
[----:B------:R-:W-:-:S02]  /*23b0*/  FFMA R24, R75, R34, R24 ;  /* 0x000000224b187223 */ /* 0x000fc40000000018 */
[-C--:B------:R-:W-:Y:S01]  /*23c0*/  FFMA R26, R26, R32.reuse, R69 ;  /* 0x000000201a1a7223 */ /* 0x080fe20000000045 */
[-C--:B------:R-:W-:Y:S01]  /*23d0*/  FFMA R74, R31, R32.reuse, R74 ;  /* 0x000000201f4a7223 */ /* 0x080fe2000000004a */
[----:B------:R-:W-:Y:S02]  /*23e0*/  FFMA R24, R33, R32, R24 ;  /* 0x0000002021187223 */ /* 0x000fe40000000018 */
[----:B------:R-:W-:Y:S01]  /*23f0*/  FADD R27, R27, R26 ;  /* 0x0000001a1b1b7221 */ /* 0x000fe20000000000 */
[----:B------:R-:W-:Y:S01]  /*2400*/  FADD R29, R29, R74 ;  /* 0x0000004a1d1d7221 */ /* 0x000fe20000000000 */
[----:B------:R-:W-:Y:S01]  /*2410*/  FADD R169, R169, R24 ;  /* 0x00000018a9a97221 */ /* 0x000fe20000000000 */
[----:B------:R-:W-:Y:S06]  /*2420*/  @!P0 BRA `(.L_x_42) ;  /* 0x0000000000b08947 */ /* 0x000fec0003800000 */
[----:B------:R-:W-:Y:S01]  /*2430*/  FMUL R10, R10, 2.8906114101409912109 ;  /* 0x4038ffc70a0a7820 */ /* 0x000fe20000400000 */
[----:B------:R-:W-:Y:S01]  /*2440*/  FMUL R5, R160, -0.59004360437393188477 ;  /* 0xbf170d19a0057820 */ /* 0x000fe20000400000 */
[----:B------:R-:W-:Y:S01]  /*2450*/  FFMA R26, R8, 3, -R35 ;  /* 0x40400000081a7823 */ /* 0x000fe20000000823 */
[----:B------:R-:W-:Y:S01]  /*2460*/  FMUL R31, R159, 1.4453057050704956055 ;  /* 0x3fb8ffc79f1f7820 */ /* 0x000fe20000400000 */
[----:B------:R-:W-:Y:S01]  /*2470*/  FFMA R24, R43, 4, -R8 ;  /* 0x408000002b187823 */ /* 0x000fe20000000808 */
[----:B------:R-:W-:Y:S01]  /*2480*/  FMUL R10, R159, R10 ;  /* 0x0000000a9f0a7220 */ /* 0x000fe20000400000 */
[----:B------:R-:W-:Y:S01]  /*2490*/  FMUL R5, R5, R26 ;  /* 0x0000001a05057220 */ /* 0x000fe20000400000 */
[----:B------:R-:W-:Y:S01]  /*24a0*/  FMUL R36, R36, R31 ;  /* 0x0000001f24247220 */ /* 0x000fe20000400000 */
[----:B------:R-:W-:Y:S01]  /*24b0*/  FFMA R26, R8, -3, R45 ;  /* 0xc0400000081a7823 */ /* 0x000fe2000000002d */
[----:B------:R-:W-:Y:S01]  /*24c0*/  FADD R24, -R35, R24 ;  /* 0x0000001823187221 */ /* 0x000fe20000000100 */
[----:B------:R-:W-:Y:S01]  /*24d0*/  FMUL R31, R160, -0.45704579353332519531 ;  /* 0xbeea01e8a01f7820 */ /* 0x000fe20000400000 */
[-C--:B------:R-:W-:Y:S01]  /*24e0*/  FMUL R79, R79, R10.reuse ;  /* 0x0000000a4f4f7220 */ /* 0x080fe20000400000 */
[-C--:B------:R-:W-:Y:S01]  /*24f0*/  FMUL R80, R80, R10.reuse ;  /* 0x0000000a50507220 */ /* 0x080fe20000400000 */
[----:B------:R-:W-:Y:S01]  /*2500*/  FMUL R81, R81, R10 ;  /* 0x0000000a51517220 */ /* 0x000fe20000400000 */
[C---:B------:R-:W-:Y:S01]  /*2510*/  FFMA R33, R35.reuse, -3, R8 ;  /* 0xc040000023217823 */ /* 0x040fe20000000008 */
[----:B------:R-:W-:Y:S01]  /*2520*/  FFMA R35, R35, -3, R26 ;  /* 0xc040000023237823 */ /* 0x000fe2000000001a */
[----:B------:R-:W-:Y:S01]  /*2530*/  FMUL R8, R159, 0.37317633628845214844 ;  /* 0x3ebf10f89f087820 */ /* 0x000fe20000400000 */
[----:B------:R-:W-:Y:S01]  /*2540*/  FFMA R79, R76, R5, R79 ;  /* 0x000000054c4f7223 */ /* 0x000fe2000000004f */
[----:B------:R-:W-:Y:S01]  /*2550*/  FMUL R31, R24, R31 ;  /* 0x0000001f181f7220 */ /* 0x000fe20000400000 */
[-C--:B------:R-:W-:Y:S01]  /*2560*/  FFMA R77, R77, R5.reuse, R80 ;  /* 0x000000054d4d7223 */ /* 0x080fe20000000050 */
[----:B------:R-:W-:Y:S01]  /*2570*/  FFMA R78, R78, R5, R81 ;  /* 0x000000054e4e7223 */ /* 0x000fe20000000051 */
[----:B------:R-:W-:Y:S01]  /*2580*/  FMUL R8, R8, R35 ;  /* 0x0000002308087220 */ /* 0x000fe20000400000 */
[----:B------:R-:W-:Y:S01]  /*2590*/  FMUL R5, R161, -0.45704579353332519531 ;  /* 0xbeea01e8a1057820 */ /* 0x000fe20000400000 */
[-C--:B------:R-:W-:Y:S01]  /*25a0*/  FFMA R79, R30, R31.reuse, R79 ;  /* 0x0000001f1e4f7223 */ /* 0x080fe2000000004f */
[-C--:B------:R-:W-:Y:S01]  /*25b0*/  FFMA R77, R82, R31.reuse, R77 ;  /* 0x0000001f524d7223 */ /* 0x080fe2000000004d */
[----:B------:R-:W-:Y:S01]  /*25c0*/  FFMA R83, R83, R31, R78 ;  /* 0x0000001f53537223 */ /* 0x000fe2000000004e */
[----:B------:R-:W-:Y:S01]  /*25d0*/  FMUL R5, R24, R5 ;  /* 0x0000000518057220 */ /* 0x000fe20000400000 */
[-C--:B------:R-:W-:Y:S01]  /*25e0*/  FFMA R28, R28, R8.reuse, R79 ;  /* 0x000000081c1c7223 */ /* 0x080fe2000000004f */
[-C--:B------:R-:W-:Y:S01]  /*25f0*/  FFMA R77, R56, R8.reuse, R77 ;  /* 0x00000008384d7223 */ /* 0x080fe2000000004d */
[----:B------:R-:W-:Y:S01]  /*2600*/  FFMA R83, R44, R8, R83 ;  /* 0x000000082c537223 */ /* 0x000fe20000000053 */
[----:B------:R-:W-:Y:S01]  /*2610*/  FMUL R8, R161, -0.59004360437393188477 ;  /* 0xbf170d19a1087820 */ /* 0x000fe20000400000 */
[-C--:B------:R-:W-:Y:S01]  /*2620*/  FFMA R28, R9, R5.reuse, R28 ;  /* 0x00000005091c7223 */ /* 0x080fe2000000001c */
[-C--:B------:R-:W-:Y:S01]  /*2630*/  FFMA R77, R42, R5.reuse, R77 ;  /* 0x000000052a4d7223 */ /* 0x080fe2000000004d */
[----:B------:R-:W-:Y:S01]  /*2640*/  FFMA R83, R48, R5, R83 ;  /* 0x0000000530537223 */ /* 0x000fe20000000053 */
[----:B------:R-:W-:Y:S01]  /*2650*/  FMUL R8, R8, R33 ;  /* 0x0000002108087220 */ /* 0x000fe20000400000 */
[-C--:B------:R-:W-:Y:S01]  /*2660*/  FFMA R7, R7, R36.reuse, R28 ;  /* 0x0000002407077223 */ /* 0x080fe2000000001c */
[-C--:B------:R-:W-:Y:S01]  /*2670*/  FFMA R77, R46, R36.reuse, R77 ;  /* 0x000000242e4d7223 */ /* 0x080fe2000000004d */
[----:B------:R-:W-:-:S02]  /*2680*/  FFMA R83, R52, R36, R83 ;  /* 0x0000002434537223 */ /* 0x000fc40000000053 */
[-C--:B------:R-:W-:Y:S01]  /*2690*/  FFMA R6, R6, R8.reuse, R7 ;  /* 0x0000000806067223 */ /* 0x080fe20000000007 */
[-C--:B------:R-:W-:Y:S01]  /*26a0*/  FFMA R50, R50, R8.reuse, R77 ;  /* 0x0000000832327223 */ /* 0x080fe2000000004d */
[----:B------:R-:W-:Y:S02]  /*26b0*/  FFMA R54, R54, R8, R83 ;  /* 0x0000000836367223 */ /* 0x000fe40000000053 */
[----:B------:R-:W-:Y:S01]  /*26c0*/  FADD R27, R27, R6 ;  /* 0x000000061b1b7221 */ /* 0x000fe20000000000 */
[----:B------:R-:W-:Y:S01]  /*26d0*/  FADD R29, R29, R50 ;  /* 0x000000321d1d7221 */ /* 0x000fe20000000000 */
[----:B------:R-:W-:-:S07]  /*26e0*/  FADD R169, R169, R54 ;  /* 0x00000036a9a97221 */ /* 0x000fce0000000000 */
.L_x_42:
[----:B------:R-:W-:Y:S05]  /*26f0*/  BSYNC.RECONVERGENT B0 ;  /* 0x0000000000007941 */ /* 0x000fea0003800200 */
.L_x_41:
[C---:B------:R-:W-:Y:S01]  /*2700*/  FMUL R8, R160.reuse, R18 ;  /* 0x00000012a0087220 */ /* 0x040fe20000400000 */
[-C--:B------:R-:W-:Y:S01]  /*2710*/  FMUL R6, R161, R21.reuse ;  /* 0x00000015a1067220 */ /* 0x080fe20000400000 */
[-C--:B------:R-:W-:Y:S01]  /*2720*/  FMUL R5, R159, R20.reuse ;  /* 0x000000149f057220 */ /* 0x080fe20000400000 */
[----:B------:R-:W-:Y:S01]  /*2730*/  FADD R22, R157, -R22 ;  /* 0x800000169d167221 */ /* 0x000fe20000000000 */
[----:B------:R-:W-:Y:S01]  /*2740*/  FFMA R8, R161, R20, -R8 ;  /* 0x00000014a1087223 */ /* 0x000fe20000000808 */
[----:B------:R-:W-:Y:S01]  /*2750*/  FFMA R6, R159, R18, -R6 ;  /* 0x000000129f067223 */ /* 0x000fe20000000806 */
[----:B------:R-:W-:Y:S01]  /*2760*/  FFMA R5, R160, R21, -R5 ;  /* 0x00000015a0057223 */ /* 0x000fe20000000805 */
[----:B------:R-:W-:Y:S01]  /*2770*/  FADD R25, R156, -R25 ;  /* 0x800000199c197221 */ /* 0x000fe20000000000 */
[----:B------:R-:W-:Y:S01]  /*2780*/  FADD R7, R8, R8 ;  /* 0x0000000808077221 */ /* 0x000fe20000000000 */
[----:B------:R-:W-:Y:S01]  /*2790*/  FADD R6, R6, R6 ;  /* 0x0000000606067221 */ /* 0x000fe20000000000 */
[----:B------:R-:W-:Y:S01]  /*27a0*/  FADD R8, R5, R5 ;  /* 0x0000000505087221 */ /* 0x000fe20000000000 */
[----:B------:R-:W-:Y:S01]  /*27b0*/  BSSY.RECONVERGENT B0, `(.L_x_43) ;  /* 0x0000032000007945 */ /* 0x000fe20003800200 */
[-C--:B------:R-:W-:Y:S01]  /*27c0*/  FMUL R10, R20, R7.reuse ;  /* 0x00000007140a7220 */ /* 0x080fe20000400000 */
[----:B------:R-:W-:Y:S01]  /*27d0*/  FMUL R33, R18, R6 ;  /* 0x0000000612217220 */ /* 0x000fe20000400000 */
[-C--:B------:R-:W-:Y:S01]  /*27e0*/  FMUL R31, R21, R8.reuse ;  /* 0x00000008151f7220 */ /* 0x080fe20000400000 */
[----:B------:R-:W-:Y:S01]  /*27f0*/  FFMA R5, R19, R8, R161 ;  /* 0x0000000813057223 */ /* 0x000fe200000000a1 */
[-C--:B------:R-:W-:Y:S01]  /*2800*/  FFMA R24, R21, R6.reuse, -R10 ;  /* 0x0000000615187223 */ /* 0x080fe2000000080a */
[----:B------:R-:W-:Y:S01]  /*2810*/  FFMA R9, R19, R6, R160 ;  /* 0x0000000613097223 */ /* 0x000fe200000000a0 */
[----:B------:R-:W-:Y:S01]  /*2820*/  FFMA R33, R20, R8, -R33 ;  /* 0x0000000814217223 */ /* 0x000fe20000000821 */
[CC--:B------:R-:W-:Y:S01]  /*2830*/  FFMA R6, R18.reuse, R7.reuse, -R31 ;  /* 0x0000000712067223 */ /* 0x0c0fe2000000081f */
[----:B------:R-:W-:Y:S01]  /*2840*/  FADD R8, R5, R24 ;  /* 0x0000001805087221 */ /* 0x000fe20000000000 */
[----:B------:R-:W-:Y:S01]  /*2850*/  FFMA R10, R19, R7, R159 ;  /* 0x00000007130a7223 */ /* 0x000fe2000000009f */
[----:B------:R-:W-:Y:S01]  /*2860*/  FMUL R7, R18, R22 ;  /* 0x0000001612077220 */ /* 0x000fe20000400000 */
[----:B------:R-:W-:Y:S01]  /*2870*/  FADD R9, R9, R6 ;  /* 0x0000000609097221 */ /* 0x000fe20000000000 */
[----:B------:R-:W-:Y:S01]  /*2880*/  FFMA R26, R8, R8, RZ ;  /* 0x00000008081a7223 */ /* 0x000fe200000000ff */
[----:B------:R-:W-:Y:S01]  /*2890*/  FADD R6, R158, -R23 ;  /* 0x800000179e067221 */ /* 0x000fe20000000000 */
[----:B------:R-:W-:Y:S01]  /*28a0*/  FADD R10, R10, R33 ;  /* 0x000000210a0a7221 */ /* 0x000fe20000000000 */
[C---:B------:R-:W-:Y:S01]  /*28b0*/  FMUL R24, R20.reuse, R25 ;  /* 0x0000001914187220 */ /* 0x040fe20000400000 */
[----:B------:R-:W-:Y:S01]  /*28c0*/  FFMA R23, R9, R9, R26 ;  /* 0x0000000909177223 */ /* 0x000fe2000000001a */
[CC--:B------:R-:W-:Y:S01]  /*28d0*/  FMUL R5, R21.reuse, R6.reuse ;  /* 0x0000000615057220 */ /* 0x0c0fe20000400000 */
[----:B------:R-:W-:Y:S01]  /*28e0*/  FFMA R7, R20, R6, -R7 ;  /* 0x0000000614077223 */ /* 0x000fe20000000807 */
[----:B------:R-:W-:Y:S01]  /*28f0*/  FFMA R24, R21, R22, -R24 ;  /* 0x0000001615187223 */ /* 0x000fe20000000818 */
[----:B------:R-:W-:Y:S01]  /*2900*/  FFMA R23, R10, R10, R23 ;  /* 0x0000000a0a177223 */ /* 0x000fe20000000017 */
[----:B------:R-:W-:Y:S01]  /*2910*/  FFMA R5, R18, R25, -R5 ;  /* 0x0000001912057223 */ /* 0x000fe20000000805 */
[----:B------:R-:W-:Y:S01]  /*2920*/  FADD R26, R7, R7 ;  /* 0x00000007071a7221 */ /* 0x000fe20000000000 */
[----:B------:R-:W-:-:S02]  /*2930*/  FADD R24, R24, R24 ;  /* 0x0000001818187221 */ /* 0x000fc40000000000 */
[----:B------:R-:W-:Y:S01]  /*2940*/  FMNMX R104, R23, 1.0754944163277645694e-20, !PT ;  /* 0x1e4b27b817687809 */ /* 0x000fe20007800000 */
[----:B------:R-:W-:Y:S01]  /*2950*/  FADD R5, R5, R5 ;  /* 0x0000000505057221 */ /* 0x000fe20000000000 */
[C---:B------:R-:W-:Y:S01]  /*2960*/  FFMA R7, R19.reuse, R26, R25 ;  /* 0x0000001a13077223 */ /* 0x040fe20000000019 */
[C---:B------:R-:W-:Y:S01]  /*2970*/  FFMA R6, R19.reuse, R24, R6 ;  /* 0x0000001813067223 */ /* 0x040fe20000000006 */
[----:B------:R-:W-:Y:S01]  /*2980*/  IADD3 R30, PT, PT, R104, -0xd000000, RZ ;  /* 0xf3000000681e7810 */ /* 0x000fe20007ffe0ff */
[----:B------:R0:W2:Y:S01]  /*2990*/  MUFU.RSQ R25, R104 ;  /* 0x0000006800197308 */ /* 0x0000a20000001400 */
[-C--:B------:R-:W-:Y:S01]  /*29a0*/  FFMA R22, R19, R5.reuse, R22 ;  /* 0x0000000513167223 */ /* 0x080fe20000000016 */
[----:B------:R-:W-:Y:S01]  /*29b0*/  FMUL R28, R20, R26 ;  /* 0x0000001a141c7220 */ /* 0x000fe20000400000 */
[----:B------:R-:W-:Y:S01]  /*29c0*/  ISETP.GT.U32.AND P0, PT, R30, 0x727fffff, PT ;  /* 0x727fffff1e00780c */ /* 0x000fe20003f04070 */
[C---:B------:R-:W-:Y:S01]  /*29d0*/  FMUL R19, R21.reuse, R24 ;  /* 0x0000001815137220 */ /* 0x040fe20000400000 */
[-C--:B------:R-:W-:Y:S01]  /*29e0*/  FMUL R23, R18, R5.reuse ;  /* 0x0000000512177220 */ /* 0x080fe20000400000 */
[----:B------:R-:W-:-:S02]  /*29f0*/  FFMA R5, R21, R5, -R28 ;  /* 0x0000000515057223 */ /* 0x000fc4000000081c */
[----:B------:R-:W-:Y:S01]  /*2a00*/  FFMA R19, R18, R26, -R19 ;  /* 0x0000001a12137223 */ /* 0x000fe20000000813 */
[----:B------:R-:W-:Y:S01]  /*2a10*/  FFMA R20, R20, R24, -R23 ;  /* 0x0000001814147223 */ /* 0x000fe20000000817 */
[----:B------:R-:W-:Y:S02]  /*2a20*/  FADD R5, R6, R5 ;  /* 0x0000000506057221 */ /* 0x000fe40000000000 */
[----:B------:R-:W-:Y:S01]  /*2a30*/  FADD R6, R22, R19 ;  /* 0x0000001316067221 */ /* 0x000fe20000000000 */
[----:B------:R-:W-:-:S03]  /*2a40*/  FADD R7, R7, R20 ;  /* 0x0000001407077221 */ /* 0x000fc60000000000 */
[----:B0-----:R-:W-:Y:S05]  /*2a50*/  @!P0 BRA `(.L_x_44) ;  /* 0x00000000000c8947 */ /* 0x001fea0003800000 */
[----:B------:R-:W-:-:S07]  /*2a60*/  MOV R112, 0x2a80 ;  /* 0x00002a8000707802 */ /* 0x000fce0000000f00 */
[----:B-12---:R-:W-:Y:S05]  /*2a70*/  CALL.REL.NOINC `($__internal_3_$__cuda_sm20_sqrt_rn_f32_slowpath) ;  /* 0x000000f400d07944 */ /* 0x006fea0003c00000 */
[----:B------:R-:W-:Y:S05]  /*2a80*/  BRA `(.L_x_45) ;  /* 0x0000000000107947 */ /* 0x000fea0003800000 */
.L_x_44:
[----:B--2---:R-:W-:Y:S01]  /*2a90*/  FMUL.FTZ R115, R104, R25 ;  /* 0x0000001968737220 */ /* 0x004fe20000410000 */
[----:B------:R-:W-:-:S03]  /*2aa0*/  FMUL.FTZ R25, R25, 0.5 ;  /* 0x3f00000019197820 */ /* 0x000fc60000410000 */
[----:B------:R-:W-:-:S04]  /*2ab0*/  FFMA R104, -R115, R115, R104 ;  /* 0x0000007373687223 */ /* 0x000fc80000000168 */
[----:B------:R-:W-:-:S07]  /*2ac0*/  FFMA R115, R104, R25, R115 ;  /* 0x0000001968737223 */ /* 0x000fce0000000073 */
.L_x_45:
[----:B------:R-:W-:Y:S05]  /*2ad0*/  BSYNC.RECONVERGENT B0 ;  /* 0x0000000000007941 */ /* 0x000fea0003800200 */
.L_x_43:
[C---:B------:R-:W-:Y:S01]  /*2ae0*/  FSETP.GEU.AND P0, PT, |R115|.reuse, 1.0754944163277645694e-20, PT ;  /* 0x1e4b27b87300780b */ /* 0x040fe20003f0e200 */
[----:B------:R-:W-:Y:S03]  /*2af0*/  BSSY.RECONVERGENT B2, `(.L_x_46) ;  /* 0x000000e000027945 */ /* 0x000fe60003800200 */
[----:B------:R-:W-:-:S04]  /*2b00*/  FSEL R21, R115, 1.0754944163277645694e-20, P0 ;  /* 0x1e4b27b873157808 */ /* 0x000fc80000000000 */
[----:B------:R-:W0:Y:S08]  /*2b10*/  MUFU.RCP R18, R21 ;  /* 0x0000001500127308 */ /* 0x000e300000001000 */
[----:B------:R-:W2:Y:S01]  /*2b20*/  FCHK P0, R8, R21 ;  /* 0x0000001508007302 */ /* 0x000ea20000000000 */
[----:B0-----:R-:W-:-:S04]  /*2b30*/  FFMA R19, -R21, R18, 1 ;  /* 0x3f80000015137423 */ /* 0x001fc80000000112 */
[----:B------:R-:W-:-:S04]  /*2b40*/  FFMA R19, R18, R19, R18 ;  /* 0x0000001312137223 */ /* 0x000fc80000000012 */
[----:B------:R-:W-:-:S04]  /*2b50*/  FFMA R18, R8, R19, RZ ;  /* 0x0000001308127223 */ /* 0x000fc800000000ff */
[----:B------:R-:W-:-:S04]  /*2b60*/  FFMA R20, -R21, R18, R8 ;  /* 0x0000001215147223 */ /* 0x000fc80000000108 */
[----:B------:R-:W-:Y:S01]  /*2b70*/  FFMA R115, R19, R20, R18 ;  /* 0x0000001413737223 */ /* 0x000fe20000000012 */
[----:B--2---:R-:W-:Y:S06]  /*2b80*/  @!P0 BRA `(.L_x_47) ;  /* 0x0000000000108947 */ /* 0x004fec0003800000 */
[----:B------:R-:W-:Y:S02]  /*2b90*/  MOV R105, R8 ;  /* 0x0000000800697202 */ /* 0x000fe40000000f00 */
[----:B------:R-:W-:Y:S02]  /*2ba0*/  MOV R104, R21 ;  /* 0x0000001500687202 */ /* 0x000fe40000000f00 */
[----:B------:R-:W-:-:S07]  /*2bb0*/  MOV R114, 0x2bd0 ;  /* 0x00002bd000727802 */ /* 0x000fce0000000f00 */
[----:B-1----:R-:W-:Y:S05]  /*2bc0*/  CALL.REL.NOINC `($__internal_4_$__cuda_sm3x_div_rn_noftz_f32_slowpath) ;  /* 0x000000f400d47944 */ /* 0x002fea0003c00000 */
.L_x_47:
[----:B------:R-:W-:Y:S05]  /*2bd0*/  BSYNC.RECONVERGENT B2 ;  /* 0x0000000000027941 */ /* 0x000fea0003800200 */
.L_x_46:
[----:B------:R-:W0:Y:S01]  /*2be0*/  MUFU.RCP R8, R21 ;  /* 0x0000001500087308 */ /* 0x000e220000001000 */
[----:B------:R-:W-:Y:S07]  /*2bf0*/  BSSY.RECONVERGENT B2, `(.L_x_48) ;  /* 0x000000e000027945 */ /* 0x000fee0003800200 */
[----:B------:R-:W2:Y:S01]  /*2c00*/  FCHK P0, R9, R21 ;  /* 0x0000001509007302 */ /* 0x000ea20000000000 */
[----:B0-----:R-:W-:-:S04]  /*2c10*/  FFMA R19, -R21, R8, 1 ;  /* 0x3f80000015137423 */ /* 0x001fc80000000108 */
[----:B------:R-:W-:Y:S01]  /*2c20*/  FFMA R23, R8, R19, R8 ;  /* 0x0000001308177223 */ /* 0x000fe20000000008 */
[----:B------:R-:W-:-:S03]  /*2c30*/  FMNMX R8, R115, 1.00000002004087734272e+20, PT ;  /* 0x60ad78ec73087809 */ /* 0x000fc60003800000 */
[----:B------:R-:W-:Y:S01]  /*2c40*/  FFMA R18, R9, R23, RZ ;  /* 0x0000001709127223 */ /* 0x000fe200000000ff */
[----:B------:R-:W-:-:S03]  /*2c50*/  FMNMX R8, R8, -1.00000002004087734272e+20, !PT ;  /* 0xe0ad78ec08087809 */ /* 0x000fc60007800000 */
[----:B------:R-:W-:-:S04]  /*2c60*/  FFMA R19, -R21, R18, R9 ;  /* 0x0000001215137223 */ /* 0x000fc80000000109 */
[----:B------:R-:W-:Y:S01]  /*2c70*/  FFMA R115, R23, R19, R18 ;  /* 0x0000001317737223 */ /* 0x000fe20000000012 */
[----:B--2---:R-:W-:Y:S06]  /*2c80*/  @!P0 BRA `(.L_x_49) ;  /* 0x0000000000108947 */ /* 0x004fec0003800000 */
[----:B------:R-:W-:Y:S02]  /*2c90*/  MOV R105, R9 ;  /* 0x0000000900697202 */ /* 0x000fe40000000f00 */
[----:B------:R-:W-:Y:S02]  /*2ca0*/  MOV R104, R21 ;  /* 0x0000001500687202 */ /* 0x000fe40000000f00 */
[----:B------:R-:W-:-:S07]  /*2cb0*/  MOV R114, 0x2cd0 ;  /* 0x00002cd000727802 */ /* 0x000fce0000000f00 */
[----:B-1----:R-:W-:Y:S05]  /*2cc0*/  CALL.REL.NOINC `($__internal_4_$__cuda_sm3x_div_rn_noftz_f32_slowpath) ;  /* 0x000000f400947944 */ /* 0x002fea0003c00000 */
.L_x_49:
[----:B------:R-:W-:Y:S05]  /*2cd0*/  BSYNC.RECONVERGENT B2 ;  /* 0x0000000000027941 */ /* 0x000fea0003800200 */
.L_x_48:
        /* <DEDUP_REMOVED lines=15> */
.L_x_51:
[----:B------:R-:W-:Y:S05]  /*2dd0*/  BSYNC.RECONVERGENT B2 ;  /* 0x0000000000027941 */ /* 0x000fea0003800200 */
.L_x_50:
[C---:B------:R-:W-:Y:S01]  /*2de0*/  FSETP.GEU.AND P0, PT, |R11|.reuse, 1.0754944163277645694e-20, PT ;  /* 0x1e4b27b80b00780b */ /* 0x040fe20003f0e200 */
[----:B------:R-:W-:Y:S03]  /*2df0*/  BSSY.RECONVERGENT B2, `(.L_x_52) ;  /* 0x0000010000027945 */ /* 0x000fe60003800200 */
[----:B------:R-:W-:-:S04]  /*2e00*/  FSEL R18, R11, 1.0754944163277645694e-20, P0 ;  /* 0x1e4b27b80b127808 */ /* 0x000fc80000000000 */
[----:B------:R-:W0:Y:S08]  /*2e10*/  MUFU.RCP R11, R18 ;  /* 0x00000012000b7308 */ /* 0x000e300000001000 */
        /* <DEDUP_REMOVED lines=13> */
.L_x_53:
[----:B------:R-:W-:Y:S05]  /*2ef0*/  BSYNC.RECONVERGENT B2 ;  /* 0x0000000000027941 */ /* 0x000fea0003800200 */
.L_x_52:
[C---:B------:R-:W-:Y:S01]  /*2f00*/  FSETP.GEU.AND P0, PT, |R16|.reuse, 1.0754944163277645694e-20, PT ;  /* 0x1e4b27b81000780b */ /* 0x040fe20003f0e200 */
[----:B------:R-:W-:Y:S01]  /*2f10*/  BSSY.RECONVERGENT B2, `(.L_x_54) ;  /* 0x0000010000027945 */ /* 0x000fe20003800200 */
[----:B------:R-:W-:Y:S02]  /*2f20*/  FMNMX R11, R115, 1.00000002004087734272e+20, PT ;  /* 0x60ad78ec730b7809 */ /* 0x000fe40003800000 */
[----:B------:R-:W-:Y:S02]  /*2f30*/  FSEL R16, R16, 1.0754944163277645694e-20, P0 ;  /* 0x1e4b27b810107808 */ /* 0x000fe40000000000 */
[----:B------:R-:W-:Y:S02]  /*2f40*/  FMNMX R11, R11, -1.00000002004087734272e+20, !PT ;  /* 0xe0ad78ec0b0b7809 */ /* 0x000fe40007800000 */
        /* <DEDUP_REMOVED lines=12> */
.L_x_55:
[----:B------:R-:W-:Y:S05]  /*3010*/  BSYNC.RECONVERGENT B2 ;  /* 0x0000000000027941 */ /* 0x000fea0003800200 */
.L_x_54:
[----:B------:R-:W-:Y:S01]  /*3020*/  FSETP.GEU.AND P0, PT, |R17|, 1.0754944163277645694e-20, PT ;  /* 0x1e4b27b81100780b */ /* 0x000fe20003f0e200 */
        /* <DEDUP_REMOVED lines=16> */
.L_x_57:
[----:B------:R-:W-:Y:S05]  /*3130*/  BSYNC.RECONVERGENT B2 ;  /* 0x0000000000027941 */ /* 0x000fea0003800200 */
.L_x_56:
[----:B------:R-:W0:Y:S01]  /*3140*/  MUFU.RCP R5, R18 ;  /* 0x0000001200057308 */ /* 0x000e220000001000 */
[----:B------:R-:W-:Y:S01]  /*3150*/  FMNMX R115, R115, 1.00000002004087734272e+20, PT ;  /* 0x60ad78ec73737809 */ /* 0x000fe20003800000 */
[----:B------:R-:W-:Y:S03]  /*3160*/  BSSY.RECONVERGENT B2, `(.L_x_58) ;  /* 0x000000d000027945 */ /* 0x000fe60003800200 */
[----:B------:R-:W-:-:S03]  /*3170*/  FMNMX R22, R115, -1.00000002004087734272e+20, !PT ;  /* 0xe0ad78ec73167809 */ /* 0x000fc60007800000 */
        /* <DEDUP_REMOVED lines=11> */
.L_x_59:
[----:B------:R-:W-:Y:S05]  /*3230*/  BSYNC.RECONVERGENT B2 ;  /* 0x0000000000027941 */ /* 0x000fea0003800200 */
.L_x_58:
        /* <DEDUP_REMOVED lines=15> */
.L_x_61:
[----:B------:R-:W-:Y:S05]  /*3330*/  BSYNC.RECONVERGENT B2 ;  /* 0x0000000000027941 */ /* 0x000fea0003800200 */
.L_x_60:
        /* <DEDUP_REMOVED lines=15> */
.L_x_63:
[----:B------:R-:W-:Y:S05]  /*3430*/  BSYNC.RECONVERGENT B2 ;  /* 0x0000000000027941 */ /* 0x000fea0003800200 */
.L_x_62:
[----:B------:R-:W-:Y:S01]  /*3440*/  FMNMX R115, R115, 1.00000002004087734272e+20, PT ;  /* 0x60ad78ec73737809 */ /* 0x000fe20003800000 */
[----:B------:R-:W-:Y:S01]  /*3450*/  FFMA R5, R6, R6, RZ ;  /* 0x0000000606057223 */ /* 0x000fe200000000ff */
[----:B------:R-:W-:Y:S02]  /*3460*/  BSSY.RECONVERGENT B2, `(.L_x_64) ;  /* 0x0000015000027945 */ /* 0x000fe40003800200 */
[----:B------:R-:W-:Y:S01]  /*3470*/  FMNMX R10, R115, -1.00000002004087734272e+20, !PT ;  /* 0xe0ad78ec730a7809 */ /* 0x000fe20007800000 */
[----:B------:R-:W-:-:S04]  /*3480*/  FFMA R5, R16, R16, R5 ;  /* 0x0000001010057223 */ /* 0x000fc80000000005 */
[----:B------:R-:W-:Y:S01]  /*3490*/  FFMA R17, R10, R10, R5 ;  /* 0x0000000a0a117223 */ /* 0x000fe20000000005 */
[----:B------:R-:W-:-:S04]  /*34a0*/  FFMA R5, R11, R6, RZ ;  /* 0x000000060b057223 */ /* 0x000fc800000000ff */
[----:B------:R-:W-:Y:S01]  /*34b0*/  FSETP.GEU.AND P0, PT, |R17|, 1.0754944163277645694e-20, PT ;  /* 0x1e4b27b81100780b */ /* 0x000fe20003f0e200 */
[----:B------:R-:W-:-:S03]  /*34c0*/  FFMA R5, R20, R16, R5 ;  /* 0x0000001014057223 */ /* 0x000fc60000000005 */
[----:B------:R-:W-:Y:S01]  /*34d0*/  FSEL R18, R17, 1.0754944163277645694e-20, P0 ;  /* 0x1e4b27b811127808 */ /* 0x000fe20000000000 */
[----:B------:R-:W-:-:S03]  /*34e0*/  FFMA R7, R22, R10, R5 ;  /* 0x0000000a16077223 */ /* 0x000fc60000000005 */
[----:B------:R-:W0:Y:S08]  /*34f0*/  MUFU.RCP R8, R18 ;  /* 0x0000001200087308 */ /* 0x000e300000001000 */
[----:B------:R-:W2:Y:S01]  /*3500*/  FCHK P0, -R7, R18 ;  /* 0x0000001207007302 */ /* 0x000ea20000000100 */
[----:B0-----:R-:W-:-:S04]  /*3510*/  FFMA R9, -R18, R8, 1 ;  /* 0x3f80000012097423 */ /* 0x001fc80000000108 */
[----:B------:R-:W-:-:S04]  /*3520*/  FFMA R8, R8, R9, R8 ;  /* 0x0000000908087223 */ /* 0x000fc80000000008 */
[----:B------:R-:W-:-:S04]  /*3530*/  FFMA R5, -R7, R8, RZ ;  /* 0x0000000807057223 */ /* 0x000fc800000001ff */
[----:B------:R-:W-:-:S04]  /*3540*/  FFMA R9, -R18, R5, -R7 ;  /* 0x0000000512097223 */ /* 0x000fc80000000907 */
[----:B------:R-:W-:Y:S01]  /*3550*/  FFMA R115, R8, R9, R5 ;  /* 0x0000000908737223 */ /* 0x000fe20000000005 */
[----:B--2---:R-:W-:Y:S06]  /*3560*/  @!P0 BRA `(.L_x_65) ;  /* 0x0000000000108947 */ /* 0x004fec0003800000 */
[----:B------:R-:W-:Y:S01]  /*3570*/  FADD R105, -R7, -RZ ;  /* 0x800000ff07697221 */ /* 0x000fe20000000100 */
[----:B------:R-:W-:Y:S02]  /*3580*/  MOV R104, R18 ;  /* 0x0000001200687202 */ /* 0x000fe40000000f00 */
[----:B------:R-:W-:-:S07]  /*3590*/  MOV R114, 0x35b0 ;  /* 0x000035b000727802 */ /* 0x000fce0000000f00 */
[----:B-1----:R-:W-:Y:S05]  /*35a0*/  CALL.REL.NOINC `($__internal_4_$__cuda_sm3x_div_rn_noftz_f32_slowpath) ;  /* 0x000000ec005c7944 */ /* 0x002fea0003c00000 */
.L_x_65:
[----:B------:R-:W-:Y:S05]  /*35b0*/  BSYNC.RECONVERGENT B2 ;  /* 0x0000000000027941 */ /* 0x000fea0003800200 */
.L_x_64:
[----:B------:R-:W-:Y:S01]  /*35c0*/  FMNMX R115, R115, 1.00000002004087734272e+20, PT ;  /* 0x60ad78ec73737809 */ /* 0x000fe20003800000 */
[----:B------:R-:W-:Y:S03]  /*35d0*/  BSSY.RECONVERGENT B2, `(.L_x_66) ;  /* 0x000004b000027945 */ /* 0x000fe60003800200 */
[----:B------:R-:W-:-:S05]  /*35e0*/  FMNMX R115, R115, -1.00000002004087734272e+20, !PT ;  /* 0xe0ad78ec73737809 */ /* 0x000fca0007800000 */
[-C--:B------:R-:W-:Y:S01]  /*35f0*/  FFMA R5, R6, R115.reuse, R11 ;  /* 0x0000007306057223 */ /* 0x080fe2000000000b */
[-C--:B------:R-:W-:Y:S01]  /*3600*/  FFMA R6, R16, R115.reuse, R20 ;  /* 0x0000007310067223 */ /* 0x080fe20000000014 */
[----:B------:R-:W-:Y:S02]  /*3610*/  FFMA R115, R10, R115, R22 ;  /* 0x000000730a737223 */ /* 0x000fe40000000016 */
[----:B------:R-:W-:-:S04]  /*3620*/  FFMA R5, R5, R5, RZ ;  /* 0x0000000505057223 */ /* 0x000fc800000000ff */
[----:B------:R-:W-:Y:S01]  /*3630*/  FFMA R6, R6, R6, R5 ;  /* 0x0000000606067223 */ /* 0x000fe20000000005 */
[----:B------:R-:W-:-:S03]  /*3640*/  MOV R5, 0xbf800000 ;  /* 0xbf80000000057802 */ /* 0x000fc60000000f00 */
[----:B------:R-:W-:-:S04]  /*3650*/  FFMA R6, R115, R115, R6 ;  /* 0x0000007373067223 */ /* 0x000fc80000000006 */
[----:B------:R-:W-:-:S04]  /*3660*/  FADD R6, -R6, 1 ;  /* 0x3f80000006067421 */ /* 0x000fc80000000100 */
[----:B------:R-:W-:Y:S01]  /*3670*/  FMUL R104, R17, R6 ;  /* 0x0000000611687220 */ /* 0x000fe20000400000 */
[----:B------:R-:W-:-:S04]  /*3680*/  HFMA2 R6, -RZ, RZ, -1.875, 0 ;  /* 0xbf800000ff067431 */ /* 0x000fc800000001ff */
[----:B------:R-:W-:-:S13]  /*3690*/  FSETP.GEU.AND P0, PT, R104, RZ, PT ;  /* 0x000000ff6800720b */ /* 0x000fda0003f0e000 */
[----:B------:R-:W-:Y:S05]  /*36a0*/  @!P0 BRA `(.L_x_67) ;  /* 0x0000000000f48947 */ /* 0x000fea0003800000 */
[----:B------:R-:W-:Y:S01]  /*36b0*/  FSETP.GEU.AND P0, PT, R104, 1.0754944163277645694e-20, PT ;  /* 0x1e4b27b86800780b */ /* 0x000fe20003f0e000 */
[----:B------:R-:W-:Y:S01]  /*36c0*/  FFMA R11, R11, R11, RZ ;  /* 0x0000000b0b0b7223 */ /* 0x000fe200000000ff */
[----:B------:R-:W-:Y:S01]  /*36d0*/  BSSY.RECONVERGENT B0, `(.L_x_68) ;  /* 0x0000013000007945 */ /* 0x000fe20003800200 */
[----:B------:R-:W-:Y:S02]  /*36e0*/  MOV R6, RZ ;  /* 0x000000ff00067202 */ /* 0x000fe40000000f00 */
[----:B------:R-:W-:-:S04]  /*36f0*/  FFMA R11, R20, R20, R11 ;  /* 0x00000014140b7223 */ /* 0x000fc8000000000b */
[----:B------:R-:W-:-:S04]  /*3700*/  FFMA R11, R22, R22, R11 ;  /* 0x00000016160b7223 */ /* 0x000fc8000000000b */
[----:B------:R-:W-:Y:S05]  /*3710*/  @!P0 BRA `(.L_x_69) ;  /* 0x0000000000388947 */ /* 0x000fea0003800000 */
[----:B------:R-:W-:Y:S01]  /*3720*/  IADD3 R6, PT, PT, R104, -0xd000000, RZ ;  /* 0xf300000068067810 */ /* 0x000fe20007ffe0ff */
[----:B------:R0:W2:Y:S01]  /*3730*/  MUFU.RSQ R5, R104 ;  /* 0x0000006800057308 */ /* 0x0000a20000001400 */
[----:B------:R-:W-:Y:S02]  /*3740*/  BSSY.RECONVERGENT B1, `(.L_x_69) ;  /* 0x000000b000017945 */ /* 0x000fe40003800200 */
[----:B------:R-:W-:-:S13]  /*3750*/  ISETP.GT.U32.AND P0, PT, R6, 0x727fffff, PT ;  /* 0x727fffff0600780c */ /* 0x000fda0003f04070 */
[----:B0-----:R-:W-:Y:S05]  /*3760*/  @!P0 BRA `(.L_x_70) ;  /* 0x0000000000108947 */ /* 0x001fea0003800000 */
[----:B------:R-:W-:-:S07]  /*3770*/  MOV R112, 0x3790 ;  /* 0x0000379000707802 */ /* 0x000fce0000000f00 */
[----:B-12---:R-:W-:Y:S05]  /*3780*/  CALL.REL.NOINC `($__internal_3_$__cuda_sm20_sqrt_rn_f32_slowpath) ;  /* 0x000000e8008c7944 */ /* 0x006fea0003c00000 */
[----:B------:R-:W-:Y:S01]  /*3790*/  MOV R6, R115 ;  /* 0x0000007300067202 */ /* 0x000fe20000000f00 */
[----:B------:R-:W-:Y:S06]  /*37a0*/  BRA `(.L_x_71) ;  /* 0x0000000000107947 */ /* 0x000fec0003800000 */
.L_x_70:
[----:B--2---:R-:W-:Y:S01]  /*37b0*/  FMUL.FTZ R6, R104, R5 ;  /* 0x0000000568067220 */ /* 0x004fe20000410000 */
[----:B------:R-:W-:-:S03]  /*37c0*/  FMUL.FTZ R8, R5, 0.5 ;  /* 0x3f00000005087820 */ /* 0x000fc60000410000 */
[----:B------:R-:W-:-:S04]  /*37d0*/  FFMA R5, -R6, R6, R104 ;  /* 0x0000000606057223 */ /* 0x000fc80000000168 */
[----:B------:R-:W-:-:S07]  /*37e0*/  FFMA R6, R5, R8, R6 ;  /* 0x0000000805067223 */ /* 0x000fce0000000006 */
.L_x_71:
[----:B------:R-:W-:Y:S05]  /*37f0*/  BSYNC.RECONVERGENT B1 ;  /* 0x0000000000017941 */ /* 0x000fea0003800200 */
.L_x_69:
[----:B------:R-:W-:Y:S05]  /*3800*/  BSYNC.RECONVERGENT B0 ;  /* 0x0000000000007941 */ /* 0x000fea0003800200 */
.L_x_68:
[----:B------:R-:W-:Y:S01]  /*3810*/  HFMA2 R8, -RZ, RZ, 1.875, 0 ;  /* 0x3f800000ff087431 */ /* 0x000fe200000001ff */
[----:B------:R-:W-:Y:S01]  /*3820*/  FSETP.GT.AND P0, PT, R7, RZ, PT ;  /* 0x000000ff0700720b */ /* 0x000fe20003f04000 */
[----:B------:R-:W-:Y:S01]  /*3830*/  FADD R105, R11, -1 ;  /* 0xbf8000000b697421 */ /* 0x000fe20000000000 */
[----:B------:R-:W-:Y:S01]  /*3840*/  FSETP.NEU.AND P1, PT, R7, RZ, PT ;  /* 0x000000ff0700720b */ /* 0x000fe20003f2d000 */
[----:B------:R-:W-:Y:S01]  /*3850*/  BSSY.RECONVERGENT B3, `(.L_x_72) ;  /* 0x0000010000037945 */ /* 0x000fe20003800200 */
[----:B------:R-:W-:-:S04]  /*3860*/  FSEL R8, -R8, 1, P0 ;  /* 0x3f80000008087808 */ /* 0x000fc80000000100 */
[----:B------:R-:W-:-:S05]  /*3870*/  FSEL R8, -R7, R8, !P1 ;  /* 0x0000000807087208 */ /* 0x000fca0004800100 */
[----:B------:R-:W-:-:S05]  /*3880*/  FFMA R9, R8, R6, -R7 ;  /* 0x0000000608097223 */ /* 0x000fca0000000807 */
[----:B------:R-:W-:-:S04]  /*3890*/  FSETP.GEU.AND P0, PT, |R9|, 1.0754944163277645694e-20, PT ;  /* 0x1e4b27b80900780b */ /* 0x000fc80003f0e200 */
        /* <DEDUP_REMOVED lines=9> */
[----:B------:R-:W-:-:S07]  /*3930*/  MOV R114, 0x3950 ;  /* 0x0000395000727802 */ /* 0x000fce0000000f00 */
[----:B-1----:R-:W-:Y:S05]  /*3940*/  CALL.REL.NOINC `($__internal_4_$__cuda_sm3x_div_rn_noftz_f32_slowpath) ;  /* 0x000000e800747944 */ /* 0x002fea0003c00000 */
.L_x_73:
[----:B------:R-:W-:Y:S05]  /*3950*/  BSYNC.RECONVERGENT B3 ;  /* 0x0000000000037941 */ /* 0x000fea0003800200 */
.L_x_72:
[----:B------:R-:W0:Y:S01]  /*3960*/  MUFU.RCP R5, R18 ;  /* 0x0000001200057308 */ /* 0x000e220000001000 */
[----:B------:R-:W-:Y:S01]  /*3970*/  FMNMX R115, R115, 1.00000002004087734272e+20, PT ;  /* 0x60ad78ec73737809 */ /* 0x000fe20003800000 */
[----:B------:R-:W-:Y:S06]  /*3980*/  BSSY.RECONVERGENT B3, `(.L_x_74) ;  /* 0x000000d000037945 */ /* 0x000fec0003800200 */
[----:B------:R-:W2:Y:S01]  /*3990*/  FCHK P0, R9, R18 ;  /* 0x0000001209007302 */ /* 0x000ea20000000000 */
[----:B0-----:R-:W-:-:S04]  /*39a0*/  FFMA R6, -R18, R5, 1 ;  /* 0x3f80000012067423 */ /* 0x001fc80000000105 */
[----:B------:R-:W-:Y:S01]  /*39b0*/  FFMA R5, R5, R6, R5 ;  /* 0x0000000605057223 */ /* 0x000fe20000000005 */
[----:B------:R-:W-:-:S03]  /*39c0*/  FMNMX R6, R115, -1.00000002004087734272e+20, !PT ;  /* 0xe0ad78ec73067809 */ /* 0x000fc60007800000 */
        /* <DEDUP_REMOVED lines=8> */
.L_x_75:
[----:B------:R-:W-:Y:S05]  /*3a50*/  BSYNC.RECONVERGENT B3 ;  /* 0x0000000000037941 */ /* 0x000fea0003800200 */
.L_x_74:
[----:B------:R-:W-:-:S04]  /*3a60*/  FMNMX R115, R115, 1.00000002004087734272e+20, PT ;  /* 0x60ad78ec73737809 */ /* 0x000fc80003800000 */
[----:B------:R-:W-:-:S07]  /*3a70*/  FMNMX R5, R115, -1.00000002004087734272e+20, !PT ;  /* 0xe0ad78ec73057809 */ /* 0x000fce0007800000 */
.L_x_67:
[----:B------:R-:W-:Y:S05]  /*3a80*/  BSYNC.RECONVERGENT B2 ;  /* 0x0000000000027941 */ /* 0x000fea0003800200 */
.L_x_66:
[----:B------:R-:W-:Y:S01]  /*3a90*/  LOP3.LUT R7, R147, 0x1, RZ, 0xc0, !PT ;  /* 0x0000000193077812 */ /* 0x000fe200078ec0ff */
[----:B------:R-:W0:Y:S01]  /*3aa0*/  LDCU UR42, c[0x0][0x47c] ;  /* 0x00008f80ff2a77ac */ /* 0x000e220008000800 */
[----:B------:R-:W-:Y:S01]  /*3ab0*/  ISETP.GE.AND P1, PT, R14, 0x1, PT ;  /* 0x000000010e00780c */ /* 0x000fe20003f26270 */
[----:B------:R-:W-:Y:S01]  /*3ac0*/  BSSY B3, `(.L_x_76) ;  /* 0x0000e25000037945 */ /* 0x000fe20003800000 */
[----:B------:R-:W-:Y:S01]  /*3ad0*/  ISETP.NE.U32.AND P0, PT, R7, 0x1, PT ;  /* 0x000000010700780c */ /* 0x000fe20003f05070 */
[----:B------:R-:W2:Y:S01]  /*3ae0*/  LDCU UR39, c[0x0][0x580] ;  /* 0x0000b000ff2777ac */ /* 0x000ea20008000800 */
[-C--:B------:R-:W-:Y:S02]  /*3af0*/  FMNMX R171, R5, R6.reuse, PT ;  /* 0x0000000605ab7209 */ /* 0x080fe40003800000 */
[----:B------:R-:W-:Y:S02]  /*3b00*/  CS2R R174, SRZ ;  /* 0x0000000000ae7805 */ /* 0x000fe4000001ff00 */
[----:B------:R-:W-:Y:S01]  /*3b10*/  CS2R R172, SRZ ;  /* 0x0000000000ac7805 */ /* 0x000fe2000001ff00 */
[----:B------:R-:W3:Y:S01]  /*3b20*/  LDCU UR35, c[0x0][0x5b8] ;  /* 0x0000b700ff2377ac */ /* 0x000ee20008000800 */
[----:B------:R-:W-:Y:S01]  /*3b30*/  FSEL R170, R15, -R15, !P0 ;  /* 0x8000000f0faa7208 */ /* 0x000fe20004000000 */
[----:B------:R-:W4:Y:S01]  /*3b40*/  LDCU UR38, c[0x0][0x8c0] ;  /* 0x00011800ff2677ac */ /* 0x000f220008000800 */
[----:B------:R-:W0:Y:S03]  /*3b50*/  LDCU UR7, c[0x0][0x698] ;  /* 0x0000d300ff0777ac */ /* 0x000e260008000800 */
[----:B------:R-:W-:Y:S01]  /*3b60*/  @P0 FMNMX R171, R5, R6, !PT ;  /* 0x0000000605ab0209 */ /* 0x000fe20007800000 */
[----:B------:R-:W0:Y:S01]  /*3b70*/  LDCU UR28, c[0x0][0x6d0] ;  /* 0x0000da00ff1c77ac */ /* 0x000e220008000800 */
[----:B------:R-:W0:Y:S01]  /*3b80*/  LDCU UR29, c[0x0][0x820] ;  /* 0x00010400ff1d77ac */ /* 0x000e220008000800 */
[----:B------:R-:W0:Y:S01]  /*3b90*/  LDCU.64 UR40, c[0x0][0x508] ;  /* 0x0000a100ff2877ac */ /* 0x000e220008000a00 */
[----:B------:R-:W0:Y:S01]  /*3ba0*/  LDCU.64 UR36, c[0x0][0x428] ;  /* 0x00008500ff2477ac */ /* 0x000e220008000a00 */
[----:B------:R-:W0:Y:S01]  /*3bb0*/  LDCU.64 UR20, c[0x0][0x5f0] ;  /* 0x0000be00ff1477ac */ /* 0x000e220008000a00 */
[----:B------:R-:W0:Y:S01]  /*3bc0*/  LDCU.64 UR22, c[0x0][0x5e8] ;  /* 0x0000bd00ff1677ac */ /* 0x000e220008000a00 */
[----:B------:R-:W0:Y:S01]  /*3bd0*/  LDCU.64 UR24, c[0x0][0x660] ;  /* 0x0000cc00ff1877ac */ /* 0x000e220008000a00 */
[----:B------:R-:W0:Y:S01]  /*3be0*/  LDCU.64 UR26, c[0x0][0x658] ;  /* 0x0000cb00ff1a77ac */ /* 0x000e220008000a00 */
[----:B------:R-:W0:Y:S01]  /*3bf0*/  LDCU.64 UR30, c[0x0][0x740] ;  /* 0x0000e800ff1e77ac */ /* 0x000e220008000a00 */
[----:B------:R-:W0:Y:S01]  /*3c00*/  LDCU.64 UR32, c[0x0][0x738] ;  /* 0x0000e700ff2077ac */ /* 0x000e220008000a00 */
[----:B------:R-:W0:Y:S01]  /*3c10*/  LDCU.128 UR8, c[0x0][0x620] ;  /* 0x0000c400ff0877ac */ /* 0x000e220008000c00 */
[----:B------:R-:W0:Y:S01]  /*3c20*/  LDCU.128 UR12, c[0x0][0x700] ;  /* 0x0000e000ff0c77ac */ /* 0x000e220008000c00 */
[----:B------:R-:W0:Y:S01]  /*3c30*/  LDCU.128 UR16, c[0x0][0x770] ;  /* 0x0000ee00ff1077ac */ /* 0x000e220008000c00 */
[----:B--234-:R-:W-:Y:S05]  /*3c40*/  @!P1 BRA `(.L_x_77) ;  /* 0x000000e000309947 */ /* 0x01cfea0003800000 */
[----:B------:R-:W2:Y:S01]  /*3c50*/  LDCU UR6, c[0x0][0x8cc] ;  /* 0x00011980ff0677ac */ /* 0x000ea20008000800 */
[----:B------:R-:W-:Y:S02]  /*3c60*/  HFMA2 R125, -RZ, RZ, 0, 0 ;  /* 0x00000000ff7d7431 */ /* 0x000fe400000001ff */
[----:B------:R-:W-:Y:S01]  /*3c70*/  FADD R185, -R186, -RZ ;  /* 0x800000ffbab97221 */ /* 0x000fe20000000100 */
[----:B------:R-:W-:Y:S01]  /*3c80*/  HFMA2 R187, -RZ, RZ, 0, 0 ;  /* 0x00000000ffbb7431 */ /* 0x000fe200000001ff */
[----:B------:R-:W3:Y:S01]  /*3c90*/  LDCU UR34, c[0x0][0x47c] ;  /* 0x00008f80ff2277ac */ /* 0x000ee20008000800 */
[----:B------:R-:W-:Y:S02]  /*3ca0*/  MOV R134, RZ ;  /* 0x000000ff00867202 */ /* 0x000fe40000000f00 */
[----:B------:R-:W-:Y:S02]  /*3cb0*/  CS2R R172, SRZ ;  /* 0x0000000000ac7805 */ /* 0x000fe4000001ff00 */
[----:B------:R-:W-:-:S02]  /*3cc0*/  CS2R R174, SRZ ;  /* 0x0000000000ae7805 */ /* 0x000fc4000001ff00 */
[----:B------:R-:W-:Y:S01]  /*3cd0*/  MOV R162, RZ ;  /* 0x000000ff00a27202 */ /* 0x000fe20000000f00 */
[C---:B------:R-:W-:Y:S01]  /*3ce0*/  FMUL R169, R170.reuse, R169 ;  /* 0x000000a9aaa97220 */ /* 0x040fe20000400000 */
[C---:B------:R-:W-:Y:S01]  /*3cf0*/  FMUL R168, R170.reuse, R29 ;  /* 0x0000001daaa87220 */ /* 0x040fe20000400000 */
[----:B------:R-:W-:Y:S01]  /*3d00*/  FMUL R166, R170, R27 ;  /* 0x0000001baaa67220 */ /* 0x000fe20000400000 */
[----:B--2---:R-:W-:Y:S01]  /*3d10*/  VIMNMX.RELU R12, PT, PT, R12, UR6, PT ;  /* 0x000000060c0c7c48 */ /* 0x004fe2000bfe1100 */
[----:B------:R-:W2:Y:S03]  /*3d20*/  LDCU UR6, c[0x0][0x430] ;  /* 0x00008600ff0677ac */ /* 0x000ea60008000800 */
[C---:B------:R-:W-:Y:S02]  /*3d30*/  IADD3 R6, PT, PT, R12.reuse, -0x2, RZ ;  /* 0xfffffffe0c067810 */ /* 0x040fe40007ffe0ff */
[----:B------:R-:W-:-:S03]  /*3d40*/  IADD3 R96, PT, PT, R12, -0x1, RZ ;  /* 0xffffffff0c607810 */ /* 0x000fc60007ffe0ff */
[----:B---3--:R-:W-:-:S04]  /*3d50*/  IMAD R6, R6, UR34, R13 ;  /* 0x0000002206067c24 */ /* 0x008fc8000f8e020d */
[----:B--2---:R-:W-:-:S07]  /*3d60*/  IMAD R95, R6, UR6, RZ ;  /* 0x00000006065f7c24 */ /* 0x004fce000f8e02ff */
.L_x_272:
[----:B------:R-:W-:Y:S01]  /*3d70*/  ISETP.NE.AND P0, PT, R96, RZ, PT ;  /* 0x000000ff6000720c */ /* 0x000fe20003f05270 */
[----:B------:R-:W-:Y:S05]  /*3d80*/  YIELD ;  /* 0x0000000000007946 */ /* 0x000fea0003800000 */
[----:B------:R-:W-:Y:S01]  /*3d90*/  BSSY.RECONVERGENT B2, `(.L_x_78) ;  /* 0x0000294000027945 */ /* 0x000fe20003800200 */
[----:B------:R-:W-:Y:S02]  /*3da0*/  MOV R124, R171 ;  /* 0x000000ab007c7202 */ /* 0x000fe40000000f00 */
[----:B------:R-:W-:Y:S02]  /*3db0*/  MOV R138, R170 ;  /* 0x000000aa008a7202 */ /* 0x000fe40000000f00 */
[----:B------:R-:W-:-:S02]  /*3dc0*/  CS2R R170, SRZ ;  /* 0x0000000000aa7805 */ /* 0x000fc4000001ff00 */
[----:B------:R-:W-:Y:S02]  /*3dd0*/  MOV R137, R169 ;  /* 0x000000a900897202 */ /* 0x000fe40000000f00 */
[----:B------:R-:W-:Y:S02]  /*3de0*/  MOV R140, R168 ;  /* 0x000000a8008c7202 */ /* 0x000fe40000000f00 */
[----:B------:R-:W-:Y:S02]  /*3df0*/  CS2R R168, SRZ ;  /* 0x0000000000a87805 */ /* 0x000fe4000001ff00 */
[----:B------:R-:W-:Y:S02]  /*3e00*/  MOV R139, R166 ;  /* 0x000000a6008b7202 */ /* 0x000fe40000000f00 */
[----:B------:R-:W-:Y:S02]  /*3e10*/  MOV R135, R147 ;  /* 0x0000009300877202 */ /* 0x000fe40000000f00 */
[----:B------:R-:W-:Y:S01]  /*3e20*/  MOV R166, RZ ;  /* 0x000000ff00a67202 */ /* 0x000fe20000000f00 */
[----:B------:R-:W-:Y:S06]  /*3e30*/  @!P0 BRA `(.L_x_79) ;  /* 0x0000002800248947 */ /* 0x000fec0003800000 */
[----:B0-----:R-:W-:Y:S01]  /*3e40*/  IADD3 R112, P0, PT, R95, UR36, RZ ;  /* 0x000000245f707c10 */ /* 0x001fe2000ff1e0ff */
[----:B------:R-:W0:Y:S03]  /*3e50*/  LDC.64 R110, c[0x0][0x548] ;  /* 0x00015200ff6e7b82 */ /* 0x000e260000000a00 */
[----:B------:R-:W-:-:S05]  /*3e60*/  IADD3.X R113, PT, PT, RZ, UR37, RZ, P0, !PT ;  /* 0x00000025ff717c10 */ /* 0x000fca00087fe4ff */
[----:B------:R2:W3:Y:S01]  /*3e70*/  LDG.E R147, desc[UR4][R112.64] ;  /* 0x0000000470937981 */ /* 0x0004e2000c1e1900 */
[----:B------:R-:W4:Y:S08]  /*3e80*/  LDC.64 R108, c[0x0][0x540] ;  /* 0x00015000ff6c7b82 */ /* 0x000f300000000a00 */
[----:B------:R-:W1:Y:S01]  /*3e90*/  LDC.64 R106, c[0x0][0x4d0] ;  /* 0x00013400ff6a7b82 */ /* 0x000e620000000a00 */
[----:B0-----:R-:W-:-:S07]  /*3ea0*/  LEA R119, R111, R111, 0x1 ;  /* 0x0000006f6f777211 */ /* 0x001fce00078e08ff */
[----:B--2---:R-:W0:Y:S08]  /*3eb0*/  LDC.64 R112, c[0x0][0x5b0] ;  /* 0x00016c00ff707b82 */ /* 0x004e300000000a00 */
[----:B------:R-:W2:Y:S02]  /*3ec0*/  LDC R169, c[0x0][0x5c0] ;  /* 0x00017000ffa97b82 */ /* 0x000ea40000000800 */
[----:B--2---:R-:W-:-:S02]  /*3ed0*/  SHF.L.U32 R177, R169, 0x1, RZ ;  /* 0x00000001a9b17819 */ /* 0x004fc400000006ff */
[----:B---3--:R-:W-:-:S04]  /*3ee0*/  SHF.R.U32.HI R104, RZ, 0x1, R147 ;  /* 0x00000001ff687819 */ /* 0x008fc80000011693 */
[----:B------:R-:W-:Y:S02]  /*3ef0*/  I2FP.F32.U32 R122, R104 ;  /* 0x00000068007a7245 */ /* 0x000fe40000201000 */
[----:B------:R-:W2:Y:S02]  /*3f00*/  LDC.64 R104, c[0x0][0x4d8] ;  /* 0x00013600ff687b82 */ /* 0x000ea40000000a00 */
[----:B------:R-:W3:Y:S02]  /*3f10*/  F2I.U32.TRUNC.NTZ R123, R122 ;  /* 0x0000007a007b7305 */ /* 0x000ee4000020f000 */
[----:B---3--:R-:W-:-:S05]  /*3f20*/  IMAD R115, R123, R110, RZ ;  /* 0x0000006e7b737224 */ /* 0x008fca00078e02ff */
[----:B----4-:R-:W-:-:S04]  /*3f30*/  IADD3 R114, P0, PT, R115, R108, RZ ;  /* 0x0000006c73727210 */ /* 0x010fc80007f1e0ff */
[----:B------:R-:W-:Y:S02]  /*3f40*/  IADD3.X R115, PT, PT, RZ, R109, RZ, P0, !PT ;  /* 0x0000006dff737210 */ /* 0x000fe400007fe4ff */
[----:B------:R-:W3:Y:S01]  /*3f50*/  LDC.64 R108, c[0x0][0x510] ;  /* 0x00014400ff6c7b82 */ /* 0x000ee20000000a00 */
[----:B------:R-:W-:Y:S02]  /*3f60*/  IADD3 R116, P0, PT, R114, R111, RZ ;  /* 0x0000006f72747210 */ /* 0x000fe40007f1e0ff */
[----:B------:R-:W-:Y:S01]  /*3f70*/  LEA R120, P1, R111, R114, 0x1 ;  /* 0x000000726f787211 */ /* 0x000fe200078208ff */
[----:B--2---:R-:W-:Y:S01]  /*3f80*/  IMAD R111, R123, R104, RZ ;  /* 0x000000687b6f7224 */ /* 0x004fe200078e02ff */
[----:B------:R-:W-:Y:S01]  /*3f90*/  IADD3.X R117, PT, PT, RZ, R115, RZ, P0, !PT ;  /* 0x00000073ff757210 */ /* 0x000fe200007fe4ff */
[----:B------:R2:W5:Y:S01]  /*3fa0*/  LDG.E R141, desc[UR4][R114.64] ;  /* 0x00000004728d7981 */ /* 0x000562000c1e1900 */
[----:B------:R-:W-:Y:S02]  /*3fb0*/  IADD3 R118, P2, PT, R119, R114, RZ ;  /* 0x0000007277767210 */ /* 0x000fe40007f5e0ff */
[----:B-1----:R-:W-:Y:S01]  /*3fc0*/  IADD3 R106, P0, PT, R111, R106, RZ ;  /* 0x0000006a6f6a7210 */ /* 0x002fe20007f1e0ff */
[----:B------:R1:W5:Y:S01]  /*3fd0*/  LDG.E R142, desc[UR4][R116.64] ;  /* 0x00000004748e7981 */ /* 0x000362000c1e1900 */
[----:B------:R-:W4:Y:S02]  /*3fe0*/  LDC.64 R110, c[0x0][0x578] ;  /* 0x00015e00ff6e7b82 */ /* 0x000f240000000a00 */
[----:B------:R-:W-:-:S02]  /*3ff0*/  IADD3.X R107, PT, PT, RZ, R107, RZ, P0, !PT ;  /* 0x0000006bff6b7210 */ /* 0x000fc400007fe4ff */
[----:B------:R-:W-:Y:S02]  /*4000*/  IADD3 R104, P0, PT, R106, R105, RZ ;  /* 0x000000696a687210 */ /* 0x000fe40007f1e0ff */
[-C--:B------:R-:W-:Y:S01]  /*4010*/  IADD3.X R121, PT, PT, RZ, R115.reuse, RZ, P1, !PT ;  /* 0x00000073ff797210 */ /* 0x080fe20000ffe4ff */
[----:B------:R-:W5:Y:S01]  /*4020*/  LDG.E R167, desc[UR4][R106.64] ;  /* 0x000000046aa77981 */ /* 0x000f62000c1e1900 */
[----:B--2---:R-:W-:Y:S01]  /*4030*/  LEA R114, P1, R105, R106, 0x1 ;  /* 0x0000006a69727211 */ /* 0x004fe200078208ff */
[----:B---3--:R-:W-:Y:S01]  /*4040*/  IMAD R108, R123, R108, RZ ;  /* 0x0000006c7b6c7224 */ /* 0x008fe200078e02ff */
[----:B------:R-:W-:Y:S01]  /*4050*/  IADD3.X R119, PT, PT, RZ, R115, RZ, P2, !PT ;  /* 0x00000073ff777210 */ /* 0x000fe200017fe4ff */
[----:B------:R-:W5:Y:S01]  /*4060*/  LDG.E R144, desc[UR4][R120.64] ;  /* 0x0000000478907981 */ /* 0x000f62000c1e1900 */
[----:B------:R-:W-:Y:S02]  /*4070*/  IADD3.X R105, PT, PT, RZ, R107, RZ, P0, !PT ;  /* 0x0000006bff697210 */ /* 0x000fe400007fe4ff */
[----:B-1----:R-:W-:Y:S01]  /*4080*/  IADD3 R116, P0, PT, R108, UR40, RZ ;  /* 0x000000286c747c10 */ /* 0x002fe2000ff1e0ff */
[----:B------:R1:W5:Y:S03]  /*4090*/  LDG.E R143, desc[UR4][R118.64] ;  /* 0x00000004768f7981 */ /* 0x000366000c1e1900 */
[----:B------:R-:W-:Y:S01]  /*40a0*/  IADD3.X R117, PT, PT, RZ, UR41, RZ, P0, !PT ;  /* 0x00000029ff757c10 */ /* 0x000fe200087fe4ff */
[----:B------:R2:W5:Y:S01]  /*40b0*/  LDG.E R168, desc[UR4][R104.64] ;  /* 0x0000000468a87981 */ /* 0x000562000c1e1900 */
[----:B------:R-:W-:-:S02]  /*40c0*/  IADD3 R108, P0, PT, R116, R109, RZ ;  /* 0x0000006d746c7210 */ /* 0x000fc40007f1e0ff */
[----:B------:R-:W-:Y:S01]  /*40d0*/  IADD3.X R115, PT, PT, RZ, R107, RZ, P1, !PT ;  /* 0x0000006bff737210 */ /* 0x000fe20000ffe4ff */
[----:B------:R3:W5:Y:S01]  /*40e0*/  LDG.E R145, desc[UR4][R116.64] ;  /* 0x0000000474917981 */ /* 0x000762000c1e1900 */
[C---:B-1----:R-:W-:Y:S02]  /*40f0*/  IMAD R119, R123.reuse, UR39, RZ ;  /* 0x000000277b777c24 */ /* 0x042fe4000f8e02ff */
[----:B------:R-:W-:Y:S01]  /*4100*/  IMAD R123, R123, UR35, RZ ;  /* 0x000000237b7b7c24 */ /* 0x000fe2000f8e02ff */
[----:B------:R-:W-:Y:S01]  /*4110*/  LEA R118, P1, R109, R116, 0x1 ;  /* 0x000000746d767211 */ /* 0x000fe200078208ff */
[----:B------:R3:W5:Y:S01]  /*4120*/  LDG.E R171, desc[UR4][R114.64] ;  /* 0x0000000472ab7981 */ /* 0x000762000c1e1900 */
[-C--:B------:R-:W-:Y:S02]  /*4130*/  IADD3.X R109, PT, PT, RZ, R117.reuse, RZ, P0, !PT ;  /* 0x00000075ff6d7210 */ /* 0x080fe400007fe4ff */
[----:B----4-:R-:W-:Y:S02]  /*4140*/  IADD3 R110, P0, PT, R119, R110, RZ ;  /* 0x0000006e776e7210 */ /* 0x010fe40007f1e0ff */
[----:B0-----:R-:W-:Y:S01]  /*4150*/  IADD3 R112, P2, PT, R123, R112, RZ ;  /* 0x000000707b707210 */ /* 0x001fe20007f5e0ff */
[----:B------:R3:W5:Y:S01]  /*4160*/  LDG.E R166, desc[UR4][R108.64] ;  /* 0x000000046ca67981 */ /* 0x000762000c1e1900 */
[----:B------:R-:W-:-:S02]  /*4170*/  IADD3.X R119, PT, PT, RZ, R117, RZ, P1, !PT ;  /* 0x00000075ff777210 */ /* 0x000fc40000ffe4ff */
[----:B------:R-:W-:Y:S02]  /*4180*/  IADD3.X R111, PT, PT, RZ, R111, RZ, P0, !PT ;  /* 0x0000006fff6f7210 */ /* 0x000fe400007fe4ff */
[----:B------:R-:W-:Y:S01]  /*4190*/  IADD3.X R113, PT, PT, RZ, R113, RZ, P2, !PT ;  /* 0x00000071ff717210 */ /* 0x000fe200017fe4ff */
[----:B------:R3:W5:Y:S01]  /*41a0*/  LDG.E R170, desc[UR4][R118.64] ;  /* 0x0000000476aa7981 */ /* 0x000762000c1e1900 */
[----:B--2---:R-:W-:Y:S02]  /*41b0*/  IADD3 R104, P0, PT, R112, R169, RZ ;  /* 0x000000a970687210 */ /* 0x004fe40007f1e0ff */
[----:B------:R-:W-:Y:S01]  /*41c0*/  IADD3 R106, P1, PT, R177, R112, RZ ;  /* 0x00000070b16a7210 */ /* 0x000fe20007f3e0ff */
[----:B------:R3:W5:Y:S01]  /*41d0*/  LDG.E R176, desc[UR4][R110.64] ;  /* 0x000000046eb07981 */ /* 0x000762000c1e1900 */
[-C--:B------:R-:W-:Y:S02]  /*41e0*/  IADD3.X R105, PT, PT, RZ, R113.reuse, RZ, P0, !PT ;  /* 0x00000071ff697210 */ /* 0x080fe400007fe4ff */
[----:B------:R-:W-:Y:S01]  /*41f0*/  IADD3.X R107, PT, PT, RZ, R113, RZ, P1, !PT ;  /* 0x00000071ff6b7210 */ /* 0x000fe20000ffe4ff */
[----:B------:R3:W5:Y:S04]  /*4200*/  LDG.E R178, desc[UR4][R112.64] ;  /* 0x0000000470b27981 */ /* 0x000768000c1e1900 */
[----:B------:R3:W5:Y:S04]  /*4210*/  LDG.E R179, desc[UR4][R104.64] ;  /* 0x0000000468b37981 */ /* 0x000768000c1e1900 */
[----:B------:R3:W5:Y:S01]  /*4220*/  LDG.E R180, desc[UR4][R106.64] ;  /* 0x000000046ab47981 */ /* 0x000762000c1e1900 */
[----:B------:R-:W-:Y:S01]  /*4230*/  ISETP.NE.AND P0, PT, R148, 0x1, PT ;  /* 0x000000019400780c */ /* 0x000fe20003f05270 */
[----:B------:R-:W-:-:S12]  /*4240*/  BSSY.RECONVERGENT B0, `(.L_x_80) ;  /* 0x000009a000007945 */ /* 0x000fd80003800200 */
[----:B---3--:R-:W-:Y:S05]  /*4250*/  @!P0 BRA `(.L_x_81) ;  /* 0x0000000800608947 */ /* 0x008fea0003800000 */
[----:B------:R-:W0:Y:S02]  /*4260*/  LDC R123, c[0x0][0x5bc] ;  /* 0x00016f00ff7b7b82 */ /* 0x000e240000000800 */
[----:B0-----:R-:W-:Y:S02]  /*4270*/  IADD3 R90, P1, PT, R112, R123, RZ ;  /* 0x0000007b705a7210 */ /* 0x001fe40007f3e0ff */
[----:B------:R-:W-:Y:S02]  /*4280*/  LEA R86, P2, R123, R112, 0x1 ;  /* 0x000000707b567211 */ /* 0x000fe400078408ff */
[-C--:B------:R-:W-:Y:S02]  /*4290*/  IADD3.X R91, PT, PT, RZ, R113.reuse, RZ, P1, !PT ;  /* 0x00000071ff5b7210 */ /* 0x080fe40000ffe4ff */
[----:B------:R-:W-:Y:S02]  /*42a0*/  IADD3.X R87, PT, PT, RZ, R113, RZ, P2, !PT ;  /* 0x00000071ff577210 */ /* 0x000fe400017fe4ff */
[----:B------:R-:W-:Y:S01]  /*42b0*/  IADD3 R88, P1, PT, R90, R169, RZ ;  /* 0x000000a95a587210 */ /* 0x000fe20007f3e0ff */
[----:B------:R0:W5:Y:S01]  /*42c0*/  LDG.E R94, desc[UR4][R90.64] ;  /* 0x000000045a5e7981 */ /* 0x000162000c1e1900 */
[----:B------:R-:W-:-:S02]  /*42d0*/  IADD3 R116, P2, PT, R177, R90, RZ ;  /* 0x0000005ab1747210 */ /* 0x000fc40007f5e0ff */
[----:B------:R-:W-:Y:S01]  /*42e0*/  LEA R109, R123, R123, 0x1 ;  /* 0x0000007b7b6d7211 */ /* 0x000fe200078e08ff */
[----:B------:R0:W5:Y:S01]  /*42f0*/  LDG.E R93, desc[UR4][R86.64] ;  /* 0x00000004565d7981 */ /* 0x000162000c1e1900 */
[-C--:B------:R-:W-:Y:S02]  /*4300*/  IADD3.X R89, PT, PT, RZ, R91.reuse, RZ, P1, !PT ;  /* 0x0000005bff597210 */ /* 0x080fe40000ffe4ff */
[----:B------:R-:W-:Y:S02]  /*4310*/  IADD3.X R117, PT, PT, RZ, R91, RZ, P2, !PT ;  /* 0x0000005bff757210 */ /* 0x000fe400017fe4ff */
[----:B------:R-:W-:Y:S01]  /*4320*/  IADD3 R114, P1, PT, R86, R169, RZ ;  /* 0x000000a956727210 */ /* 0x000fe20007f3e0ff */
[----:B------:R0:W5:Y:S01]  /*4330*/  LDG.E R92, desc[UR4][R88.64] ;  /* 0x00000004585c7981 */ /* 0x000162000c1e1900 */
[----:B------:R-:W-:Y:S02]  /*4340*/  IADD3 R110, P2, PT, R177, R86, RZ ;  /* 0x00000056b16e7210 */ /* 0x000fe40007f5e0ff */
[----:B------:R-:W-:Y:S01]  /*4350*/  IADD3 R108, P3, PT, R109, R112, RZ ;  /* 0x000000706d6c7210 */ /* 0x000fe20007f7e0ff */
[----:B------:R0:W5:Y:S01]  /*4360*/  LDG.E R91, desc[UR4][R116.64] ;  /* 0x00000004745b7981 */ /* 0x000162000c1e1900 */
[----:B------:R-:W-:-:S02]  /*4370*/  IADD3.X R115, PT, PT, RZ, R87, RZ, P1, !PT ;  /* 0x00000057ff737210 */ /* 0x000fc40000ffe4ff */
[----:B------:R-:W-:Y:S02]  /*4380*/  IADD3.X R111, PT, PT, RZ, R87, RZ, P2, !PT ;  /* 0x00000057ff6f7210 */ /* 0x000fe400017fe4ff */
[----:B------:R-:W-:Y:S01]  /*4390*/  IADD3.X R109, PT, PT, RZ, R113, RZ, P3, !PT ;  /* 0x00000071ff6d7210 */ /* 0x000fe20001ffe4ff */
[----:B------:R0:W5:Y:S01]  /*43a0*/  LDG.E R90, desc[UR4][R114.64] ;  /* 0x00000004725a7981 */ /* 0x000162000c1e1900 */
[----:B------:R-:W-:Y:S02]  /*43b0*/  IADD3 R106, P1, PT, R108, R169, RZ ;  /* 0x000000a96c6a7210 */ /* 0x000fe40007f3e0ff */
[----:B------:R-:W-:Y:S01]  /*43c0*/  IADD3 R104, P2, PT, R177, R108, RZ ;  /* 0x0000006cb1687210 */ /* 0x000fe20007f5e0ff */
[----:B------:R0:W5:Y:S01]  /*43d0*/  LDG.E R89, desc[UR4][R110.64] ;  /* 0x000000046e597981 */ /* 0x000162000c1e1900 */
[-C--:B------:R-:W-:Y:S02]  /*43e0*/  IADD3.X R107, PT, PT, RZ, R109.reuse, RZ, P1, !PT ;  /* 0x0000006dff6b7210 */ /* 0x080fe40000ffe4ff */
[----:B------:R-:W-:Y:S01]  /*43f0*/  IADD3.X R105, PT, PT, RZ, R109, RZ, P2, !PT ;  /* 0x0000006dff697210 */ /* 0x000fe200017fe4ff */
[----:B------:R0:W5:Y:S04]  /*4400*/  LDG.E R88, desc[UR4][R108.64] ;  /* 0x000000046c587981 */ /* 0x000168000c1e1900 */
[----:B------:R0:W5:Y:S04]  /*4410*/  LDG.E R87, desc[UR4][R106.64] ;  /* 0x000000046a577981 */ /* 0x000168000c1e1900 */
[----:B------:R0:W5:Y:S01]  /*4420*/  LDG.E R86, desc[UR4][R104.64] ;  /* 0x0000000468567981 */ /* 0x000162000c1e1900 */
[----:B------:R-:W-:-:S13]  /*4430*/  ISETP.NE.AND P1, PT, R148, 0x2, PT ;  /* 0x000000029400780c */ /* 0x000fda0003f25270 */
[----:B0-----:R-:W-:Y:S05]  /*4440*/  @!P1 BRA `(.L_x_81) ;  /* 0x0000000400e49947 */ /* 0x001fea0003800000 */
[CC--:B------:R-:W-:Y:S02]  /*4450*/  LEA R72, P1, R123.reuse, R112.reuse, 0x2 ;  /* 0x000000707b487211 */ /* 0x0c0fe400078210ff */
[C---:B------:R-:W-:Y:S02]  /*4460*/  LEA R75, R123.reuse, R123, 0x2 ;  /* 0x0000007b7b4b7211 */ /* 0x040fe400078e10ff */
[----:B------:R-:W-:Y:S02]  /*4470*/  IADD3.X R73, PT, PT, RZ, R113, RZ, P1, !PT ;  /* 0x00000071ff497210 */ /* 0x000fe40000ffe4ff */
[----:B------:R-:W-:Y:S02]  /*4480*/  IADD3 R78, P1, PT, R72, R169, RZ ;  /* 0x000000a9484e7210 */ /* 0x000fe40007f3e0ff */
[----:B------:R-:W-:Y:S01]  /*4490*/  LEA R76, P2, R123, R112, 0x3 ;  /* 0x000000707b4c7211 */ /* 0x000fe200078418ff */
[----:B------:R0:W5:Y:S01]  /*44a0*/  LDG.E R85, desc[UR4][R72.64] ;  /* 0x0000000448557981 */ /* 0x000162000c1e1900 */
[----:B------:R-:W-:-:S02]  /*44b0*/  IADD3.X R79, PT, PT, RZ, R73, RZ, P1, !PT ;  /* 0x00000049ff4f7210 */ /* 0x000fc40000ffe4ff */
[----:B------:R-:W-:Y:S02]  /*44c0*/  IADD3 R74, P1, PT, R75, R112, RZ ;  /* 0x000000704b4a7210 */ /* 0x000fe40007f3e0ff */
[C---:B------:R-:W-:Y:S01]  /*44d0*/  LEA R71, R123.reuse, -R123, 0x3 ;  /* 0x8000007b7b477211 */ /* 0x040fe200078e18ff */
[----:B------:R-:W-:Y:S01]  /*44e0*/  IMAD R105, R123, 0x6, RZ ;  /* 0x000000067b697824 */ /* 0x000fe200078e02ff */
[-C--:B------:R-:W-:Y:S01]  /*44f0*/  IADD3.X R77, PT, PT, RZ, R113.reuse, RZ, P2, !PT ;  /* 0x00000071ff4d7210 */ /* 0x080fe200017fe4ff */
[----:B------:R-:W5:Y:S01]  /*4500*/  LDG.E R83, desc[UR4][R78.64] ;  /* 0x000000044e537981 */ /* 0x000f62000c1e1900 */
[----:B------:R-:W-:Y:S02]  /*4510*/  IADD3 R106, P2, PT, R177, R72, RZ ;  /* 0x00000048b16a7210 */ /* 0x000fe40007f5e0ff */
[----:B------:R-:W-:Y:S01]  /*4520*/  IADD3.X R75, PT, PT, RZ, R113, RZ, P1, !PT ;  /* 0x00000071ff4b7210 */ /* 0x000fe20000ffe4ff */
[----:B------:R-:W5:Y:S01]  /*4530*/  LDG.E R84, desc[UR4][R76.64] ;  /* 0x000000044c547981 */ /* 0x000f62000c1e1900 */
[----:B0-----:R-:W-:-:S02]  /*4540*/  IADD3 R72, P1, PT, R71, R112, RZ ;  /* 0x0000007047487210 */ /* 0x001fc40007f3e0ff */
[----:B------:R-:W-:Y:S01]  /*4550*/  IADD3.X R107, PT, PT, RZ, R73, RZ, P2, !PT ;  /* 0x00000049ff6b7210 */ /* 0x000fe200017fe4ff */
[----:B------:R-:W5:Y:S01]  /*4560*/  LDG.E R81, desc[UR4][R74.64] ;  /* 0x000000044a517981 */ /* 0x000f62000c1e1900 */
[----:B------:R-:W-:Y:S02]  /*4570*/  IADD3 R104, P2, PT, R105, R112, RZ ;  /* 0x0000007069687210 */ /* 0x000fe40007f5e0ff */
[-C--:B------:R-:W-:Y:S01]  /*4580*/  IADD3.X R73, PT, PT, RZ, R113.reuse, RZ, P1, !PT ;  /* 0x00000071ff497210 */ /* 0x080fe20000ffe4ff */
[----:B------:R0:W5:Y:S01]  /*4590*/  LDG.E R82, desc[UR4][R106.64] ;  /* 0x000000046a527981 */ /* 0x000162000c1e1900 */
[----:B------:R-:W-:Y:S02]  /*45a0*/  IADD3 R118, P1, PT, R177, R76, RZ ;  /* 0x0000004cb1767210 */ /* 0x000fe40007f3e0ff */
[----:B------:R-:W-:Y:S01]  /*45b0*/  IADD3.X R105, PT, PT, RZ, R113, RZ, P2, !PT ;  /* 0x00000071ff697210 */ /* 0x000fe200017fe4ff */
[----:B------:R-:W5:Y:S01]  /*45c0*/  LDG.E R79, desc[UR4][R72.64] ;  /* 0x00000004484f7981 */ /* 0x000f62000c1e1900 */
[----:B------:R-:W-:-:S02]  /*45d0*/  IADD3 R120, P2, PT, R76, R169, RZ ;  /* 0x000000a94c787210 */ /* 0x000fc40007f5e0ff */
[----:B------:R-:W-:Y:S01]  /*45e0*/  IADD3.X R119, PT, PT, RZ, R77, RZ, P1, !PT ;  /* 0x0000004dff777210 */ /* 0x000fe20000ffe4ff */
[----:B------:R1:W5:Y:S01]  /*45f0*/  LDG.E R80, desc[UR4][R104.64] ;  /* 0x0000000468507981 */ /* 0x000362000c1e1900 */
[----:B------:R-:W-:Y:S02]  /*4600*/  IADD3 R116, P1, PT, R74, R169, RZ ;  /* 0x000000a94a747210 */ /* 0x000fe40007f3e0ff */
[----:B------:R-:W-:Y:S02]  /*4610*/  IADD3.X R121, PT, PT, RZ, R77, RZ, P2, !PT ;  /* 0x0000004dff797210 */ /* 0x000fe400017fe4ff */
[----:B------:R-:W-:Y:S01]  /*4620*/  IADD3 R114, P2, PT, R177, R74, RZ ;  /* 0x0000004ab1727210 */ /* 0x000fe20007f5e0ff */
[----:B------:R-:W5:Y:S01]  /*4630*/  LDG.E R77, desc[UR4][R118.64] ;  /* 0x00000004764d7981 */ /* 0x000f62000c1e1900 */
[----:B------:R-:W-:Y:S02]  /*4640*/  IADD3.X R117, PT, PT, RZ, R75, RZ, P1, !PT ;  /* 0x0000004bff757210 */ /* 0x000fe40000ffe4ff */
[----:B------:R-:W-:Y:S01]  /*4650*/  IADD3 R110, P1, PT, R104, R169, RZ ;  /* 0x000000a9686e7210 */ /* 0x000fe20007f3e0ff */
[----:B------:R-:W5:Y:S01]  /*4660*/  LDG.E R78, desc[UR4][R120.64] ;  /* 0x00000004784e7981 */ /* 0x000f62000c1e1900 */
[----:B------:R-:W-:-:S02]  /*4670*/  IADD3.X R115, PT, PT, RZ, R75, RZ, P2, !PT ;  /* 0x0000004bff737210 */ /* 0x000fc400017fe4ff */
[C---:B------:R-:W-:Y:S01]  /*4680*/  IADD3 R108, P2, PT, R177.reuse, R104, RZ ;  /* 0x00000068b16c7210 */ /* 0x040fe20007f5e0ff */
[----:B------:R2:W5:Y:S01]  /*4690*/  LDG.E R76, desc[UR4][R116.64] ;  /* 0x00000004744c7981 */ /* 0x000562000c1e1900 */
[----:B------:R-:W-:Y:S02]  /*46a0*/  IADD3.X R111, PT, PT, RZ, R105, RZ, P1, !PT ;  /* 0x00000069ff6f7210 */ /* 0x000fe40000ffe4ff */
[----:B0-----:R-:W-:Y:S01]  /*46b0*/  IADD3 R106, P3, PT, R72, R169, RZ ;  /* 0x000000a9486a7210 */ /* 0x001fe20007f7e0ff */
[----:B------:R0:W5:Y:S01]  /*46c0*/  LDG.E R75, desc[UR4][R114.64] ;  /* 0x00000004724b7981 */ /* 0x000162000c1e1900 */
[----:B-1----:R-:W-:Y:S02]  /*46d0*/  IADD3 R104, P1, PT, R177, R72, RZ ;  /* 0x00000048b1687210 */ /* 0x002fe40007f3e0ff */
[----:B------:R-:W-:Y:S01]  /*46e0*/  IADD3.X R109, PT, PT, RZ, R105, RZ, P2, !PT ;  /* 0x00000069ff6d7210 */ /* 0x000fe200017fe4ff */
[----:B------:R0:W5:Y:S01]  /*46f0*/  LDG.E R74, desc[UR4][R110.64] ;  /* 0x000000046e4a7981 */ /* 0x000162000c1e1900 */
[----:B------:R-:W-:-:S02]  /*4700*/  IADD3.X R107, PT, PT, RZ, R73, RZ, P3, !PT ;  /* 0x00000049ff6b7210 */ /* 0x000fc40001ffe4ff */
[----:B------:R-:W-:Y:S02]  /*4710*/  IADD3.X R105, PT, PT, RZ, R73, RZ, P1, !PT ;  /* 0x00000049ff697210 */ /* 0x000fe40000ffe4ff */
[----:B------:R0:W5:Y:S04]  /*4720*/  LDG.E R73, desc[UR4][R108.64] ;  /* 0x000000046c497981 */ /* 0x000168000c1e1900 */
[----:B------:R0:W5:Y:S04]  /*4730*/  LDG.E R72, desc[UR4][R106.64] ;  /* 0x000000046a487981 */ /* 0x000168000c1e1900 */
[----:B------:R0:W5:Y:S01]  /*4740*/  LDG.E R71, desc[UR4][R104.64] ;  /* 0x0000000468477981 */ /* 0x000162000c1e1900 */
[----:B--2---:R-:W-:-:S04]  /*4750*/  IADD3 R116, PT, PT, R148, -0x1, RZ ;  /* 0xffffffff94747810 */ /* 0x004fc80007ffe0ff */
[----:B------:R-:W-:-:S13]  /*4760*/  ISETP.GE.U32.AND P1, PT, R116, 0x3, PT ;  /* 0x000000037400780c */ /* 0x000fda0003f26070 */
[----:B0-----:R-:W-:Y:S05]  /*4770*/  @!P1 BRA `(.L_x_81) ;  /* 0x0000000400189947 */ /* 0x001fea0003800000 */
[C---:B------:R-:W-:Y:S01]  /*4780*/  IMAD R61, R123.reuse, 0xa, RZ ;  /* 0x0000000a7b3d7824 */ /* 0x040fe200078e02ff */
[CC--:B------:R-:W-:Y:S01]  /*4790*/  LEA R63, R123.reuse, R123.reuse, 0x3 ;  /* 0x0000007b7b3f7211 */ /* 0x0c0fe200078e18ff */
[C---:B------:R-:W-:Y:S01]  /*47a0*/  IMAD R59, R123.reuse, 0xb, RZ ;  /* 0x0000000b7b3b7824 */ /* 0x040fe200078e02ff */
[C---:B------:R-:W-:Y:S01]  /*47b0*/  LEA R51, R123.reuse, -R123, 0x4 ;  /* 0x8000007b7b337211 */ /* 0x040fe200078e20ff */
[----:B------:R-:W-:Y:S01]  /*47c0*/  IMAD R57, R123, 0xc, RZ ;  /* 0x0000000c7b397824 */ /* 0x000fe200078e02ff */
[-C--:B------:R-:W-:Y:S01]  /*47d0*/  IADD3 R60, P4, PT, R61, R112.reuse, RZ ;  /* 0x000000703d3c7210 */ /* 0x080fe20007f9e0ff */
[----:B------:R-:W-:Y:S01]  /*47e0*/  IMAD R55, R123, 0xd, RZ ;  /* 0x0000000d7b377824 */ /* 0x000fe200078e02ff */
[-C--:B------:R-:W-:Y:S01]  /*47f0*/  IADD3 R58, P2, PT, R59, R112.reuse, RZ ;  /* 0x000000703b3a7210 */ /* 0x080fe20007f5e0ff */
[----:B------:R-:W-:Y:S01]  /*4800*/  IMAD R53, R123, 0xe, RZ ;  /* 0x0000000e7b357824 */ /* 0x000fe200078e02ff */
[-C--:B------:R-:W-:Y:S02]  /*4810*/  IADD3 R56, P3, PT, R57, R112.reuse, RZ ;  /* 0x0000007039387210 */ /* 0x080fe40007f7e0ff */
[----:B------:R-:W-:-:S02]  /*4820*/  IADD3 R62, P1, PT, R63, R112, RZ ;  /* 0x000000703f3e7210 */ /* 0x000fc40007f3e0ff */
[-C--:B------:R-:W-:Y:S02]  /*4830*/  IADD3.X R61, PT, PT, RZ, R113.reuse, RZ, P4, !PT ;  /* 0x00000071ff3d7210 */ /* 0x080fe400027fe4ff */
[-C--:B------:R-:W-:Y:S02]  /*4840*/  IADD3.X R59, PT, PT, RZ, R113.reuse, RZ, P2, !PT ;  /* 0x00000071ff3b7210 */ /* 0x080fe400017fe4ff */
[-C--:B------:R-:W-:Y:S01]  /*4850*/  IADD3.X R57, PT, PT, RZ, R113.reuse, RZ, P3, !PT ;  /* 0x00000071ff397210 */ /* 0x080fe20001ffe4ff */
[----:B------:R0:W5:Y:S01]  /*4860*/  LDG.E R69, desc[UR4][R60.64] ;  /* 0x000000043c457981 */ /* 0x000162000c1e1900 */
[----:B------:R-:W-:Y:S02]  /*4870*/  IADD3.X R63, PT, PT, RZ, R113, RZ, P1, !PT ;  /* 0x00000071ff3f7210 */ /* 0x000fe40000ffe4ff */
[-C--:B------:R-:W-:Y:S01]  /*4880*/  IADD3 R54, P5, PT, R55, R112.reuse, RZ ;  /* 0x0000007037367210 */ /* 0x080fe20007fbe0ff */
[----:B------:R0:W5:Y:S01]  /*4890*/  LDG.E R68, desc[UR4][R58.64] ;  /* 0x000000043a447981 */ /* 0x000162000c1e1900 */
[----:B------:R-:W-:-:S02]  /*48a0*/  IADD3 R52, P6, PT, R53, R112, RZ ;  /* 0x0000007035347210 */ /* 0x000fc40007fde0ff */
[-C--:B------:R-:W-:Y:S01]  /*48b0*/  IADD3 R132, P4, PT, R62, R169.reuse, RZ ;  /* 0x000000a93e847210 */ /* 0x080fe20007f9e0ff */
[----:B------:R0:W5:Y:S01]  /*48c0*/  LDG.E R70, desc[UR4][R62.64] ;  /* 0x000000043e467981 */ /* 0x000162000c1e1900 */
[----:B------:R-:W-:Y:S02]  /*48d0*/  IADD3 R130, P3, PT, R177, R62, RZ ;  /* 0x0000003eb1827210 */ /* 0x000fe40007f7e0ff */
[----:B------:R-:W-:Y:S01]  /*48e0*/  IADD3 R128, P2, PT, R60, R169, RZ ;  /* 0x000000a93c807210 */ /* 0x000fe20007f5e0ff */
[----:B------:R0:W5:Y:S01]  /*48f0*/  LDG.E R67, desc[UR4][R56.64] ;  /* 0x0000000438437981 */ /* 0x000162000c1e1900 */
[-C--:B------:R-:W-:Y:S02]  /*4900*/  IADD3.X R55, PT, PT, RZ, R113.reuse, RZ, P5, !PT ;  /* 0x00000071ff377210 */ /* 0x080fe40002ffe4ff */
[----:B------:R-:W-:Y:S02]  /*4910*/  IADD3.X R53, PT, PT, RZ, R113, RZ, P6, !PT ;  /* 0x00000071ff357210 */ /* 0x000fe400037fe4ff */
[-C--:B------:R-:W-:Y:S01]  /*4920*/  IADD3.X R133, PT, PT, RZ, R63.reuse, RZ, P4, !PT ;  /* 0x0000003fff857210 */ /* 0x080fe200027fe4ff */
[----:B------:R0:W5:Y:S01]  /*4930*/  LDG.E R66, desc[UR4][R54.64] ;  /* 0x0000000436427981 */ /* 0x000162000c1e1900 */
[----:B------:R-:W-:-:S02]  /*4940*/  IADD3.X R131, PT, PT, RZ, R63, RZ, P3, !PT ;  /* 0x0000003fff837210 */ /* 0x000fc40001ffe4ff */
[----:B------:R-:W-:Y:S01]  /*4950*/  IADD3.X R129, PT, PT, RZ, R61, RZ, P2, !PT ;  /* 0x0000003dff817210 */ /* 0x000fe200017fe4ff */
[----:B------:R0:W5:Y:S01]  /*4960*/  LDG.E R65, desc[UR4][R52.64] ;  /* 0x0000000434417981 */ /* 0x000162000c1e1900 */
[----:B------:R-:W-:Y:S02]  /*4970*/  IADD3 R50, P1, PT, R51, R112, RZ ;  /* 0x0000007033327210 */ /* 0x000fe40007f3e0ff */
[C---:B------:R-:W-:Y:S01]  /*4980*/  IADD3 R126, P6, PT, R177.reuse, R60, RZ ;  /* 0x0000003cb17e7210 */ /* 0x040fe20007fde0ff */
[----:B------:R0:W5:Y:S01]  /*4990*/  LDG.E R63, desc[UR4][R132.64] ;  /* 0x00000004843f7981 */ /* 0x000162000c1e1900 */
[-C--:B------:R-:W-:Y:S02]  /*49a0*/  IADD3 R122, P5, PT, R58, R169.reuse, RZ ;  /* 0x000000a93a7a7210 */ /* 0x080fe40007fbe0ff */
[----:B------:R-:W-:Y:S01]  /*49b0*/  IADD3 R120, P4, PT, R177, R58, RZ ;  /* 0x0000003ab1787210 */ /* 0x000fe20007f9e0ff */
[----:B------:R0:W5:Y:S01]  /*49c0*/  LDG.E R62, desc[UR4][R130.64] ;  /* 0x00000004823e7981 */ /* 0x000162000c1e1900 */
[----:B------:R-:W-:-:S02]  /*49d0*/  IADD3 R118, P3, PT, R56, R169, RZ ;  /* 0x000000a938767210 */ /* 0x000fc40007f7e0ff */
[----:B------:R-:W-:Y:S02]  /*49e0*/  IADD3 R116, P2, PT, R177, R56, RZ ;  /* 0x00000038b1747210 */ /* 0x000fe40007f5e0ff */
[----:B------:R-:W-:Y:S02]  /*49f0*/  IADD3.X R127, PT, PT, RZ, R61, RZ, P6, !PT ;  /* 0x0000003dff7f7210 */ /* 0x000fe400037fe4ff */
[----:B------:R-:W-:Y:S01]  /*4a00*/  IADD3.X R123, PT, PT, RZ, R59, RZ, P5, !PT ;  /* 0x0000003bff7b7210 */ /* 0x000fe20002ffe4ff */
[----:B------:R0:W5:Y:S01]  /*4a10*/  LDG.E R61, desc[UR4][R128.64] ;  /* 0x00000004803d7981 */ /* 0x000162000c1e1900 */
[----:B------:R-:W-:Y:S02]  /*4a20*/  IADD3.X R51, PT, PT, RZ, R113, RZ, P1, !PT ;  /* 0x00000071ff337210 */ /* 0x000fe40000ffe4ff */
[----:B------:R-:W-:Y:S01]  /*4a30*/  IADD3.X R121, PT, PT, RZ, R59, RZ, P4, !PT ;  /* 0x0000003bff797210 */ /* 0x000fe200027fe4ff */
[----:B------:R0:W5:Y:S01]  /*4a40*/  LDG.E R60, desc[UR4][R126.64] ;  /* 0x000000047e3c7981 */ /* 0x000162000c1e1900 */
[----:B------:R-:W-:-:S02]  /*4a50*/  IADD3.X R119, PT, PT, RZ, R57, RZ, P3, !PT ;  /* 0x00000039ff777210 */ /* 0x000fc40001ffe4ff */
[----:B------:R-:W-:Y:S01]  /*4a60*/  IADD3.X R117, PT, PT, RZ, R57, RZ, P2, !PT ;  /* 0x00000039ff757210 */ /* 0x000fe200017fe4ff */
[----:B------:R0:W5:Y:S01]  /*4a70*/  LDG.E R64, desc[UR4][R50.64] ;  /* 0x0000000432407981 */ /* 0x000162000c1e1900 */
[-C--:B------:R-:W-:Y:S02]  /*4a80*/  IADD3 R114, P6, PT, R54, R169.reuse, RZ ;  /* 0x000000a936727210 */ /* 0x080fe40007fde0ff */
[C---:B------:R-:W-:Y:S01]  /*4a90*/  IADD3 R112, P5, PT, R177.reuse, R54, RZ ;  /* 0x00000036b1707210 */ /* 0x040fe20007fbe0ff */
[----:B------:R0:W5:Y:S01]  /*4aa0*/  LDG.E R59, desc[UR4][R122.64] ;  /* 0x000000047a3b7981 */ /* 0x000162000c1e1900 */
[-C--:B------:R-:W-:Y:S02]  /*4ab0*/  IADD3 R110, P1, PT, R52, R169.reuse, RZ ;  /* 0x000000a9346e7210 */ /* 0x080fe40007f3e0ff */
[----:B------:R-:W-:Y:S01]  /*4ac0*/  IADD3 R108, P3, PT, R177, R52, RZ ;  /* 0x00000034b16c7210 */ /* 0x000fe20007f7e0ff */
[----:B------:R0:W5:Y:S01]  /*4ad0*/  LDG.E R58, desc[UR4][R120.64] ;  /* 0x00000004783a7981 */ /* 0x000162000c1e1900 */
[----:B------:R-:W-:-:S02]  /*4ae0*/  IADD3 R106, P2, PT, R50, R169, RZ ;  /* 0x000000a9326a7210 */ /* 0x000fc40007f5e0ff */
[----:B------:R-:W-:Y:S01]  /*4af0*/  IADD3 R104, P4, PT, R177, R50, RZ ;  /* 0x00000032b1687210 */ /* 0x000fe20007f9e0ff */
[----:B------:R0:W5:Y:S01]  /*4b00*/  LDG.E R57, desc[UR4][R118.64] ;  /* 0x0000000476397981 */ /* 0x000162000c1e1900 */
[-C--:B------:R-:W-:Y:S02]  /*4b10*/  IADD3.X R115, PT, PT, RZ, R55.reuse, RZ, P6, !PT ;  /* 0x00000037ff737210 */ /* 0x080fe400037fe4ff */
[----:B------:R-:W-:Y:S01]  /*4b20*/  IADD3.X R113, PT, PT, RZ, R55, RZ, P5, !PT ;  /* 0x00000037ff717210 */ /* 0x000fe20002ffe4ff */
[----:B------:R0:W5:Y:S01]  /*4b30*/  LDG.E R56, desc[UR4][R116.64] ;  /* 0x0000000474387981 */ /* 0x000162000c1e1900 */
[-C--:B------:R-:W-:Y:S02]  /*4b40*/  IADD3.X R111, PT, PT, RZ, R53.reuse, RZ, P1, !PT ;  /* 0x00000035ff6f7210 */ /* 0x080fe40000ffe4ff */
[----:B------:R-:W-:Y:S01]  /*4b50*/  IADD3.X R109, PT, PT, RZ, R53, RZ, P3, !PT ;  /* 0x00000035ff6d7210 */ /* 0x000fe20001ffe4ff */
[----:B------:R0:W5:Y:S01]  /*4b60*/  LDG.E R55, desc[UR4][R114.64] ;  /* 0x0000000472377981 */ /* 0x000162000c1e1900 */
[----:B------:R-:W-:-:S02]  /*4b70*/  IADD3.X R107, PT, PT, RZ, R51, RZ, P2, !PT ;  /* 0x00000033ff6b7210 */ /* 0x000fc400017fe4ff */
[----:B------:R-:W-:Y:S01]  /*4b80*/  IADD3.X R105, PT, PT, RZ, R51, RZ, P4, !PT ;  /* 0x00000033ff697210 */ /* 0x000fe200027fe4ff */
[----:B------:R0:W5:Y:S04]  /*4b90*/  LDG.E R54, desc[UR4][R112.64] ;  /* 0x0000000470367981 */ /* 0x000168000c1e1900 */
[----:B------:R0:W5:Y:S04]  /*4ba0*/  LDG.E R53, desc[UR4][R110.64] ;  /* 0x000000046e357981 */ /* 0x000168000c1e1900 */
[----:B------:R0:W5:Y:S04]  /*4bb0*/  LDG.E R52, desc[UR4][R108.64] ;  /* 0x000000046c347981 */ /* 0x000168000c1e1900 */
[----:B------:R0:W5:Y:S04]  /*4bc0*/  LDG.E R51, desc[UR4][R106.64] ;  /* 0x000000046a337981 */ /* 0x000168000c1e1900 */
[----:B------:R0:W5:Y:S02]  /*4bd0*/  LDG.E R50, desc[UR4][R104.64] ;  /* 0x0000000468327981 */ /* 0x000164000c1e1900 */
.L_x_81:
[----:B------:R-:W-:Y:S05]  /*4be0*/  BSYNC.RECONVERGENT B0 ;  /* 0x0000000000007941 */ /* 0x000fea0003800200 */
.L_x_80:
[----:B------:R-:W-:Y:S01]  /*4bf0*/  HFMA2 R169, -RZ, RZ, 1.640625, 6892 ;  /* 0x3e906ebbffa97431 */ /* 0x000fe200000001ff */
[----:B------:R-:W-:Y:S04]  /*4c00*/  BSSY.RECONVERGENT B0, `(.L_x_82) ;  /* 0x0000068000007945 */ /* 0x000fe80003800200 */
[-C--:B0----5:R-:W-:Y:S01]  /*4c10*/  FFMA R113, R178, R169.reuse, 0.5 ;  /* 0x3f000000b2717423 */ /* 0x0a1fe200000000a9 */
[-C--:B------:R-:W-:Y:S01]  /*4c20*/  FFMA R123, R179, R169.reuse, 0.5 ;  /* 0x3f000000b37b7423 */ /* 0x080fe200000000a9 */
[----:B------:R-:W-:Y:S01]  /*4c30*/  FFMA R169, R180, R169, 0.5 ;  /* 0x3f000000b4a97423 */ /* 0x000fe200000000a9 */
[----:B------:R-:W-:Y:S06]  /*4c40*/  @!P0 BRA `(.L_x_83) ;  /* 0x00000004008c8947 */ /* 0x000fec0003800000 */
[----:B------:R-:W-:Y:S01]  /*4c50*/  FMUL R104, R159, 0.48860251903533935547 ;  /* 0x3efa2a1c9f687820 */ /* 0x000fe20000400000 */
[----:B------:R-:W-:Y:S01]  /*4c60*/  ISETP.NE.AND P0, PT, R148, 0x2, PT ;  /* 0x000000029400780c */ /* 0x000fe20003f05270 */
[----:B------:R-:W-:Y:S01]  /*4c70*/  FMUL R108, R160, -0.48860251903533935547 ;  /* 0xbefa2a1ca06c7820 */ /* 0x000fe20000400000 */
[----:B------:R-:W-:Y:S01]  /*4c80*/  FMUL R110, R161, 0.48860251903533935547 ;  /* 0x3efa2a1ca16e7820 */ /* 0x000fe20000400000 */
[C---:B------:R-:W-:Y:S01]  /*4c90*/  FMUL R105, R104.reuse, R93 ;  /* 0x0000005d68697220 */ /* 0x040fe20000400000 */
[C---:B------:R-:W-:Y:S01]  /*4ca0*/  FMUL R107, R104.reuse, R90 ;  /* 0x0000005a686b7220 */ /* 0x040fe20000400000 */
[----:B------:R-:W-:Y:S02]  /*4cb0*/  FMUL R104, R104, R89 ;  /* 0x0000005968687220 */ /* 0x000fe40000400000 */
[C---:B------:R-:W-:Y:S01]  /*4cc0*/  FFMA R105, R108.reuse, R94, R105 ;  /* 0x0000005e6c697223 */ /* 0x040fe20000000069 */
[C---:B------:R-:W-:Y:S01]  /*4cd0*/  FFMA R106, R108.reuse, R92, R107 ;  /* 0x0000005c6c6a7223 */ /* 0x040fe2000000006b */
[----:B------:R-:W-:-:S02]  /*4ce0*/  FFMA R107, R108, R91, R104 ;  /* 0x0000005b6c6b7223 */ /* 0x000fc40000000068 */
[C---:B------:R-:W-:Y:S01]  /*4cf0*/  FFMA R104, -R110.reuse, R88, R105 ;  /* 0x000000586e687223 */ /* 0x040fe20000000169 */
[C---:B------:R-:W-:Y:S01]  /*4d00*/  FFMA R106, -R110.reuse, R87, R106 ;  /* 0x000000576e6a7223 */ /* 0x040fe2000000016a */
[----:B------:R-:W-:Y:S02]  /*4d10*/  FFMA R108, -R110, R86, R107 ;  /* 0x000000566e6c7223 */ /* 0x000fe4000000016b */
[----:B------:R-:W-:Y:S01]  /*4d20*/  FADD R113, R113, R104 ;  /* 0x0000006871717221 */ /* 0x000fe20000000000 */
[----:B------:R-:W-:Y:S01]  /*4d30*/  FADD R123, R123, R106 ;  /* 0x0000006a7b7b7221 */ /* 0x000fe20000000000 */
[----:B------:R-:W-:Y:S01]  /*4d40*/  FADD R169, R169, R108 ;  /* 0x0000006ca9a97221 */ /* 0x000fe20000000000 */
[----:B------:R-:W-:Y:S06]  /*4d50*/  @!P0 BRA `(.L_x_83) ;  /* 0x0000000400488947 */ /* 0x000fec0003800000 */
[-C--:B------:R-:W-:Y:S01]  /*4d60*/  FMUL R114, R159, R159.reuse ;  /* 0x0000009f9f727220 */ /* 0x080fe20000400000 */
[CC--:B------:R-:W-:Y:S01]  /*4d70*/  FMUL R105, R160.reuse, R159.reuse ;  /* 0x0000009fa0697220 */ /* 0x0c0fe20000400000 */
[-C--:B------:R-:W-:Y:S01]  /*4d80*/  FMUL R110, R161, R160.reuse ;  /* 0x000000a0a16e7220 */ /* 0x080fe20000400000 */
[----:B------:R-:W-:Y:S01]  /*4d90*/  FMUL R116, R160, R160 ;  /* 0x000000a0a0747220 */ /* 0x000fe20000400000 */
[-C--:B------:R-:W-:Y:S01]  /*4da0*/  FFMA R104, R159, R159.reuse, R114 ;  /* 0x0000009f9f687223 */ /* 0x080fe20000000072 */
[----:B------:R-:W-:Y:S01]  /*4db0*/  FMUL R112, R105, -1.0925484895706176758 ;  /* 0xbf8bd8a169707820 */ /* 0x000fe20000400000 */
[----:B------:R-:W-:Y:S01]  /*4dc0*/  FMUL R111, R110, 1.0925484895706176758 ;  /* 0x3f8bd8a16e6f7820 */ /* 0x000fe20000400000 */
[C---:B------:R-:W-:Y:S01]  /*4dd0*/  FMUL R115, R161.reuse, R159 ;  /* 0x0000009fa1737220 */ /* 0x040fe20000400000 */
[----:B------:R-:W-:Y:S01]  /*4de0*/  FFMA R105, -R161, R161, R104 ;  /* 0x000000a1a1697223 */ /* 0x000fe20000000168 */
[C---:B------:R-:W-:Y:S01]  /*4df0*/  FMUL R104, R112.reuse, R81 ;  /* 0x0000005170687220 */ /* 0x040fe20000400000 */
[----:B------:R-:W-:Y:S01]  /*4e00*/  FMUL R106, R112, R76 ;  /* 0x0000004c706a7220 */ /* 0x000fe20000400000 */
[----:B------:R-:W-:Y:S01]  /*4e10*/  FMUL R115, R115, -1.0925484895706176758 ;  /* 0xbf8bd8a173737820 */ /* 0x000fe20000400000 */
[----:B------:R-:W-:Y:S01]  /*4e20*/  FFMA R108, -R160, R160, R105 ;  /* 0x000000a0a06c7223 */ /* 0x000fe20000000169 */
[----:B------:R-:W-:Y:S01]  /*4e30*/  FMUL R105, R112, R75 ;  /* 0x0000004b70697220 */ /* 0x000fe20000400000 */
[C---:B------:R-:W-:Y:S01]  /*4e40*/  FFMA R107, R111.reuse, R85, R104 ;  /* 0x000000556f6b7223 */ /* 0x040fe20000000068 */
[C---:B------:R-:W-:Y:S01]  /*4e50*/  FFMA R109, R111.reuse, R83, R106 ;  /* 0x000000536f6d7223 */ /* 0x040fe2000000006a */
[----:B------:R-:W-:Y:S01]  /*4e60*/  FMUL R108, R108, 0.3153915703296661377 ;  /* 0x3ea17b016c6c7820 */ /* 0x000fe20000400000 */
[----:B------:R-:W-:Y:S01]  /*4e70*/  FFMA R104, R111, R82, R105 ;  /* 0x000000526f687223 */ /* 0x000fe20000000069 */
[----:B------:R-:W-:-:S02]  /*4e80*/  FFMA R105, R161, R161, -R116 ;  /* 0x000000a1a1697223 */ /* 0x000fc40000000874 */
[-C--:B------:R-:W-:Y:S01]  /*4e90*/  FFMA R106, R80, R108.reuse, R107 ;  /* 0x0000006c506a7223 */ /* 0x080fe2000000006b */
[-C--:B------:R-:W-:Y:S01]  /*4ea0*/  FFMA R109, R74, R108.reuse, R109 ;  /* 0x0000006c4a6d7223 */ /* 0x080fe2000000006d */
[----:B------:R-:W-:Y:S01]  /*4eb0*/  FFMA R104, R73, R108, R104 ;  /* 0x0000006c49687223 */ /* 0x000fe20000000068 */
[----:B------:R-:W-:Y:S01]  /*4ec0*/  IADD3 R108, PT, PT, R148, -0x1, RZ ;  /* 0xffffffff946c7810 */ /* 0x000fe20007ffe0ff */
[----:B------:R-:W-:Y:S01]  /*4ed0*/  FMUL R107, R105, 0.54627424478530883789 ;  /* 0x3f0bd8a1696b7820 */ /* 0x000fe20000400000 */
[C---:B------:R-:W-:Y:S01]  /*4ee0*/  FFMA R105, R115.reuse, R79, R106 ;  /* 0x0000004f73697223 */ /* 0x040fe2000000006a */
[C---:B------:R-:W-:Y:S01]  /*4ef0*/  FFMA R109, R115.reuse, R72, R109 ;  /* 0x00000048736d7223 */ /* 0x040fe2000000006d */
[----:B------:R-:W-:Y:S01]  /*4f00*/  ISETP.GE.U32.AND P0, PT, R108, 0x3, PT ;  /* 0x000000036c00780c */ /* 0x000fe20003f06070 */
[----:B------:R-:W-:Y:S01]  /*4f10*/  FFMA R104, R115, R71, R104 ;  /* 0x0000004773687223 */ /* 0x000fe20000000068 */
[-C--:B------:R-:W-:Y:S01]  /*4f20*/  FFMA R106, R84, R107.reuse, R105 ;  /* 0x0000006b546a7223 */ /* 0x080fe20000000069 */
[----:B------:R-:W-:-:S02]  /*4f30*/  FFMA R108, R78, R107, R109 ;  /* 0x0000006b4e6c7223 */ /* 0x000fc4000000006d */
[----:B------:R-:W-:Y:S01]  /*4f40*/  FFMA R104, R77, R107, R104 ;  /* 0x0000006b4d687223 */ /* 0x000fe20000000068 */
[----:B------:R-:W-:Y:S01]  /*4f50*/  FADD R113, R113, R106 ;  /* 0x0000006a71717221 */ /* 0x000fe20000000000 */
[----:B------:R-:W-:Y:S02]  /*4f60*/  FADD R123, R123, R108 ;  /* 0x0000006c7b7b7221 */ /* 0x000fe40000000000 */
[----:B------:R-:W-:-:S04]  /*4f70*/  FADD R169, R169, R104 ;  /* 0x00000068a9a97221 */ /* 0x000fc80000000000 */
[----:B------:R-:W-:Y:S05]  /*4f80*/  @!P0 BRA `(.L_x_83) ;  /* 0x0000000000bc8947 */ /* 0x000fea0003800000 */
[----:B------:R-:W-:Y:S01]  /*4f90*/  FMUL R105, R161, R161 ;  /* 0x000000a1a1697220 */ /* 0x000fe20000400000 */
[----:B------:R-:W-:Y:S01]  /*4fa0*/  FMUL R104, R160, -0.59004360437393188477 ;  /* 0xbf170d19a0687820 */ /* 0x000fe20000400000 */
[----:B------:R-:W-:Y:S01]  /*4fb0*/  FMUL R110, R110, 2.8906114101409912109 ;  /* 0x4038ffc76e6e7820 */ /* 0x000fe20000400000 */
[----:B------:R-:W-:Y:S01]  /*4fc0*/  FADD R108, R114, R114 ;  /* 0x00000072726c7221 */ /* 0x000fe20000000000 */
[C-C-:B------:R-:W-:Y:S01]  /*4fd0*/  FFMA R107, R105.reuse, 3, -R116.reuse ;  /* 0x40400000696b7823 */ /* 0x140fe20000000874 */
[----:B------:R-:W-:Y:S01]  /*4fe0*/  FADD R115, R105, -R116 ;  /* 0x8000007469737221 */ /* 0x000fe20000000000 */
[----:B------:R-:W-:Y:S01]  /*4ff0*/  FMUL R110, R159, R110 ;  /* 0x0000006e9f6e7220 */ /* 0x000fe20000400000 */
[----:B------:R-:W-:Y:S01]  /*5000*/  FFMA R111, R105, -3, R108 ;  /* 0xc0400000696f7823 */ /* 0x000fe2000000006c */
[----:B------:R-:W-:Y:S01]  /*5010*/  FMUL R106, R104, R107 ;  /* 0x0000006b686a7220 */ /* 0x000fe20000400000 */
[----:B------:R-:W-:Y:S01]  /*5020*/  FMUL R104, R159, 1.4453057050704956055 ;  /* 0x3fb8ffc79f687820 */ /* 0x000fe20000400000 */
[--C-:B------:R-:W-:Y:S01]  /*5030*/  FFMA R107, R114, 4, -R105.reuse ;  /* 0x40800000726b7823 */ /* 0x100fe20000000869 */
[----:B------:R-:W-:Y:S01]  /*5040*/  FFMA R117, R116, -3, R105 ;  /* 0xc040000074757823 */ /* 0x000fe20000000069 */
[----:B------:R-:W-:Y:S01]  /*5050*/  FMUL R105, R110, R69 ;  /* 0x000000456e697220 */ /* 0x000fe20000400000 */
[----:B------:R-:W-:Y:S01]  /*5060*/  FMUL R115, R115, R104 ;  /* 0x0000006873737220 */ /* 0x000fe20000400000 */
[----:B------:R-:W-:Y:S01]  /*5070*/  FADD R109, -R116, R107 ;  /* 0x0000006b746d7221 */ /* 0x000fe20000000100 */
[----:B------:R-:W-:Y:S01]  /*5080*/  FMUL R104, R110, R61 ;  /* 0x0000003d6e687220 */ /* 0x000fe20000400000 */
[----:B------:R-:W-:Y:S01]  /*5090*/  FMUL R108, R160, -0.45704579353332519531 ;  /* 0xbeea01e8a06c7820 */ /* 0x000fe20000400000 */
[----:B------:R-:W-:Y:S01]  /*50a0*/  FMUL R107, R110, R60 ;  /* 0x0000003c6e6b7220 */ /* 0x000fe20000400000 */
[----:B------:R-:W-:Y:S01]  /*50b0*/  FFMA R116, R116, -3, R111 ;  /* 0xc040000074747823 */ /* 0x000fe2000000006f */
[----:B------:R-:W-:Y:S01]  /*50c0*/  FMUL R111, R159, 0.37317633628845214844 ;  /* 0x3ebf10f89f6f7820 */ /* 0x000fe20000400000 */
[C---:B------:R-:W-:Y:S01]  /*50d0*/  FFMA R105, R106.reuse, R70, R105 ;  /* 0x000000466a697223 */ /* 0x040fe20000000069 */
[C---:B------:R-:W-:Y:S01]  /*50e0*/  FFMA R104, R106.reuse, R63, R104 ;  /* 0x0000003f6a687223 */ /* 0x040fe20000000068 */
[----:B------:R-:W-:Y:S01]  /*50f0*/  FMUL R108, R109, R108 ;  /* 0x0000006c6d6c7220 */ /* 0x000fe20000400000 */
[----:B------:R-:W-:Y:S01]  /*5100*/  FFMA R107, R106, R62, R107 ;  /* 0x0000003e6a6b7223 */ /* 0x000fe2000000006b */
[----:B------:R-:W-:Y:S01]  /*5110*/  FMUL R111, R111, R116 ;  /* 0x000000746f6f7220 */ /* 0x000fe20000400000 */
[----:B------:R-:W-:Y:S01]  /*5120*/  FMUL R110, R161, -0.45704579353332519531 ;  /* 0xbeea01e8a16e7820 */ /* 0x000fe20000400000 */
[C---:B------:R-:W-:Y:S01]  /*5130*/  FFMA R106, R108.reuse, R68, R105 ;  /* 0x000000446c6a7223 */ /* 0x040fe20000000069 */
[C---:B------:R-:W-:Y:S01]  /*5140*/  FFMA R104, R108.reuse, R59, R104 ;  /* 0x0000003b6c687223 */ /* 0x040fe20000000068 */
[----:B------:R-:W-:Y:S01]  /*5150*/  FFMA R107, R108, R58, R107 ;  /* 0x0000003a6c6b7223 */ /* 0x000fe2000000006b */
[----:B------:R-:W-:Y:S01]  /*5160*/  FMUL R110, R109, R110 ;  /* 0x0000006e6d6e7220 */ /* 0x000fe20000400000 */
[C---:B------:R-:W-:Y:S01]  /*5170*/  FFMA R105, R111.reuse, R67, R106 ;  /* 0x000000436f697223 */ /* 0x040fe2000000006a */
[C---:B------:R-:W-:Y:S01]  /*5180*/  FFMA R104, R111.reuse, R57, R104 ;  /* 0x000000396f687223 */ /* 0x040fe20000000068 */
[----:B------:R-:W-:Y:S01]  /*5190*/  FFMA R107, R111, R56, R107 ;  /* 0x000000386f6b7223 */ /* 0x000fe2000000006b */
[----:B------:R-:W-:Y:S01]  /*51a0*/  FMUL R108, R161, -0.59004360437393188477 ;  /* 0xbf170d19a16c7820 */ /* 0x000fe20000400000 */
[C---:B------:R-:W-:Y:S01]  /*51b0*/  FFMA R106, R110.reuse, R66, R105 ;  /* 0x000000426e6a7223 */ /* 0x040fe20000000069 */
[C---:B------:R-:W-:Y:S01]  /*51c0*/  FFMA R104, R110.reuse, R55, R104 ;  /* 0x000000376e687223 */ /* 0x040fe20000000068 */
[----:B------:R-:W-:Y:S01]  /*51d0*/  FFMA R107, R110, R54, R107 ;  /* 0x000000366e6b7223 */ /* 0x000fe2000000006b */
[----:B------:R-:W-:Y:S01]  /*51e0*/  FMUL R108, R108, R117 ;  /* 0x000000756c6c7220 */ /* 0x000fe20000400000 */
[C---:B------:R-:W-:Y:S01]  /*51f0*/  FFMA R105, R115.reuse, R65, R106 ;  /* 0x0000004173697223 */ /* 0x040fe2000000006a */
[C---:B------:R-:W-:Y:S01]  /*5200*/  FFMA R104, R115.reuse, R53, R104 ;  /* 0x0000003573687223 */ /* 0x040fe20000000068 */
[----:B------:R-:W-:-:S02]  /*5210*/  FFMA R107, R115, R52, R107 ;  /* 0x00000034736b7223 */ /* 0x000fc4000000006b */
[C---:B------:R-:W-:Y:S01]  /*5220*/  FFMA R106, R108.reuse, R64, R105 ;  /* 0x000000406c6a7223 */ /* 0x040fe20000000069 */
[C---:B------:R-:W-:Y:S01]  /*5230*/  FFMA R104, R108.reuse, R51, R104 ;  /* 0x000000336c687223 */ /* 0x040fe20000000068 */
[----:B------:R-:W-:Y:S02]  /*5240*/  FFMA R108, R108, R50, R107 ;  /* 0x000000326c6c7223 */ /* 0x000fe4000000006b */
[----:B------:R-:W-:Y:S01]  /*5250*/  FADD R113, R113, R106 ;  /* 0x0000006a71717221 */ /* 0x000fe20000000000 */
[----:B------:R-:W-:Y:S01]  /*5260*/  FADD R123, R123, R104 ;  /* 0x000000687b7b7221 */ /* 0x000fe20000000000 */
[----:B------:R-:W-:-:S07]  /*5270*/  FADD R169, R169, R108 ;  /* 0x0000006ca9a97221 */ /* 0x000fce0000000000 */
.L_x_83:
[----:B------:R-:W-:Y:S05]  /*5280*/  BSYNC.RECONVERGENT B0 ;  /* 0x0000000000007941 */ /* 0x000fea0003800200 */
.L_x_82:
[----:B------:R-:W-:Y:S01]  /*5290*/  FMUL R106, R160, R142 ;  /* 0x0000008ea06a7220 */ /* 0x000fe20000400000 */
[-C--:B------:R-:W-:Y:S01]  /*52a0*/  FMUL R105, R159, R144.reuse ;  /* 0x000000909f697220 */ /* 0x080fe20000400000 */
[CC--:B------:R-:W-:Y:S01]  /*52b0*/  FMUL R104, R161.reuse, R143.reuse ;  /* 0x0000008fa1687220 */ /* 0x0c0fe20000400000 */
        /* <DEDUP_REMOVED lines=10> */
[-C--:B------:R-:W-:Y:S01]  /*5360*/  FMUL R105, R143, R106.reuse ;  /* 0x0000006a8f697220 */ /* 0x080fe20000400000 */
[----:B------:R-:W-:Y:S01]  /*5370*/  FFMA R111, R141, R106, R161 ;  /* 0x0000006a8d6f7223 */ /* 0x000fe200000000a1 */
[CC--:B------:R-:W-:Y:S01]  /*5380*/  FMUL R109, R142.reuse, R104.reuse ;  /* 0x000000688e6d7220 */ /* 0x0c0fe20000400000 */
[-C--:B------:R-:W-:Y:S01]  /*5390*/  FFMA R108, R143, R104.reuse, -R108 ;  /* 0x000000688f6c7223 */ /* 0x080fe2000000086c */
[----:B------:R-:W-:Y:S01]  /*53a0*/  FFMA R104, R141, R104, R160 ;  /* 0x000000688d687223 */ /* 0x000fe200000000a0 */
[-C--:B------:R-:W-:Y:S01]  /*53b0*/  FFMA R105, R142, R107.reuse, -R105 ;  /* 0x0000006b8e697223 */ /* 0x080fe20000000869 */
[----:B------:R-:W-:Y:S01]  /*53c0*/  FFMA R110, R144, R106, -R109 ;  /* 0x0000006a906e7223 */ /* 0x000fe2000000086d */
[----:B------:R-:W-:Y:S01]  /*53d0*/  FADD R111, R111, R108 ;  /* 0x0000006c6f6f7221 */ /* 0x000fe20000000000 */
[----:B------:R-:W-:Y:S01]  /*53e0*/  FFMA R107, R141, R107, R159 ;  /* 0x0000006b8d6b7223 */ /* 0x000fe2000000009f */
[----:B------:R-:W-:Y:S01]  /*53f0*/  FADD R106, R104, R105 ;  /* 0x00000069686a7221 */ /* 0x000fe20000000000 */
[----:B------:R-:W-:Y:S01]  /*5400*/  FADD R104, R158, -R167 ;  /* 0x800000a79e687221 */ /* 0x000fe20000000000 */
[----:B------:R-:W-:Y:S01]  /*5410*/  FFMA R115, R111, R111, RZ ;  /* 0x0000006f6f737223 */ /* 0x000fe200000000ff */
[----:B------:R-:W-:Y:S01]  /*5420*/  FADD R107, R107, R110 ;  /* 0x0000006e6b6b7221 */ /* 0x000fe20000000000 */
[-C--:B------:R-:W-:Y:S01]  /*5430*/  FMUL R108, R144, R171.reuse ;  /* 0x000000ab906c7220 */ /* 0x080fe20000400000 */
        /* <DEDUP_REMOVED lines=11> */
[----:B------:R-:W-:Y:S01]  /*54f0*/  FMUL R115, R143, R108 ;  /* 0x0000006c8f737220 */ /* 0x000fe20000400000 */
[-C--:B------:R-:W-:Y:S01]  /*5500*/  FMUL R117, R142, R105.reuse ;  /* 0x000000698e757220 */ /* 0x080fe20000400000 */
[----:B------:R-:W-:Y:S01]  /*5510*/  IADD3 R116, PT, PT, R114, -0xd000000, RZ ;  /* 0xf300000072747810 */ /* 0x000fe20007ffe0ff */
[----:B------:R0:W1:Y:S01]  /*5520*/  MUFU.RSQ R119, R114 ;  /* 0x0000007200777308 */ /* 0x0000620000001400 */
[----:B------:R-:W-:Y:S01]  /*5530*/  FMUL R112, R144, R110 ;  /* 0x0000006e90707220 */ /* 0x000fe20000400000 */
[C---:B------:R-:W-:Y:S01]  /*5540*/  FFMA R104, R141.reuse, R108, R104 ;  /* 0x0000006c8d687223 */ /* 0x040fe20000000068 */
[----:B------:R-:W-:Y:S01]  /*5550*/  ISETP.GT.U32.AND P0, PT, R116, 0x727fffff, PT ;  /* 0x727fffff7400780c */ /* 0x000fe20003f04070 */
[CC--:B------:R-:W-:Y:S01]  /*5560*/  FFMA R109, R141.reuse, R105.reuse, R168 ;  /* 0x000000698d6d7223 */ /* 0x0c0fe200000000a8 */
[-C--:B------:R-:W-:Y:S01]  /*5570*/  FFMA R141, R141, R110.reuse, R171 ;  /* 0x0000006e8d8d7223 */ /* 0x080fe200000000ab */
[----:B------:R-:W-:Y:S01]  /*5580*/  FFMA R110, R142, R110, -R115 ;  /* 0x0000006e8e6e7223 */ /* 0x000fe20000000873 */
[----:B------:R-:W-:Y:S01]  /*5590*/  FFMA R105, R143, R105, -R112 ;  /* 0x000000698f697223 */ /* 0x000fe20000000870 */
[----:B------:R-:W-:-:S02]  /*55a0*/  FFMA R144, R144, R108, -R117 ;  /* 0x0000006c90907223 */ /* 0x000fc40000000875 */
[----:B------:R-:W-:Y:S01]  /*55b0*/  FADD R109, R109, R110 ;  /* 0x0000006e6d6d7221 */ /* 0x000fe20000000000 */
[----:B------:R-:W-:Y:S01]  /*55c0*/  FADD R108, R104, R105 ;  /* 0x00000069686c7221 */ /* 0x000fe20000000000 */
[----:B------:R-:W-:-:S04]  /*55d0*/  FADD R110, R141, R144 ;  /* 0x000000908d6e7221 */ /* 0x000fc80000000000 */
[----:B0-----:R-:W-:Y:S05]  /*55e0*/  @!P0 BRA `(.L_x_85) ;  /* 0x0000000000108947 */ /* 0x001fea0003800000 */
[----:B------:R-:W-:Y:S02]  /*55f0*/  MOV R104, R114 ;  /* 0x0000007200687202 */ /* 0x000fe40000000f00 */
[----:B------:R-:W-:-:S07]  /*5600*/  MOV R112, 0x5620 ;  /* 0x0000562000707802 */ /* 0x000fce0000000f00 */
[----:B-1----:R-:W-:Y:S05]  /*5610*/  CALL.REL.NOINC `($__internal_3_$__cuda_sm20_sqrt_rn_f32_slowpath) ;  /* 0x000000c800e87944 */ /* 0x002fea0003c00000 */
[----:B------:R-:W-:Y:S05]  /*5620*/  BRA `(.L_x_86) ;  /* 0x0000000000107947 */ /* 0x000fea0003800000 */
.L_x_85:
[----:B-1----:R-:W-:Y:S01]  /*5630*/  FMUL.FTZ R115, R114, R119 ;  /* 0x0000007772737220 */ /* 0x002fe20000410000 */
[----:B------:R-:W-:-:S03]  /*5640*/  FMUL.FTZ R105, R119, 0.5 ;  /* 0x3f00000077697820 */ /* 0x000fc60000410000 */
[----:B------:R-:W-:-:S04]  /*5650*/  FFMA R104, -R115, R115, R114 ;  /* 0x0000007373687223 */ /* 0x000fc80000000172 */
[----:B------:R-:W-:-:S07]  /*5660*/  FFMA R115, R104, R105, R115 ;  /* 0x0000006968737223 */ /* 0x000fce0000000073 */
.L_x_86:
[----:B------:R-:W-:Y:S05]  /*5670*/  BSYNC.RECONVERGENT B0 ;  /* 0x0000000000007941 */ /* 0x000fea0003800200 */
.L_x_84:
        /* <DEDUP_REMOVED lines=12> */
[----:B------:R-:W-:Y:S02]  /*5740*/  MOV R104, R126 ;  /* 0x0000007e00687202 */ /* 0x000fe40000000f00 */
[----:B------:R-:W-:-:S07]  /*5750*/  MOV R114, 0x5770 ;  /* 0x0000577000727802 */ /* 0x000fce0000000f00 */
[----:B------:R-:W-:Y:S05]  /*5760*/  CALL.REL.NOINC `($__internal_4_$__cuda_sm3x_div_rn_noftz_f32_slowpath) ;  /* 0x000000c800ec7944 */ /* 0x000fea0003c00000 */
.L_x_88:
[----:B------:R-:W-:Y:S05]  /*5770*/  BSYNC.RECONVERGENT B4 ;  /* 0x0000000000047941 */ /* 0x000fea0003800200 */
.L_x_87:
        /* <DEDUP_REMOVED lines=15> */
.L_x_90:
[----:B------:R-:W-:Y:S05]  /*5870*/  BSYNC.RECONVERGENT B4 ;  /* 0x0000000000047941 */ /* 0x000fea0003800200 */
.L_x_89:
        /* <DEDUP_REMOVED lines=15> */
.L_x_92:
[----:B------:R-:W-:Y:S05]  /*5970*/  BSYNC.RECONVERGENT B4 ;  /* 0x0000000000047941 */ /* 0x000fea0003800200 */
.L_x_91:
[----:B------:R-:W-:Y:S01]  /*5980*/  FSETP.GEU.AND P0, PT, |R145|, 1.0754944163277645694e-20, PT ;  /* 0x1e4b27b89100780b */ /* 0x000fe20003f0e200 */
[----:B------:R-:W-:Y:S01]  /*5990*/  BSSY.RECONVERGENT B4, `(.L_x_93) ;  /* 0x0000010000047945 */ /* 0x000fe20003800200 */
[----:B------:R-:W-:Y:S02]  /*59a0*/  FMNMX R107, R115, 1.00000002004087734272e+20, PT ;  /* 0x60ad78ec736b7809 */ /* 0x000fe40003800000 */
[----:B------:R-:W-:Y:S02]  /*59b0*/  FSEL R145, R145, 1.0754944163277645694e-20, P0 ;  /* 0x1e4b27b891917808 */ /* 0x000fe40000000000 */
[----:B------:R-:W-:Y:S02]  /*59c0*/  FMNMX R107, R107, -1.00000002004087734272e+20, !PT ;  /* 0xe0ad78ec6b6b7809 */ /* 0x000fe40007800000 */
        /* <DEDUP_REMOVED lines=12> */
.L_x_94:
[----:B------:R-:W-:Y:S05]  /*5a90*/  BSYNC.RECONVERGENT B4 ;  /* 0x0000000000047941 */ /* 0x000fea0003800200 */
.L_x_93:
[C---:B------:R-:W-:Y:S01]  /*5aa0*/  FSETP.GEU.AND P0, PT, |R166|.reuse, 1.0754944163277645694e-20, PT ;  /* 0x1e4b27b8a600780b */ /* 0x040fe20003f0e200 */
        /* <DEDUP_REMOVED lines=16> */
.L_x_96:
[----:B------:R-:W-:Y:S05]  /*5bb0*/  BSYNC.RECONVERGENT B4 ;  /* 0x0000000000047941 */ /* 0x000fea0003800200 */
.L_x_95:
        /* <DEDUP_REMOVED lines=17> */
.L_x_98:
[----:B------:R-:W-:Y:S05]  /*5cd0*/  BSYNC.RECONVERGENT B4 ;  /* 0x0000000000047941 */ /* 0x000fea0003800200 */
.L_x_97:
        /* <DEDUP_REMOVED lines=15> */
.L_x_100:
[----:B------:R-:W-:Y:S05]  /*5dd0*/  BSYNC.RECONVERGENT B4 ;  /* 0x0000000000047941 */ /* 0x000fea0003800200 */
.L_x_99:
        /* <DEDUP_REMOVED lines=15> */
.L_x_102:
[----:B------:R-:W-:Y:S05]  /*5ed0*/  BSYNC.RECONVERGENT B4 ;  /* 0x0000000000047941 */ /* 0x000fea0003800200 */
.L_x_101:
        /* <DEDUP_REMOVED lines=15> */
.L_x_104:
[----:B------:R-:W-:Y:S05]  /*5fd0*/  BSYNC.RECONVERGENT B4 ;  /* 0x0000000000047941 */ /* 0x000fea0003800200 */
.L_x_103:
[----:B------:R-:W-:Y:S01]  /*5fe0*/  FMNMX R115, R115, 1.00000002004087734272e+20, PT ;  /* 0x60ad78ec73737809 */ /* 0x000fe20003800000 */
[-C--:B------:R-:W-:Y:S01]  /*5ff0*/  FFMA R104, R109, R109.reuse, RZ ;  /* 0x0000006d6d687223 */ /* 0x080fe200000000ff */
[----:B------:R-:W-:Y:S01]  /*6000*/  FFMA R105, R106, R109, RZ ;  /* 0x0000006d6a697223 */ /* 0x000fe200000000ff */
[----:B------:R-:W-:Y:S01]  /*6010*/  BSSY.RECONVERGENT B4, `(.L_x_105) ;  /* 0x0000014000047945 */ /* 0x000fe20003800200 */
[----:B------:R-:W-:Y:S01]  /*6020*/  FMNMX R127, R115, -1.00000002004087734272e+20, !PT ;  /* 0xe0ad78ec737f7809 */ /* 0x000fe20007800000 */
[-C--:B------:R-:W-:Y:S01]  /*6030*/  FFMA R104, R129, R129.reuse, R104 ;  /* 0x0000008181687223 */ /* 0x080fe20000000068 */
[----:B------:R-:W-:-:S03]  /*6040*/  FFMA R105, R126, R129, R105 ;  /* 0x000000817e697223 */ /* 0x000fc60000000069 */
[-C--:B------:R-:W-:Y:S01]  /*6050*/  FFMA R131, R127, R127.reuse, R104 ;  /* 0x0000007f7f837223 */ /* 0x080fe20000000068 */
[----:B------:R-:W-:-:S04]  /*6060*/  FFMA R107, R110, R127, R105 ;  /* 0x0000007f6e6b7223 */ /* 0x000fc80000000069 */
[----:B------:R-:W-:-:S04]  /*6070*/  FSETP.GEU.AND P0, PT, |R131|, 1.0754944163277645694e-20, PT ;  /* 0x1e4b27b88300780b */ /* 0x000fc80003f0e200 */
[----:B------:R-:W-:-:S04]  /*6080*/  FSEL R108, R131, 1.0754944163277645694e-20, P0 ;  /* 0x1e4b27b8836c7808 */ /* 0x000fc80000000000 */
[----:B------:R-:W0:Y:S08]  /*6090*/  MUFU.RCP R111, R108 ;  /* 0x0000006c006f7308 */ /* 0x000e300000001000 */
[----:B------:R-:W1:Y:S01]  /*60a0*/  FCHK P0, -R107, R108 ;  /* 0x0000006c6b007302 */ /* 0x000e620000000100 */
[----:B0-----:R-:W-:-:S04]  /*60b0*/  FFMA R104, -R108, R111, 1 ;  /* 0x3f8000006c687423 */ /* 0x001fc8000000016f */
[----:B------:R-:W-:-:S04]  /*60c0*/  FFMA R104, R111, R104, R111 ;  /* 0x000000686f687223 */ /* 0x000fc8000000006f */
[----:B------:R-:W-:-:S04]  /*60d0*/  FFMA R105, -R107, R104, RZ ;  /* 0x000000686b697223 */ /* 0x000fc800000001ff */
[----:B------:R-:W-:-:S04]  /*60e0*/  FFMA R111, -R108, R105, -R107 ;  /* 0x000000696c6f7223 */ /* 0x000fc8000000096b */
[----:B------:R-:W-:Y:S01]  /*60f0*/  FFMA R115, R104, R111, R105 ;  /* 0x0000006f68737223 */ /* 0x000fe20000000069 */
[----:B-1----:R-:W-:Y:S06]  /*6100*/  @!P0 BRA `(.L_x_106) ;  /* 0x0000000000108947 */ /* 0x002fec0003800000 */
[----:B------:R-:W-:Y:S01]  /*6110*/  FADD R105, -R107, -RZ ;  /* 0x800000ff6b697221 */ /* 0x000fe20000000100 */
[----:B------:R-:W-:Y:S02]  /*6120*/  MOV R104, R108 ;  /* 0x0000006c00687202 */ /* 0x000fe40000000f00 */
[----:B------:R-:W-:-:S07]  /*6130*/  MOV R114, 0x6150 ;  /* 0x0000615000727802 */ /* 0x000fce0000000f00 */
[----:B------:R-:W-:Y:S05]  /*6140*/  CALL.REL.NOINC `($__internal_4_$__cuda_sm3x_div_rn_noftz_f32_slowpath) ;  /* 0x000000c000747944 */ /* 0x000fea0003c00000 */
.L_x_106:
[----:B------:R-:W-:Y:S05]  /*6150*/  BSYNC.RECONVERGENT B4 ;  /* 0x0000000000047941 */ /* 0x000fea0003800200 */
.L_x_105:
[----:B------:R-:W-:Y:S01]  /*6160*/  FMNMX R115, R115, 1.00000002004087734272e+20, PT ;  /* 0x60ad78ec73737809 */ /* 0x000fe20003800000 */
[----:B------:R-:W-:Y:S03]  /*6170*/  BSSY.RECONVERGENT B4, `(.L_x_107) ;  /* 0x000004d000047945 */ /* 0x000fe60003800200 */
[----:B------:R-:W-:-:S05]  /*6180*/  FMNMX R115, R115, -1.00000002004087734272e+20, !PT ;  /* 0xe0ad78ec73737809 */ /* 0x000fca0007800000 */
[-C--:B------:R-:W-:Y:S01]  /*6190*/  FFMA R104, R109, R115.reuse, R106 ;  /* 0x000000736d687223 */ /* 0x080fe2000000006a */
[-C--:B------:R-:W-:Y:S01]  /*61a0*/  FFMA R105, R129, R115.reuse, R126 ;  /* 0x0000007381697223 */ /* 0x080fe2000000007e */
[----:B------:R-:W-:Y:S01]  /*61b0*/  FFMA R115, R127, R115, R110 ;  /* 0x000000737f737223 */ /* 0x000fe2000000006e */
[----:B------:R-:W-:Y:S02]  /*61c0*/  HFMA2 R109, -RZ, RZ, -1.875, 0 ;  /* 0xbf800000ff6d7431 */ /* 0x000fe400000001ff */
[----:B------:R-:W-:-:S04]  /*61d0*/  FFMA R104, R104, R104, RZ ;  /* 0x0000006868687223 */ /* 0x000fc800000000ff */
[----:B------:R-:W-:-:S04]  /*61e0*/  FFMA R104, R105, R105, R104 ;  /* 0x0000006969687223 */ /* 0x000fc80000000068 */
[----:B------:R-:W-:-:S04]  /*61f0*/  FFMA R104, R115, R115, R104 ;  /* 0x0000007373687223 */ /* 0x000fc80000000068 */
[----:B------:R-:W-:-:S04]  /*6200*/  FADD R104, -R104, 1 ;  /* 0x3f80000068687421 */ /* 0x000fc80000000100 */
[----:B------:R-:W-:Y:S01]  /*6210*/  FMUL R131, R131, R104 ;  /* 0x0000006883837220 */ /* 0x000fe20000400000 */
[----:B------:R-:W-:-:S04]  /*6220*/  MOV R104, 0xbf800000 ;  /* 0xbf80000000687802 */ /* 0x000fc80000000f00 */
        /* <DEDUP_REMOVED lines=10> */
[----:B------:R0:W1:Y:S01]  /*62d0*/  MUFU.RSQ R106, R131 ;  /* 0x00000083006a7308 */ /* 0x0000620000001400 */
[----:B------:R-:W-:Y:S02]  /*62e0*/  BSSY.RECONVERGENT B1, `(.L_x_110) ;  /* 0x000000c000017945 */ /* 0x000fe40003800200 */
[----:B------:R-:W-:-:S13]  /*62f0*/  ISETP.GT.U32.AND P0, PT, R104, 0x727fffff, PT ;  /* 0x727fffff6800780c */ /* 0x000fda0003f04070 */
[----:B0-----:R-:W-:Y:S05]  /*6300*/  @!P0 BRA `(.L_x_111) ;  /* 0x0000000000148947 */ /* 0x001fea0003800000 */
[----:B------:R-:W-:Y:S02]  /*6310*/  MOV R104, R131 ;  /* 0x0000008300687202 */ /* 0x000fe40000000f00 */
[----:B------:R-:W-:-:S07]  /*6320*/  MOV R112, 0x6340 ;  /* 0x0000634000707802 */ /* 0x000fce0000000f00 */
[----:B-1----:R-:W-:Y:S05]  /*6330*/  CALL.REL.NOINC `($__internal_3_$__cuda_sm20_sqrt_rn_f32_slowpath) ;  /* 0x000000bc00a07944 */ /* 0x002fea0003c00000 */
[----:B------:R-:W-:Y:S01]  /*6340*/  MOV R104, R115 ;  /* 0x0000007300687202 */ /* 0x000fe20000000f00 */
[----:B------:R-:W-:Y:S06]  /*6350*/  BRA `(.L_x_112) ;  /* 0x0000000000107947 */ /* 0x000fec0003800000 */
.L_x_111:
[----:B-1----:R-:W-:Y:S01]  /*6360*/  FMUL.FTZ R104, R131, R106 ;  /* 0x0000006a83687220 */ /* 0x002fe20000410000 */
[----:B------:R-:W-:-:S03]  /*6370*/  FMUL.FTZ R106, R106, 0.5 ;  /* 0x3f0000006a6a7820 */ /* 0x000fc60000410000 */
[----:B------:R-:W-:-:S04]  /*6380*/  FFMA R105, -R104, R104, R131 ;  /* 0x0000006868697223 */ /* 0x000fc80000000183 */
[----:B------:R-:W-:-:S07]  /*6390*/  FFMA R104, R105, R106, R104 ;  /* 0x0000006a69687223 */ /* 0x000fce0000000068 */
.L_x_112:
[----:B------:R-:W-:Y:S05]  /*63a0*/  BSYNC.RECONVERGENT B1 ;  /* 0x0000000000017941 */ /* 0x000fea0003800200 */
.L_x_110:
[----:B------:R-:W-:Y:S05]  /*63b0*/  BSYNC.RECONVERGENT B0 ;  /* 0x0000000000007941 */ /* 0x000fea0003800200 */
.L_x_109:
[----:B------:R-:W-:Y:S01]  /*63c0*/  HFMA2 R106, -RZ, RZ, 1.875, 0 ;  /* 0x3f800000ff6a7431 */ /* 0x000fe200000001ff */
[C---:B------:R-:W-:Y:S01]  /*63d0*/  FSETP.GT.AND P0, PT, R107.reuse, RZ, PT ;  /* 0x000000ff6b00720b */ /* 0x040fe20003f04000 */
        /* <DEDUP_REMOVED lines=18> */
[----:B------:R-:W-:Y:S05]  /*6500*/  CALL.REL.NOINC `($__internal_4_$__cuda_sm3x_div_rn_noftz_f32_slowpath) ;  /* 0x000000bc00847944 */ /* 0x000fea0003c00000 */
.L_x_114:
[----:B------:R-:W-:Y:S05]  /*6510*/  BSYNC.RECONVERGENT B5 ;  /* 0x0000000000057941 */ /* 0x000fea0003800200 */
.L_x_113:
        /* <DEDUP_REMOVED lines=15> */
.L_x_116:
[----:B------:R-:W-:Y:S05]  /*6610*/  BSYNC.RECONVERGENT B5 ;  /* 0x0000000000057941 */ /* 0x000fea0003800200 */
.L_x_115:
[----:B------:R-:W-:-:S04]  /*6620*/  FMNMX R115, R115, 1.00000002004087734272e+20, PT ;  /* 0x60ad78ec73737809 */ /* 0x000fc80003800000 */
[----:B------:R-:W-:-:S07]  /*6630*/  FMNMX R104, R115, -1.00000002004087734272e+20, !PT ;  /* 0xe0ad78ec73687809 */ /* 0x000fce0007800000 */
.L_x_108:
[----:B------:R-:W-:Y:S05]  /*6640*/  BSYNC.RECONVERGENT B4 ;  /* 0x0000000000047941 */ /* 0x000fea0003800200 */
.L_x_107:
[----:B------:R-:W-:Y:S02]  /*6650*/  LOP3.LUT R105, R147, 0x1, RZ, 0xc0, !PT ;  /* 0x0000000193697812 */ /* 0x000fe400078ec0ff */
[----:B------:R-:W-:Y:S02]  /*6660*/  FMNMX R171, R104, R109, PT ;  /* 0x0000006d68ab7209 */ /* 0x000fe40003800000 */
[----:B------:R-:W-:-:S04]  /*6670*/  ISETP.NE.U32.AND P0, PT, R105, 0x1, PT ;  /* 0x000000016900780c */ /* 0x000fc80003f05070 */
[----:B------:R-:W-:-:S05]  /*6680*/  FSEL R170, R176, -R176, !P0 ;  /* 0x800000b0b0aa7208 */ /* 0x000fca0004000000 */
[C---:B------:R-:W-:Y:S01]  /*6690*/  FMUL R166, R170.reuse, R113 ;  /* 0x00000071aaa67220 */ /* 0x040fe20000400000 */
[C---:B------:R-:W-:Y:S01]  /*66a0*/  FMUL R168, R170.reuse, R123 ;  /* 0x0000007baaa87220 */ /* 0x040fe20000400000 */
[----:B------:R-:W-:Y:S02]  /*66b0*/  FMUL R169, R170, R169 ;  /* 0x000000a9aaa97220 */ /* 0x000fe40000400000 */
[----:B------:R-:W-:-:S07]  /*66c0*/  @P0 FMNMX R171, R104, R109, !PT ;  /* 0x0000006d68ab0209 */ /* 0x000fce0007800000 */
.L_x_79:
[----:B0-----:R-:W-:Y:S05]  /*66d0*/  BSYNC.RECONVERGENT B2 ;  /* 0x0000000000027941 */ /* 0x001fea0003800200 */
.L_x_78:
[----:B------:R-:W-:Y:S01]  /*66e0*/  FADD R104, -R171, R136 ;  /* 0x00000088ab687221 */ /* 0x000fe20000000100 */
[----:B------:R-:W-:Y:S01]  /*66f0*/  FADD R153, -R138, R153 ;  /* 0x000000998a997221 */ /* 0x000fe20000000100 */
[----:B------:R-:W-:Y:S01]  /*6700*/  HFMA2 R107, -RZ, RZ, 0.96630859375, -0.0022525787353515625 ;  /* 0x3bbb989dff6b7431 */ /* 0x000fe200000001ff */
[----:B------:R-:W-:Y:S01]  /*6710*/  MOV R110, 0x437c0000 ;  /* 0x437c0000006e7802 */ /* 0x000fe20000000f00 */
[----:B------:R-:W-:Y:S01]  /*6720*/  HFMA2 R114, -RZ, RZ, 1.875, 0 ;  /* 0x3f800000ff727431 */ /* 0x000fe200000001ff */
[----:B------:R-:W-:Y:S01]  /*6730*/  FMNMX R104, RZ, R104, !PT ;  /* 0x00000068ff687209 */ /* 0x000fe20007800000 */
[----:B------:R-:W-:Y:S01]  /*6740*/  BSSY.RECONVERGENT B2, `(.L_x_117) ;  /* 0x0000032000027945 */ /* 0x000fe20003800200 */
[----:B------:R-:W-:Y:S01]  /*6750*/  MOV R111, 0x3f68ba2e ;  /* 0x3f68ba2e006f7802 */ /* 0x000fe20000000f00 */
[----:B------:R-:W-:Y:S01]  /*6760*/  FADD R4, -R139, R4 ;  /* 0x000000048b047221 */ /* 0x000fe20000000100 */
[----:B------:R-:W-:Y:S01]  /*6770*/  FADD R3, -R140, R3 ;  /* 0x000000038c037221 */ /* 0x000fe20000000100 */
[----:B------:R-:W-:Y:S01]  /*6780*/  FMUL R104, R104, R153 ;  /* 0x0000009968687220 */ /* 0x000fe20000400000 */
[----:B------:R-:W-:-:S04]  /*6790*/  FADD R2, -R137, R2 ;  /* 0x0000000289027221 */ /* 0x000fc80000000100 */
[----:B------:R-:W-:-:S04]  /*67a0*/  FMNMX R105, RZ, R104, !PT ;  /* 0x00000068ff697209 */ /* 0x000fc80007800000 */
[C---:B------:R-:W-:Y:S01]  /*67b0*/  FMNMX R104, -R105.reuse, 46.051700592041015625, PT ;  /* 0x423834f169687809 */ /* 0x040fe20003800100 */
[----:B------:R-:W-:-:S03]  /*67c0*/  FADD R152, -R105, R152 ;  /* 0x0000009869987221 */ /* 0x000fc60000000100 */
[----:B------:R-:W-:Y:S02]  /*67d0*/  FMNMX R104, R104, -1.00000002004087734272e+20, !PT ;  /* 0xe0ad78ec68687809 */ /* 0x000fe40007800000 */
[----:B------:R-:W-:-:S03]  /*67e0*/  FMNMX R152, RZ, R152, !PT ;  /* 0x00000098ff987209 */ /* 0x000fc60007800000 */
[----:B------:R-:W-:Y:S01]  /*67f0*/  FFMA.SAT R105, R104, R107, 0.5 ;  /* 0x3f00000068697423 */ /* 0x000fe2000000206b */
[----:B------:R-:W-:-:S03]  /*6800*/  FMNMX R141, -R152, 46.051700592041015625, PT ;  /* 0x423834f1988d7809 */ /* 0x000fc60003800100 */
[----:B------:R-:W-:Y:S01]  /*6810*/  FFMA.RM R106, R105, R110, 12582913 ;  /* 0x4b400001696a7423 */ /* 0x000fe2000000406e */
[----:B------:R-:W-:-:S03]  /*6820*/  FMNMX R108, R141, -1.00000002004087734272e+20, !PT ;  /* 0xe0ad78ec8d6c7809 */ /* 0x000fc60007800000 */
[C---:B------:R-:W-:Y:S01]  /*6830*/  FADD R105, R106.reuse, -12583039 ;  /* 0xcb40007f6a697421 */ /* 0x040fe20000000000 */
[----:B------:R-:W-:Y:S01]  /*6840*/  SHF.L.U32 R106, R106, 0x17, RZ ;  /* 0x000000176a6a7819 */ /* 0x000fe200000006ff */
[----:B------:R-:W-:Y:S02]  /*6850*/  FFMA.SAT R107, R108, R107, 0.5 ;  /* 0x3f0000006c6b7423 */ /* 0x000fe4000000206b */
[C---:B------:R-:W-:Y:S02]  /*6860*/  FFMA R105, R104.reuse, 1.4426950216293334961, -R105 ;  /* 0x3fb8aa3b68697823 */ /* 0x040fe40000000869 */
[----:B------:R-:W-:Y:S01]  /*6870*/  FFMA.RM R109, R107, R110, 12582913 ;  /* 0x4b4000016b6d7423 */ /* 0x000fe2000000406e */
[----:B------:R-:W-:Y:S01]  /*6880*/  FADD R110, R171, R136 ;  /* 0x00000088ab6e7221 */ /* 0x000fe20000000000 */
[----:B------:R-:W-:Y:S02]  /*6890*/  FFMA R104, R104, 1.925963033500011079e-08, R105 ;  /* 0x32a5706068687823 */ /* 0x000fe40000000069 */
[C---:B------:R-:W-:Y:S01]  /*68a0*/  FADD R105, R109.reuse, -12583039 ;  /* 0xcb40007f6d697421 */ /* 0x040fe20000000000 */
[----:B------:R-:W-:Y:S01]  /*68b0*/  SHF.L.U32 R109, R109, 0x17, RZ ;  /* 0x000000176d6d7819 */ /* 0x000fe200000006ff */
[----:B------:R0:W2:Y:S02]  /*68c0*/  MUFU.EX2 R107, R104 ;  /* 0x00000068006b7308 */ /* 0x0000a40000000800 */
[----:B------:R-:W-:-:S04]  /*68d0*/  FFMA R105, R108, 1.4426950216293334961, -R105 ;  /* 0x3fb8aa3b6c697823 */ /* 0x000fc80000000869 */
[----:B------:R-:W-:Y:S01]  /*68e0*/  FFMA R108, R108, 1.925963033500011079e-08, R105 ;  /* 0x32a570606c6c7823 */ /* 0x000fe20000000069 */
[----:B------:R-:W-:Y:S01]  /*68f0*/  FMUL R105, R110, 0.5 ;  /* 0x3f0000006e697820 */ /* 0x000fe20000400000 */
[----:B------:R-:W-:-:S03]  /*6900*/  FFMA R110, R111, -1.1000000238418579102, R114 ;  /* 0xbf8ccccd6f6e7823 */ /* 0x000fc60000000072 */
[----:B------:R-:W-:Y:S01]  /*6910*/  FMUL R105, R105, 1000 ;  /* 0x447a000069697820 */ /* 0x000fe20000400000 */
[----:B------:R-:W3:Y:S01]  /*6920*/  MUFU.EX2 R108, R108 ;  /* 0x0000006c006c7308 */ /* 0x000ee20000000800 */
[----:B------:R-:W-:-:S03]  /*6930*/  FFMA R112, R110, R111, 0.90909087657928466797 ;  /* 0x3f68ba2e6e707423 */ /* 0x000fc6000000006f */
[C---:B------:R-:W-:Y:S01]  /*6940*/  FSETP.GEU.AND P0, PT, R105.reuse, RZ, PT ;  /* 0x000000ff6900720b */ /* 0x040fe20003f0e000 */
[C---:B------:R-:W-:Y:S01]  /*6950*/  FFMA R111, |R105|.reuse, R112, RZ ;  /* 0x00000070696f7223 */ /* 0x040fe200000002ff */
[----:B------:R-:W-:Y:S02]  /*6960*/  FSETP.NEU.AND P1, PT, R105, RZ, PT ;  /* 0x000000ff6900720b */ /* 0x000fe40003f2d000 */
[----:B0-----:R-:W-:Y:S01]  /*6970*/  FSEL R104, -R114, 1, !P0 ;  /* 0x3f80000072687808 */ /* 0x001fe20004000100 */
[----:B------:R-:W-:-:S03]  /*6980*/  FFMA R113, R111, -1.1000000238418579102, |R105| ;  /* 0xbf8ccccd6f717823 */ /* 0x000fc60000000469 */
[----:B------:R-:W-:Y:S01]  /*6990*/  FSEL R110, R105, R104, !P1 ;  /* 0x00000068696e7208 */ /* 0x000fe20004800000 */
[----:B--2---:R-:W-:Y:S01]  /*69a0*/  FFMA R104, R106, -R107, 1 ;  /* 0x3f8000006a687423 */ /* 0x004fe2000000086b */
[----:B------:R-:W-:Y:S02]  /*69b0*/  FFMA R115, R112, R113, R111 ;  /* 0x0000007170737223 */ /* 0x000fe4000000006f */
[----:B------:R-:W0:Y:S01]  /*69c0*/  FCHK P0, |R105|, 1.1000000238418579102 ;  /* 0x3f8ccccd69007902 */ /* 0x000e220000000200 */
[----:B---3--:R-:W-:Y:S01]  /*69d0*/  FMUL R109, R109, R108 ;  /* 0x0000006c6d6d7220 */ /* 0x008fe20000400000 */
[----:B------:R-:W-:Y:S02]  /*69e0*/  HFMA2 R108, -RZ, RZ, 1.875, 0 ;  /* 0x3f800000ff6c7431 */ /* 0x000fe400000001ff */
[----:B------:R-:W-:Y:S01]  /*69f0*/  FMUL R106, R110, 1.1000000238418579102 ;  /* 0x3f8ccccd6e6a7820 */ /* 0x000fe20000400000 */
[----:B------:R-:W-:Y:S01]  /*6a00*/  FMUL.SAT R107, R104, R109 ;  /* 0x0000006d686b7220 */ /* 0x000fe20000402000 */
[----:B0-----:R-:W-:Y:S06]  /*6a10*/  @!P0 BRA `(.L_x_118) ;  /* 0x0000000000108947 */ /* 0x001fec0003800000 */
[----:B------:R-:W-:Y:S01]  /*6a20*/  FADD R105, |R105|, -RZ ;  /* 0x800000ff69697221 */ /* 0x000fe20000000200 */
[----:B------:R-:W-:Y:S02]  /*6a30*/  MOV R104, 0x3f8ccccd ;  /* 0x3f8ccccd00687802 */ /* 0x000fe40000000f00 */
[----:B------:R-:W-:-:S07]  /*6a40*/  MOV R114, 0x6a60 ;  /* 0x00006a6000727802 */ /* 0x000fce0000000f00 */
[----:B-1----:R-:W-:Y:S05]  /*6a50*/  CALL.REL.NOINC `($__internal_4_$__cuda_sm3x_div_rn_noftz_f32_slowpath) ;  /* 0x000000b800307944 */ /* 0x002fea0003c00000 */
.L_x_118:
[----:B------:R-:W-:Y:S05]  /*6a60*/  BSYNC.RECONVERGENT B2 ;  /* 0x0000000000027941 */ /* 0x000fea0003800200 */
.L_x_117:
[----:B------:R-:W-:Y:S01]  /*6a70*/  FADD R105, R115, 1 ;  /* 0x3f80000073697421 */ /* 0x000fe20000000000 */
[----:B------:R-:W-:Y:S04]  /*6a80*/  BSSY.RECONVERGENT B0, `(.L_x_119) ;  /* 0x0000048000007945 */ /* 0x000fe80003800200 */
[----:B------:R-:W-:-:S13]  /*6a90*/  FSETP.NEU.AND P0, PT, R105, 1, PT ;  /* 0x3f8000006900780b */ /* 0x000fda0003f0d000 */
[----:B------:R-:W-:Y:S05]  /*6aa0*/  @!P0 BRA `(.L_x_120) ;  /* 0x0000000400148947 */ /* 0x000fea0003800000 */
[----:B------:R-:W-:-:S13]  /*6ab0*/  FSETP.NAN.AND P0, PT, |R105|, |R105|, PT ;  /* 0x400000696900720b */ /* 0x000fda0003f08200 */
[----:B------:R-:W-:Y:S01]  /*6ac0*/  @P0 FADD R108, R105, -0.10000000149011611938 ;  /* 0xbdcccccd696c0421 */ /* 0x000fe20000000000 */
[----:B------:R-:W-:Y:S06]  /*6ad0*/  @P0 BRA `(.L_x_120) ;  /* 0x0000000400080947 */ /* 0x000fec0003800000 */
[----:B------:R-:W-:-:S04]  /*6ae0*/  FSETP.NEU.AND P0, PT, |R105|, +INF , PT ;  /* 0x7f8000006900780b */ /* 0x000fc80003f0d200 */
[----:B------:R-:W-:-:S13]  /*6af0*/  FSETP.NEU.AND P0, PT, R105, RZ, P0 ;  /* 0x000000ff6900720b */ /* 0x000fda000070d000 */
[----:B------:R-:W-:-:S05]  /*6b00*/  @!P0 FADD R104, R105, R105 ;  /* 0x0000006969688221 */ /* 0x000fca0000000000 */
[----:B------:R-:W-:-:S04]  /*6b10*/  @!P0 LOP3.LUT R104, R104, 0x7fffffff, RZ, 0xc0, !PT ;  /* 0x7fffffff68688812 */ /* 0x000fc800078ec0ff */
[----:B------:R-:W-:Y:S01]  /*6b20*/  @!P0 LOP3.LUT R108, R104, 0x7f800000, RZ, 0x3c, !PT ;  /* 0x7f800000686c8812 */ /* 0x000fe200078e3cff */
[----:B------:R-:W-:Y:S06]  /*6b30*/  @!P0 BRA `(.L_x_120) ;  /* 0x0000000000f08947 */ /* 0x000fec0003800000 */
[C---:B------:R-:W-:Y:S01]  /*6b40*/  FMUL R104, |R105|.reuse, 16777216 ;  /* 0x4b80000069687820 */ /* 0x040fe20000400200 */
[----:B------:R-:W-:Y:S02]  /*6b50*/  FSETP.GEU.AND P0, PT, |R105|, 1.175494350822287508e-38, PT ;  /* 0x008000006900780b */ /* 0x000fe40003f0e200 */
[----:B------:R-:W-:Y:S02]  /*6b60*/  MOV R114, 0x3a2c32e4 ;  /* 0x3a2c32e400727802 */ /* 0x000fe40000000f00 */
[----:B------:R-:W-:Y:S02]  /*6b70*/  FSEL R104, R104, |R105|, !P0 ;  /* 0x4000006968687208 */ /* 0x000fe40004000000 */
[----:B------:R-:W-:Y:S02]  /*6b80*/  FSETP.GEU.AND P2, PT, R115, -1, PT ;  /* 0xbf8000007300780b */ /* 0x000fe40003f4e000 */
[----:B------:R-:W-:-:S04]  /*6b90*/  IADD3 R105, PT, PT, R104, -0x3f3504f3, RZ ;  /* 0xc0cafb0d68697810 */ /* 0x000fc80007ffe0ff */
[----:B------:R-:W-:-:S04]  /*6ba0*/  LOP3.LUT R105, R105, 0xff800000, RZ, 0xc0, !PT ;  /* 0xff80000069697812 */ /* 0x000fc800078ec0ff */
[-C--:B------:R-:W-:Y:S02]  /*6bb0*/  IADD3 R104, PT, PT, R104, -R105.reuse, RZ ;  /* 0x8000006968687210 */ /* 0x080fe40007ffe0ff */
[----:B------:R-:W-:-:S03]  /*6bc0*/  I2FP.F32.S32 R105, R105 ;  /* 0x0000006900697245 */ /* 0x000fc60000201400 */
[C---:B------:R-:W-:Y:S01]  /*6bd0*/  FADD R110, R104.reuse, 1 ;  /* 0x3f800000686e7421 */ /* 0x040fe20000000000 */
[----:B------:R-:W-:Y:S01]  /*6be0*/  FADD R108, R104, -1 ;  /* 0xbf800000686c7421 */ /* 0x000fe20000000000 */
[----:B------:R-:W-:-:S03]  /*6bf0*/  FSEL R104, RZ, -24, P0 ;  /* 0xc1c00000ff687808 */ /* 0x000fc60000000000 */
[----:B------:R-:W-:Y:S01]  /*6c00*/  FADD R111, R108, R108 ;  /* 0x0000006c6c6f7221 */ /* 0x000fe20000000000 */
[----:B------:R-:W0:Y:S01]  /*6c10*/  MUFU.RCP R110, R110 ;  /* 0x0000006e006e7308 */ /* 0x000e220000001000 */
[----:B------:R-:W-:Y:S02]  /*6c20*/  FFMA R104, R105, 1.1920928955078125e-07, R104 ;  /* 0x3400000069687823 */ /* 0x000fe40000000068 */
[----:B0-----:R-:W-:-:S04]  /*6c30*/  FMUL R111, R110, R111 ;  /* 0x0000006f6e6f7220 */ /* 0x001fc80000400000 */
[----:B------:R-:W-:Y:S01]  /*6c40*/  FADD R112, R108, -R111 ;  /* 0x8000006f6c707221 */ /* 0x000fe20000000000 */
[CC--:B------:R-:W-:Y:S01]  /*6c50*/  FMUL R105, R111.reuse, R111.reuse ;  /* 0x0000006f6f697220 */ /* 0x0c0fe20000400000 */
[----:B------:R-:W-:Y:S02]  /*6c60*/  FFMA R117, R111, 1.4426950216293334961, R104 ;  /* 0x3fb8aa3b6f757823 */ /* 0x000fe40000000068 */
[----:B------:R-:W-:Y:S01]  /*6c70*/  FADD R113, R112, R112 ;  /* 0x0000007070717221 */ /* 0x000fe20000000000 */
[C---:B------:R-:W-:Y:S01]  /*6c80*/  FFMA R112, R105.reuse, R114, 0.0032181653659790754318 ;  /* 0x3b52e7db69707423 */ /* 0x040fe20000000072 */
[----:B------:R-:W-:Y:S02]  /*6c90*/  FADD R104, R104, -R117 ;  /* 0x8000007568687221 */ /* 0x000fe40000000000 */
[----:B------:R-:W-:Y:S01]  /*6ca0*/  FFMA R113, R108, -R111, R113 ;  /* 0x8000006f6c717223 */ /* 0x000fe20000000071 */
[----:B------:R-:W-:Y:S01]  /*6cb0*/  FFMA R112, R105, R112, 0.018033718690276145935 ;  /* 0x3c93bb7369707423 */ /* 0x000fe20000000070 */
[----:B------:R-:W-:-:S02]  /*6cc0*/  FFMA R104, R111, 1.4426950216293334961, R104 ;  /* 0x3fb8aa3b6f687823 */ /* 0x000fc40000000068 */
[----:B------:R-:W-:Y:S01]  /*6cd0*/  FMUL R113, R110, R113 ;  /* 0x000000716e717220 */ /* 0x000fe20000400000 */
[----:B------:R-:W-:-:S03]  /*6ce0*/  FFMA R112, R105, R112, 0.12022458761930465698 ;  /* 0x3df6384f69707423 */ /* 0x000fc60000000070 */
[----:B------:R-:W-:Y:S01]  /*6cf0*/  FFMA R104, R113, 1.4426950216293334961, R104 ;  /* 0x3fb8aa3b71687823 */ /* 0x000fe20000000068 */
[----:B------:R-:W-:-:S03]  /*6d00*/  FMUL R112, R105, R112 ;  /* 0x0000007069707220 */ /* 0x000fc60000400000 */
[----:B------:R-:W-:Y:S01]  /*6d10*/  FFMA R108, R111, 1.9251366722983220825e-08, R104 ;  /* 0x32a55e346f6c7823 */ /* 0x000fe20000000068 */
[----:B------:R-:W-:-:S04]  /*6d20*/  FMUL R104, R112, 3 ;  /* 0x4040000070687820 */ /* 0x000fc80000400000 */
[----:B------:R-:W-:-:S04]  /*6d30*/  FFMA R113, R113, R104, R108 ;  /* 0x0000006871717223 */ /* 0x000fc8000000006c */
[----:B------:R-:W-:Y:S01]  /*6d40*/  FFMA R112, R111, R112, R113 ;  /* 0x000000706f707223 */ /* 0x000fe20000000071 */
[----:B------:R-:W-:-:S03]  /*6d50*/  HFMA2 R111, -RZ, RZ, 0.64013671875, -15.109375 ;  /* 0x391fcb8eff6f7431 */ /* 0x000fc600000001ff */
[----:B------:R-:W-:-:S04]  /*6d60*/  FADD R104, R117, R112 ;  /* 0x0000007075687221 */ /* 0x000fc80000000000 */
[----:B------:R-:W-:Y:S01]  /*6d70*/  FMUL R105, R104, -0.10000000149011611938 ;  /* 0xbdcccccd68697820 */ /* 0x000fe20000400000 */
[----:B------:R-:W-:-:S03]  /*6d80*/  FADD R117, -R117, R104 ;  /* 0x0000006875757221 */ /* 0x000fc60000000100 */
[----:B------:R-:W0:Y:S01]  /*6d90*/  FRND R108, R105 ;  /* 0x00000069006c7307 */ /* 0x000e220000201000 */
[----:B------:R-:W-:Y:S01]  /*6da0*/  FADD R117, R112, -R117 ;  /* 0x8000007570757221 */ /* 0x000fe20000000000 */
[----:B------:R-:W-:Y:S01]  /*6db0*/  FFMA R104, R104, -0.10000000149011611938, -R105 ;  /* 0xbdcccccd68687823 */ /* 0x000fe20000000869 */
[----:B------:R-:W-:-:S03]  /*6dc0*/  FSETP.GT.AND P1, PT, |R105|, 152, PT ;  /* 0x431800006900780b */ /* 0x000fc60003f24200 */
[----:B------:R-:W-:Y:S01]  /*6dd0*/  FFMA R117, R117, -0.10000000149011611938, R104 ;  /* 0xbdcccccd75757823 */ /* 0x000fe20000000068 */
[----:B0-----:R-:W-:Y:S01]  /*6de0*/  FADD R104, R105, -R108 ;  /* 0x8000006c69687221 */ /* 0x001fe20000000000 */
[----:B------:R-:W-:-:S03]  /*6df0*/  FSETP.GT.AND P0, PT, R108, RZ, PT ;  /* 0x000000ff6c00720b */ /* 0x000fc60003f04000 */
[----:B------:R-:W-:Y:S01]  /*6e00*/  FADD R104, R104, R117 ;  /* 0x0000007568687221 */ /* 0x000fe20000000000 */
[----:B------:R-:W-:Y:S02]  /*6e10*/  SEL R108, RZ, 0x83000000, P0 ;  /* 0x83000000ff6c7807 */ /* 0x000fe40000000000 */
[----:B------:R-:W-:Y:S01]  /*6e20*/  FSETP.GEU.AND P0, PT, R105, RZ, PT ;  /* 0x000000ff6900720b */ /* 0x000fe20003f0e000 */
[----:B------:R-:W-:Y:S01]  /*6e30*/  FFMA R111, R104, R111, 0.0013391353422775864601 ;  /* 0x3aaf85ed686f7423 */ /* 0x000fe2000000006f */
[----:B------:R-:W-:-:S03]  /*6e40*/  IADD3 R110, PT, PT, R108, 0x7f000000, RZ ;  /* 0x7f0000006c6e7810 */ /* 0x000fc60007ffe0ff */
[C---:B------:R-:W-:Y:S02]  /*6e50*/  FFMA R113, R104.reuse, R111, 0.0096188392490148544312 ;  /* 0x3c1d985668717423 */ /* 0x040fe4000000006f */
[----:B------:R-:W0:Y:S02]  /*6e60*/  F2I.NTZ R111, R105 ;  /* 0x00000069006f7305 */ /* 0x000e240000203100 */
[----:B------:R-:W-:-:S04]  /*6e70*/  FFMA R113, R104, R113, 0.055503588169813156128 ;  /* 0x3d6357bb68717423 */ /* 0x000fc80000000071 */
[----:B------:R-:W-:-:S04]  /*6e80*/  FFMA R113, R104, R113, 0.24022644758224487305 ;  /* 0x3e75fdec68717423 */ /* 0x000fc80000000071 */
[----:B------:R-:W-:-:S04]  /*6e90*/  FFMA R113, R104, R113, 0.69314718246459960938 ;  /* 0x3f31721868717423 */ /* 0x000fc80000000071 */
[----:B------:R-:W-:Y:S01]  /*6ea0*/  FFMA R113, R104, R113, 1 ;  /* 0x3f80000068717423 */ /* 0x000fe20000000071 */
[----:B0-----:R-:W-:Y:S02]  /*6eb0*/  LEA R111, R111, -R108, 0x17 ;  /* 0x8000006c6f6f7211 */ /* 0x001fe400078eb8ff */
[----:B------:R-:W-:Y:S01]  /*6ec0*/  FSEL R108, RZ, +INF , !P0 ;  /* 0x7f800000ff6c7808 */ /* 0x000fe20004000000 */
[----:B------:R-:W-:-:S04]  /*6ed0*/  FMUL R110, R110, R113 ;  /* 0x000000716e6e7220 */ /* 0x000fc80000400000 */
[----:B------:R-:W-:Y:S01]  /*6ee0*/  @!P1 FMUL R108, R111, R110 ;  /* 0x0000006e6f6c9220 */ /* 0x000fe20000400000 */
[----:B------:R-:W-:-:S07]  /*6ef0*/  @!P2 MOV R108, 0x7fffffff ;  /* 0x7fffffff006ca802 */ /* 0x000fce0000000f00 */
.L_x_120:
[----:B------:R-:W-:Y:S05]  /*6f00*/  BSYNC.RECONVERGENT B0 ;  /* 0x0000000000007941 */ /* 0x000fea0003800200 */
.L_x_119:
[----:B------:R-:W-:Y:S01]  /*6f10*/  HFMA2 R105, -RZ, RZ, 2.5625, 0 ;  /* 0x41200000ff697431 */ /* 0x000fe200000001ff */
[----:B------:R-:W-:Y:S01]  /*6f20*/  MOV R104, 0x3dcccccd ;  /* 0x3dcccccd00687802 */ /* 0x000fe20000000f00 */
[----:B------:R-:W0:Y:S01]  /*6f30*/  FCHK P0, R106, 0.10000000149011611938 ;  /* 0x3dcccccd6a007902 */ /* 0x000e220000000000 */
[----:B------:R-:W-:Y:S01]  /*6f40*/  BSSY.RECONVERGENT B2, `(.L_x_121) ;  /* 0x000000c000027945 */ /* 0x000fe20003800200 */
[----:B------:R-:W-:Y:S02]  /*6f50*/  FADD R112, R108, -1 ;  /* 0xbf8000006c707421 */ /* 0x000fe40000000000 */
[----:B------:R-:W-:-:S04]  /*6f60*/  FFMA R104, R105, -R104, 1 ;  /* 0x3f80000069687423 */ /* 0x000fc80000000868 */
[----:B------:R-:W-:-:S04]  /*6f70*/  FFMA R105, R104, R105, 10 ;  /* 0x4120000068697423 */ /* 0x000fc80000000069 */
[----:B------:R-:W-:-:S04]  /*6f80*/  FFMA R104, R106, R105, RZ ;  /* 0x000000696a687223 */ /* 0x000fc800000000ff */
[----:B------:R-:W-:-:S04]  /*6f90*/  FFMA R110, R104, -0.10000000149011611938, R106 ;  /* 0xbdcccccd686e7823 */ /* 0x000fc8000000006a */
[----:B------:R-:W-:Y:S01]  /*6fa0*/  FFMA R115, R105, R110, R104 ;  /* 0x0000006e69737223 */ /* 0x000fe20000000068 */
[----:B0-----:R-:W-:Y:S06]  /*6fb0*/  @!P0 BRA `(.L_x_122) ;  /* 0x0000000000108947 */ /* 0x001fec0003800000 */
[----:B------:R-:W-:Y:S02]  /*6fc0*/  MOV R105, R106 ;  /* 0x0000006a00697202 */ /* 0x000fe40000000f00 */
[----:B------:R-:W-:Y:S02]  /*6fd0*/  MOV R104, 0x3dcccccd ;  /* 0x3dcccccd00687802 */ /* 0x000fe40000000f00 */
[----:B------:R-:W-:-:S07]  /*6fe0*/  MOV R114, 0x7000 ;  /* 0x0000700000727802 */ /* 0x000fce0000000f00 */
[----:B-1----:R-:W-:Y:S05]  /*6ff0*/  CALL.REL.NOINC `($__internal_4_$__cuda_sm3x_div_rn_noftz_f32_slowpath) ;  /* 0x000000b000c87944 */ /* 0x002fea0003c00000 */
.L_x_122:
[----:B------:R-:W-:Y:S05]  /*7000*/  BSYNC.RECONVERGENT B2 ;  /* 0x0000000000027941 */ /* 0x000fea0003800200 */
.L_x_121:
[----:B------:R-:W-:Y:S01]  /*7010*/  FADD R126, -R171, R124 ;  /* 0x0000007cab7e7221 */ /* 0x000fe20000000100 */
[----:B------:R-:W-:Y:S02]  /*7020*/  HFMA2 R110, -RZ, RZ, 0.83837890625, -4044 ;  /* 0x3ab5ebe6ff6e7431 */ /* 0x000fe400000001ff */
[----:B------:R-:W-:Y:S01]  /*7030*/  FMUL R115, R112, R115 ;  /* 0x0000007370737220 */ /* 0x000fe20000400000 */
[----:B------:R-:W-:Y:S01]  /*7040*/  BSSY.RECONVERGENT B0, `(.L_x_123) ;  /* 0x000005d000007945 */ /* 0x000fe20003800200 */
[C---:B------:R-:W-:Y:S01]  /*7050*/  FADD R155, -R107.reuse, R155 ;  /* 0x0000009b6b9b7221 */ /* 0x040fe20000000100 */
[----:B------:R-:W-:Y:S01]  /*7060*/  FMNMX R126, RZ, R126, !PT ;  /* 0x0000007eff7e7209 */ /* 0x000fe20007800000 */
[----:B------:R-:W-:-:S04]  /*7070*/  FFMA R154, R107, R115, R154 ;  /* 0x000000736b9a7223 */ /* 0x000fc8000000009a */
[----:B------:R-:W-:-:S05]  /*7080*/  FMUL R113, R153, R126 ;  /* 0x0000007e99717220 */ /* 0x000fca0000400000 */
[----:B------:R-:W-:-:S04]  /*7090*/  FMNMX R113, RZ, R113, !PT ;  /* 0x00000071ff717209 */ /* 0x000fc80007800000 */
[C---:B------:R-:W-:Y:S01]  /*70a0*/  FSETP.GEU.AND P0, PT, |R113|.reuse, 0.40999999642372131348, PT ;  /* 0x3ed1eb857100780b */ /* 0x040fe20003f0e200 */
[C---:B------:R-:W-:Y:S01]  /*70b0*/  FMUL R104, R113.reuse, -1.4426950216293334961 ;  /* 0xbfb8aa3b71687820 */ /* 0x040fe20000400000 */
[----:B------:R-:W-:-:S05]  /*70c0*/  FSETP.NEU.AND P2, PT, R113, RZ, PT ;  /* 0x000000ff7100720b */ /* 0x000fca0003f4d000 */
[----:B------:R-:W0:Y:S02]  /*70d0*/  FRND R104, R104 ;  /* 0x0000006800687307 */ /* 0x000e240000201000 */
[----:B0-----:R-:W-:-:S04]  /*70e0*/  FSEL R106, R104, RZ, P0 ;  /* 0x000000ff686a7208 */ /* 0x001fc80000000000 */
[C---:B------:R-:W-:Y:S01]  /*70f0*/  FSETP.NEU.AND P0, PT, R106.reuse, 128, PT ;  /* 0x430000006a00780b */ /* 0x040fe20003f0d000 */
[----:B------:R-:W-:-:S03]  /*7100*/  FFMA R105, R106, -0.693145751953125, -R113 ;  /* 0xbf3172006a697823 */ /* 0x000fc60000000871 */
[C---:B------:R-:W-:Y:S01]  /*7110*/  FSEL R108, R106.reuse, 127, P0 ;  /* 0x42fe00006a6c7808 */ /* 0x040fe20000000000 */
[----:B------:R-:W-:-:S03]  /*7120*/  FFMA R105, R106, -1.428606765330187045e-06, R105 ;  /* 0xb5bfbe8e6a697823 */ /* 0x000fc60000000069 */
[C---:B------:R-:W-:Y:S01]  /*7130*/  FSETP.GEU.AND P1, PT, R108.reuse, -126, PT ;  /* 0xc2fc00006c00780b */ /* 0x040fe20003f2e000 */
[----:B------:R-:W-:Y:S01]  /*7140*/  FMUL R111, R108, 0.5 ;  /* 0x3f0000006c6f7820 */ /* 0x000fe20000400000 */
[----:B------:R-:W-:-:S04]  /*7150*/  FFMA R104, R105, R110, 0.0083824126049876213074 ;  /* 0x3c09566369687423 */ /* 0x000fc8000000006e */
[----:B------:R-:W-:Y:S01]  /*7160*/  FSEL R111, R111, R108, !P1 ;  /* 0x0000006c6f6f7208 */ /* 0x000fe20004800000 */
[----:B------:R-:W-:-:S03]  /*7170*/  FFMA R104, R105, R104, 0.041667830199003219604 ;  /* 0x3d2aabe369687423 */ /* 0x000fc60000000068 */
[----:B------:R-:W0:Y:S01]  /*7180*/  MUFU.EX2 R117, R111 ;  /* 0x0000006f00757308 */ /* 0x000e220000000800 */
[----:B------:R-:W-:-:S04]  /*7190*/  FFMA R104, R105, R104, 0.16666397452354431152 ;  /* 0x3e2aa9f669687423 */ /* 0x000fc80000000068 */
[----:B------:R-:W-:-:S04]  /*71a0*/  FFMA R104, R105, R104, 0.49999994039535522461 ;  /* 0x3efffffe69687423 */ /* 0x000fc80000000068 */
[----:B------:R-:W-:-:S04]  /*71b0*/  FMUL R104, R105, R104 ;  /* 0x0000006869687220 */ /* 0x000fc80000400000 */
[----:B------:R-:W-:Y:S01]  /*71c0*/  FFMA R104, R105, R104, R105 ;  /* 0x0000006869687223 */ /* 0x000fe20000000069 */
[----:B0-----:R-:W-:Y:S01]  /*71d0*/  @!P1 FMUL R117, R117, R117 ;  /* 0x0000007575759220 */ /* 0x001fe20000400000 */
[----:B------:R-:W-:-:S03]  /*71e0*/  FSETP.GEU.AND P1, PT, R108, -25, PT ;  /* 0xc1c800006c00780b */ /* 0x000fc60003f2e000 */
[----:B------:R-:W-:-:S04]  /*71f0*/  FADD R119, R117, -1 ;  /* 0xbf80000075777421 */ /* 0x000fc80000000000 */
[----:B------:R-:W-:-:S04]  /*7200*/  FFMA R104, R104, R117, R119 ;  /* 0x0000007568687223 */ /* 0x000fc80000000077 */
[----:B------:R-:W-:Y:S01]  /*7210*/  @!P0 FADD R104, R104, R104 ;  /* 0x0000006868688221 */ /* 0x000fe20000000000 */
[----:B------:R-:W-:-:S04]  /*7220*/  FSETP.GT.AND P0, PT, R108, 128, PT ;  /* 0x430000006c00780b */ /* 0x000fc80003f04000 */
[----:B------:R-:W-:Y:S02]  /*7230*/  FSEL R111, R104, +INF , !P0 ;  /* 0x7f800000686f7808 */ /* 0x000fe40004000000 */
[----:B------:R-:W-:Y:S02]  /*7240*/  SHF.R.U32.HI R104, RZ, 0x1, R135 ;  /* 0x00000001ff687819 */ /* 0x000fe40000011687 */
[----:B------:R-:W-:Y:S01]  /*7250*/  FSEL R111, R111, -1, P1 ;  /* 0xbf8000006f6f7808 */ /* 0x000fe20000800000 */
[----:B------:R-:W-:Y:S01]  /*7260*/  @!P2 FADD R111, -R113, -R113 ;  /* 0x80000071716fa221 */ /* 0x000fe20000000100 */
[----:B------:R-:W-:Y:S02]  /*7270*/  I2FP.F32.U32 R104, R104 ;  /* 0x0000006800687245 */ /* 0x000fe40000201000 */
[----:B------:R-:W-:Y:S01]  /*7280*/  FSETP.GEU.AND P1, PT, R153, 9.9999999747524270788e-07, PT ;  /* 0x358637bd9900780b */ /* 0x000fe20003f2e000 */
[----:B------:R-:W-:Y:S01]  /*7290*/  FMUL R108, R109, -R111 ;  /* 0x8000006f6d6c7220 */ /* 0x000fe20000400000 */
[----:B------:R0:W2:Y:S03]  /*72a0*/  F2I.U32.TRUNC.NTZ R167, R104 ;  /* 0x0000006800a77305 */ /* 0x0000a6000020f000 */
[----:B------:R-:W-:Y:S01]  /*72b0*/  FADD.SAT R107, RZ, R108 ;  /* 0x0000006cff6b7221 */ /* 0x000fe20000002000 */
[----:B------:R-:W-:-:S07]  /*72c0*/  FMNMX R110, R108, 1, PT ;  /* 0x3f8000006c6e7809 */ /* 0x000fce0003800000 */
[----:B0-----:R-:W-:Y:S05]  /*72d0*/  @P1 BRA `(.L_x_124) ;  /* 0x0000000000241947 */ /* 0x001fea0003800000 */
[C---:B------:R-:W-:Y:S01]  /*72e0*/  FADD R104, R111.reuse, 1 ;  /* 0x3f8000006f687421 */ /* 0x040fe20000000000 */
[----:B------:R-:W-:Y:S01]  /*72f0*/  FMUL R112, R111, R124 ;  /* 0x0000007c6f707220 */ /* 0x000fe20000400000 */
[----:B------:R-:W-:Y:S02]  /*7300*/  PLOP3.LUT P5, PT, PT, PT, PT, 0x80, 0x8 ;  /* 0x000000000008781c */ /* 0x000fe40003faf070 */
[----:B------:R-:W-:Y:S02]  /*7310*/  CS2R R128, SRZ ;  /* 0x0000000000807805 */ /* 0x000fe4000001ff00 */
[----:B------:R-:W-:Y:S01]  /*7320*/  MOV R106, RZ ;  /* 0x000000ff006a7202 */ /* 0x000fe20000000f00 */
[----:B------:R-:W-:Y:S01]  /*7330*/  FFMA R127, R171, R104, -R112 ;  /* 0x00000068ab7f7223 */ /* 0x000fe20000000870 */
[----:B------:R-:W-:Y:S02]  /*7340*/  MOV R112, RZ ;  /* 0x000000ff00707202 */ /* 0x000fe40000000f00 */
[----:B------:R-:W-:Y:S01]  /*7350*/  MOV R123, RZ ;  /* 0x000000ff007b7202 */ /* 0x000fe20000000f00 */
[----:B------:R-:W-:Y:S06]  /*7360*/  BRA `(.L_x_125) ;  /* 0x0000000000a87947 */ /* 0x000fec0003800000 */
.L_x_124:
[----:B------:R-:W-:Y:S01]  /*7370*/  FSETP.GEU.AND P0, PT, |R153|, 1.0754944163277645694e-20, PT ;  /* 0x1e4b27b89900780b */ /* 0x000fe20003f0e200 */
[----:B------:R-:W-:Y:S01]  /*7380*/  BSSY.RECONVERGENT B1, `(.L_x_126) ;  /* 0x0000014000017945 */ /* 0x000fe20003800200 */
[----:B------:R-:W-:-:S11]  /*7390*/  MOV R106, 0x60a14ba2 ;  /* 0x60a14ba2006a7802 */ /* 0x000fd60000000f00 */
[----:B------:R-:W-:Y:S05]  /*73a0*/  @!P0 BRA `(.L_x_127) ;  /* 0x0000000000448947 */ /* 0x000fea0003800000 */
[----:B------:R-:W-:Y:S01]  /*73b0*/  IADD3 R104, PT, PT, R153, 0x1800000, RZ ;  /* 0x0180000099687810 */ /* 0x000fe20007ffe0ff */
[----:B------:R-:W-:Y:S03]  /*73c0*/  BSSY.RECONVERGENT B2, `(.L_x_128) ;  /* 0x000000d000027945 */ /* 0x000fe60003800200 */
[----:B------:R-:W-:-:S04]  /*73d0*/  LOP3.LUT R104, R104, 0x7f800000, RZ, 0xc0, !PT ;  /* 0x7f80000068687812 */ /* 0x000fc800078ec0ff */
[----:B------:R-:W-:-:S13]  /*73e0*/  ISETP.GT.U32.AND P0, PT, R104, 0x1ffffff, PT ;  /* 0x01ffffff6800780c */ /* 0x000fda0003f04070 */
[----:B------:R-:W-:Y:S05]  /*73f0*/  @P0 BRA `(.L_x_129) ;  /* 0x0000000000140947 */ /* 0x000fea0003800000 */
[----:B------:R-:W-:Y:S02]  /*7400*/  MOV R105, R153 ;  /* 0x0000009900697202 */ /* 0x000fe40000000f00 */
[----:B------:R-:W-:-:S07]  /*7410*/  MOV R114, 0x7430 ;  /* 0x0000743000727802 */ /* 0x000fce0000000f00 */
[----:B-12---:R-:W-:Y:S05]  /*7420*/  CALL.REL.NOINC `($__internal_2_$__cuda_sm20_rcp_rn_f32_slowpath) ;  /* 0x000000a800907944 */ /* 0x006fea0003c00000 */
[----:B------:R-:W-:Y:S01]  /*7430*/  MOV R104, R106 ;  /* 0x0000006a00687202 */ /* 0x000fe20000000f00 */
[----:B------:R-:W-:Y:S06]  /*7440*/  BRA `(.L_x_130) ;  /* 0x0000000000107947 */ /* 0x000fec0003800000 */
.L_x_129:
[----:B------:R-:W0:Y:S02]  /*7450*/  MUFU.RCP R104, R153 ;  /* 0x0000009900687308 */ /* 0x000e240000001000 */
[----:B0-----:R-:W-:-:S04]  /*7460*/  FFMA R105, R153, R104, -1 ;  /* 0xbf80000099697423 */ /* 0x001fc80000000068 */
[----:B------:R-:W-:-:S04]  /*7470*/  FADD.FTZ R105, -R105, -RZ ;  /* 0x800000ff69697221 */ /* 0x000fc80000010100 */
[----:B------:R-:W-:-:S07]  /*7480*/  FFMA R104, R104, R105, R104 ;  /* 0x0000006968687223 */ /* 0x000fce0000000068 */
.L_x_130:
[----:B------:R-:W-:Y:S05]  /*7490*/  BSYNC.RECONVERGENT B2 ;  /* 0x0000000000027941 */ /* 0x000fea0003800200 */
.L_x_128:
[----:B------:R-:W-:-:S04]  /*74a0*/  FMNMX R104, R104, 1.00000002004087734272e+20, PT ;  /* 0x60ad78ec68687809 */ /* 0x000fc80003800000 */
[----:B------:R-:W-:-:S07]  /*74b0*/  FMNMX R106, R104, -1.00000002004087734272e+20, !PT ;  /* 0xe0ad78ec686a7809 */ /* 0x000fce0007800000 */
.L_x_127:
[----:B------:R-:W-:Y:S05]  /*74c0*/  BSYNC.RECONVERGENT B1 ;  /* 0x0000000000017941 */ /* 0x000fea0003800200 */
.L_x_126:
[----:B------:R-:W-:Y:S01]  /*74d0*/  HFMA2 R105, -RZ, RZ, 0.96630859375, -0.0022525787353515625 ;  /* 0x3bbb989dff697431 */ /* 0x000fe200000001ff */
[----:B------:R-:W-:Y:S01]  /*74e0*/  FMNMX R116, -R113, 46.051700592041015625, PT ;  /* 0x423834f171747809 */ /* 0x000fe20003800100 */
[----:B------:R-:W-:Y:S01]  /*74f0*/  FADD R127, R171, UR38 ;  /* 0x00000026ab7f7e21 */ /* 0x000fe20008000000 */
[----:B------:R-:W-:Y:S01]  /*7500*/  MOV R115, 0x437c0000 ;  /* 0x437c000000737802 */ /* 0x000fe20000000f00 */
[----:B------:R-:W-:Y:S01]  /*7510*/  HFMA2 R128, -RZ, RZ, 3.109375, 0.308837890625 ;  /* 0x423834f1ff807431 */ /* 0x000fe200000001ff */
[C---:B------:R-:W-:Y:S02]  /*7520*/  FMNMX R112, R116.reuse, -1.00000002004087734272e+20, !PT ;  /* 0xe0ad78ec74707809 */ /* 0x040fe40007800000 */
[----:B------:R-:W-:Y:S02]  /*7530*/  FSETP.GT.AND P5, PT, R116, -1.00000002004087734272e+20, PT ;  /* 0xe0ad78ec7400780b */ /* 0x000fe40003fa4000 */
[----:B------:R-:W-:Y:S01]  /*7540*/  MOV R129, R111 ;  /* 0x0000006f00817202 */ /* 0x000fe20000000f00 */
[----:B------:R-:W-:-:S04]  /*7550*/  FFMA.SAT R104, R112, R105, 0.5 ;  /* 0x3f00000070687423 */ /* 0x000fc80000002069 */
[----:B------:R-:W-:-:S04]  /*7560*/  FFMA.RM R104, R104, R115, 12582913 ;  /* 0x4b40000168687423 */ /* 0x000fc80000004073 */
[C---:B------:R-:W-:Y:S01]  /*7570*/  FADD R105, R104.reuse, -12583039 ;  /* 0xcb40007f68697421 */ /* 0x040fe20000000000 */
[----:B------:R-:W-:Y:S01]  /*7580*/  SHF.L.U32 R123, R104, 0x17, RZ ;  /* 0x00000017687b7819 */ /* 0x000fe200000006ff */
[----:B------:R-:W-:Y:S02]  /*7590*/  FADD R104, R124, UR38 ;  /* 0x000000267c687e21 */ /* 0x000fe40008000000 */
[----:B------:R-:W-:-:S04]  /*75a0*/  FFMA R105, R112, 1.4426950216293334961, -R105 ;  /* 0x3fb8aa3b70697823 */ /* 0x000fc80000000869 */
[----:B------:R-:W-:-:S04]  /*75b0*/  FFMA R105, R112, 1.925963033500011079e-08, R105 ;  /* 0x32a5706070697823 */ /* 0x000fc80000000069 */
[----:B------:R-:W0:Y:S02]  /*75c0*/  MUFU.EX2 R114, R105 ;  /* 0x0000006900727308 */ /* 0x000e240000000800 */
[----:B0-----:R-:W-:-:S04]  /*75d0*/  FMUL R123, R123, R114 ;  /* 0x000000727b7b7220 */ /* 0x001fc80000400000 */
[----:B------:R-:W-:-:S04]  /*75e0*/  FMUL R104, R104, R123 ;  /* 0x0000007b68687220 */ /* 0x000fc80000400000 */
[----:B------:R-:W-:-:S04]  /*75f0*/  FFMA R104, -R111, R106, -R104 ;  /* 0x0000006a6f687223 */ /* 0x000fc80000000968 */
[----:B------:R-:W-:-:S07]  /*7600*/  FADD R127, R104, R127 ;  /* 0x0000007f687f7221 */ /* 0x000fce0000000000 */
.L_x_125:
[----:B------:R-:W-:Y:S05]  /*7610*/  BSYNC.RECONVERGENT B0 ;  /* 0x0000000000007941 */ /* 0x000fea0003800200 */
.L_x_123:
[----:B------:R-:W-:Y:S01]  /*7620*/  FADD R104, R171, R124 ;  /* 0x0000007cab687221 */ /* 0x000fe20000000000 */
[----:B------:R-:W-:Y:S01]  /*7630*/  HFMA2 R115, -RZ, RZ, 1.8515625, -0.7724609375 ;  /* 0x3f68ba2eff737431 */ /* 0x000fe200000001ff */
[----:B------:R-:W-:Y:S01]  /*7640*/  MOV R114, 0x3f8ccccd ;  /* 0x3f8ccccd00727802 */ /* 0x000fe20000000f00 */
[----:B------:R-:W-:Y:S01]  /*7650*/  BSSY.RECONVERGENT B2, `(.L_x_131) ;  /* 0x000000e000027945 */ /* 0x000fe20003800200 */
[----:B------:R-:W-:-:S04]  /*7660*/  FMUL R104, R104, 0.5 ;  /* 0x3f00000068687820 */ /* 0x000fc80000400000 */
[----:B------:R-:W-:Y:S01]  /*7670*/  FMUL R105, R104, 1000 ;  /* 0x447a000068697820 */ /* 0x000fe20000400000 */
[----:B------:R-:W-:-:S03]  /*7680*/  FFMA R114, R115, -R114, 1 ;  /* 0x3f80000073727423 */ /* 0x000fc60000000872 */
[----:B------:R-:W0:Y:S01]  /*7690*/  FCHK P0, |R105|, 1.1000000238418579102 ;  /* 0x3f8ccccd69007902 */ /* 0x000e220000000200 */
[----:B------:R-:W-:-:S04]  /*76a0*/  FFMA R114, R114, R115, 0.90909087657928466797 ;  /* 0x3f68ba2e72727423 */ /* 0x000fc80000000073 */
[----:B------:R-:W-:-:S04]  /*76b0*/  FFMA R104, |R105|, R114, RZ ;  /* 0x0000007269687223 */ /* 0x000fc800000002ff */
[----:B------:R-:W-:-:S04]  /*76c0*/  FFMA R115, R104, -1.1000000238418579102, |R105| ;  /* 0xbf8ccccd68737823 */ /* 0x000fc80000000469 */
[----:B------:R-:W-:Y:S01]  /*76d0*/  FFMA R115, R114, R115, R104 ;  /* 0x0000007372737223 */ /* 0x000fe20000000068 */
[----:B0-----:R-:W-:Y:S06]  /*76e0*/  @!P0 BRA `(.L_x_132) ;  /* 0x0000000000108947 */ /* 0x001fec0003800000 */
[----:B------:R-:W-:Y:S01]  /*76f0*/  FADD R105, |R105|, -RZ ;  /* 0x800000ff69697221 */ /* 0x000fe20000000200 */
[----:B------:R-:W-:Y:S02]  /*7700*/  MOV R104, 0x3f8ccccd ;  /* 0x3f8ccccd00687802 */ /* 0x000fe40000000f00 */
[----:B------:R-:W-:-:S07]  /*7710*/  MOV R114, 0x7730 ;  /* 0x0000773000727802 */ /* 0x000fce0000000f00 */
[----:B-12---:R-:W-:Y:S05]  /*7720*/  CALL.REL.NOINC `($__internal_4_$__cuda_sm3x_div_rn_noftz_f32_slowpath) ;  /* 0x000000a800fc7944 */ /* 0x006fea0003c00000 */
.L_x_132:
[----:B------:R-:W-:Y:S05]  /*7730*/  BSYNC.RECONVERGENT B2 ;  /* 0x0000000000027941 */ /* 0x000fea0003800200 */
.L_x_131:
[----:B------:R-:W-:Y:S01]  /*7740*/  FADD R130, R115, 1 ;  /* 0x3f80000073827421 */ /* 0x000fe20000000000 */
[----:B------:R-:W-:Y:S03]  /*7750*/  BSSY.RECONVERGENT B0, `(.L_x_133) ;  /* 0x000004b000007945 */ /* 0x000fe60003800200 */
[C---:B------:R-:W-:Y:S01]  /*7760*/  FMUL R105, |R130|.reuse, 16777216 ;  /* 0x4b80000082697820 */ /* 0x040fe20000400200 */
[C---:B------:R-:W-:Y:S02]  /*7770*/  FSETP.GEU.AND P0, PT, |R130|.reuse, 1.175494350822287508e-38, PT ;  /* 0x008000008200780b */ /* 0x040fe40003f0e200 */
[----:B------:R-:W-:Y:S02]  /*7780*/  FSETP.NEU.AND P4, PT, R130, 1, PT ;  /* 0x3f8000008200780b */ /* 0x000fe40003f8d000 */
[----:B------:R-:W-:-:S04]  /*7790*/  FSEL R105, R105, |R130|, !P0 ;  /* 0x4000008269697208 */ /* 0x000fc80004000000 */
[----:B------:R-:W-:-:S04]  /*77a0*/  IADD3 R104, PT, PT, R105, -0x3f3504f3, RZ ;  /* 0xc0cafb0d69687810 */ /* 0x000fc80007ffe0ff */
[----:B------:R-:W-:Y:S02]  /*77b0*/  LOP3.LUT R114, R104, 0xff800000, RZ, 0xc0, !PT ;  /* 0xff80000068727812 */ /* 0x000fe400078ec0ff */
[----:B------:R-:W-:Y:S02]  /*77c0*/  FSEL R104, RZ, -24, P0 ;  /* 0xc1c00000ff687808 */ /* 0x000fe40000000000 */
[----:B------:R-:W-:-:S05]  /*77d0*/  IADD3 R105, PT, PT, R105, -R114, RZ ;  /* 0x8000007269697210 */ /* 0x000fca0007ffe0ff */
[C---:B------:R-:W-:Y:S01]  /*77e0*/  FADD R117, R105.reuse, 1 ;  /* 0x3f80000069757421 */ /* 0x040fe20000000000 */
[----:B------:R-:W-:Y:S01]  /*77f0*/  FADD R116, R105, -1 ;  /* 0xbf80000069747421 */ /* 0x000fe20000000000 */
[----:B------:R-:W-:-:S03]  /*7800*/  I2FP.F32.S32 R105, R114 ;  /* 0x0000007200697245 */ /* 0x000fc60000201400 */
[----:B------:R-:W-:Y:S01]  /*7810*/  FADD R118, R116, R116 ;  /* 0x0000007474767221 */ /* 0x000fe20000000000 */
[----:B------:R-:W0:Y:S01]  /*7820*/  MUFU.RCP R117, R117 ;  /* 0x0000007500757308 */ /* 0x000e220000001000 */
[----:B------:R-:W-:Y:S02]  /*7830*/  FFMA R104, R105, 1.1920928955078125e-07, R104 ;  /* 0x3400000069687823 */ /* 0x000fe40000000068 */
[----:B0-----:R-:W-:Y:S01]  /*7840*/  FMUL R119, R117, R118 ;  /* 0x0000007675777220 */ /* 0x001fe20000400000 */
[----:B------:R-:W-:-:S03]  /*7850*/  HFMA2 R118, -RZ, RZ, 0.771484375, 0.21533203125 ;  /* 0x3a2c32e4ff767431 */ /* 0x000fc600000001ff */
[----:B------:R-:W-:Y:S01]  /*7860*/  FADD R114, R116, -R119 ;  /* 0x8000007774727221 */ /* 0x000fe20000000000 */
[CC--:B------:R-:W-:Y:S01]  /*7870*/  FMUL R105, R119.reuse, R119.reuse ;  /* 0x0000007777697220 */ /* 0x0c0fe20000400000 */
[----:B------:R-:W-:Y:S02]  /*7880*/  FFMA R131, R119, 1.4426950216293334961, R104 ;  /* 0x3fb8aa3b77837823 */ /* 0x000fe40000000068 */
[----:B------:R-:W-:Y:S02]  /*7890*/  FADD R121, R114, R114 ;  /* 0x0000007272797221 */ /* 0x000fe40000000000 */
[----:B------:R-:W-:Y:S01]  /*78a0*/  FADD R104, R104, -R131 ;  /* 0x8000008368687221 */ /* 0x000fe20000000000 */
[----:B------:R-:W-:Y:S01]  /*78b0*/  FFMA R114, R105, R118, 0.0032181653659790754318 ;  /* 0x3b52e7db69727423 */ /* 0x000fe20000000076 */
[----:B------:R-:W-:Y:S02]  /*78c0*/  FFMA R116, R116, -R119, R121 ;  /* 0x8000007774747223 */ /* 0x000fe40000000079 */
[----:B------:R-:W-:Y:S01]  /*78d0*/  FFMA R121, R119, 1.4426950216293334961, R104 ;  /* 0x3fb8aa3b77797823 */ /* 0x000fe20000000068 */
[----:B------:R-:W-:Y:S01]  /*78e0*/  FFMA R114, R105, R114, 0.018033718690276145935 ;  /* 0x3c93bb7369727423 */ /* 0x000fe20000000072 */
[----:B------:R-:W-:-:S03]  /*78f0*/  FMUL R116, R117, R116 ;  /* 0x0000007475747220 */ /* 0x000fc60000400000 */
[----:B------:R-:W-:Y:S01]  /*7900*/  FFMA R114, R105, R114, 0.12022458761930465698 ;  /* 0x3df6384f69727423 */ /* 0x000fe20000000072 */
[----:B------:R-:W-:-:S03]  /*7910*/  FFMA R104, R116, 1.4426950216293334961, R121 ;  /* 0x3fb8aa3b74687823 */ /* 0x000fc60000000079 */
[----:B------:R-:W-:Y:S01]  /*7920*/  FMUL R114, R105, R114 ;  /* 0x0000007269727220 */ /* 0x000fe20000400000 */
[----:B------:R-:W-:-:S03]  /*7930*/  FFMA R105, R119, 1.9251366722983220825e-08, R104 ;  /* 0x32a55e3477697823 */ /* 0x000fc60000000068 */
[----:B------:R-:W-:-:S04]  /*7940*/  FMUL R104, R114, 3 ;  /* 0x4040000072687820 */ /* 0x000fc80000400000 */
[----:B------:R-:W-:-:S04]  /*7950*/  FFMA R105, R116, R104, R105 ;  /* 0x0000006874697223 */ /* 0x000fc80000000069 */
[----:B------:R-:W-:Y:S01]  /*7960*/  FFMA R114, R119, R114, R105 ;  /* 0x0000007277727223 */ /* 0x000fe20000000069 */
[----:B------:R-:W-:-:S03]  /*7970*/  MOV R119, 0x391fcb8e ;  /* 0x391fcb8e00777802 */ /* 0x000fc60000000f00 */
[----:B------:R-:W-:-:S04]  /*7980*/  FADD R104, R131, R114 ;  /* 0x0000007283687221 */ /* 0x000fc80000000000 */
[----:B------:R-:W-:Y:S01]  /*7990*/  FMUL R105, R104, -0.10000000149011611938 ;  /* 0xbdcccccd68697820 */ /* 0x000fe20000400000 */
[----:B------:R-:W-:-:S03]  /*79a0*/  FADD R131, -R131, R104 ;  /* 0x0000006883837221 */ /* 0x000fc60000000100 */
[----:B------:R-:W0:Y:S01]  /*79b0*/  FRND R116, R105 ;  /* 0x0000006900747307 */ /* 0x000e220000201000 */
[----:B------:R-:W-:Y:S01]  /*79c0*/  FADD R131, R114, -R131 ;  /* 0x8000008372837221 */ /* 0x000fe20000000000 */
[----:B------:R-:W-:Y:S01]  /*79d0*/  FFMA R104, R104, -0.10000000149011611938, -R105 ;  /* 0xbdcccccd68687823 */ /* 0x000fe20000000869 */
[----:B------:R-:W-:-:S03]  /*79e0*/  FSETP.GEU.AND P2, PT, R105, RZ, PT ;  /* 0x000000ff6900720b */ /* 0x000fc60003f4e000 */
[----:B------:R-:W-:Y:S02]  /*79f0*/  FFMA R104, R131, -0.10000000149011611938, R104 ;  /* 0xbdcccccd83687823 */ /* 0x000fe40000000068 */
[----:B------:R-:W3:Y:S01]  /*7a00*/  F2I.NTZ R114, R105 ;  /* 0x0000006900727305 */ /* 0x000ee20000203100 */
[----:B0-----:R-:W-:Y:S01]  /*7a10*/  FADD R117, R105, -R116 ;  /* 0x8000007469757221 */ /* 0x001fe20000000000 */
[----:B------:R-:W-:-:S03]  /*7a20*/  FSETP.GT.AND P0, PT, R116, RZ, PT ;  /* 0x000000ff7400720b */ /* 0x000fc60003f04000 */
[----:B------:R-:W-:-:S04]  /*7a30*/  FADD R104, R104, R117 ;  /* 0x0000007568687221 */ /* 0x000fc80000000000 */
[C---:B------:R-:W-:Y:S01]  /*7a40*/  FFMA R117, R104.reuse, R119, 0.0013391353422775864601 ;  /* 0x3aaf85ed68757423 */ /* 0x040fe20000000077 */
[----:B------:R-:W-:Y:S02]  /*7a50*/  SEL R119, RZ, 0x83000000, P0 ;  /* 0x83000000ff777807 */ /* 0x000fe40000000000 */
[----:B------:R-:W-:Y:S01]  /*7a60*/  FSETP.GT.AND P0, PT, |R105|, 152, PT ;  /* 0x431800006900780b */ /* 0x000fe20003f04200 */
[----:B------:R-:W-:Y:S01]  /*7a70*/  FFMA R117, R104, R117, 0.0096188392490148544312 ;  /* 0x3c1d985668757423 */ /* 0x000fe20000000075 */
[----:B------:R-:W-:Y:S02]  /*7a80*/  IADD3 R116, PT, PT, R119, 0x7f000000, RZ ;  /* 0x7f00000077747810 */ /* 0x000fe40007ffe0ff */
[----:B---3--:R-:W-:Y:S01]  /*7a90*/  LEA R119, R114, -R119, 0x17 ;  /* 0x8000007772777211 */ /* 0x008fe200078eb8ff */
[----:B------:R-:W-:Y:S01]  /*7aa0*/  FFMA R117, R104, R117, 0.055503588169813156128 ;  /* 0x3d6357bb68757423 */ /* 0x000fe20000000075 */
[----:B------:R-:W-:-:S03]  /*7ab0*/  HFMA2 R114, -RZ, RZ, 1.875, 0 ;  /* 0x3f800000ff727431 */ /* 0x000fc600000001ff */
[----:B------:R-:W-:-:S04]  /*7ac0*/  FFMA R117, R104, R117, 0.24022644758224487305 ;  /* 0x3e75fdec68757423 */ /* 0x000fc80000000075 */
[----:B------:R-:W-:-:S04]  /*7ad0*/  FFMA R117, R104, R117, 0.69314718246459960938 ;  /* 0x3f31721868757423 */ /* 0x000fc80000000075 */
[----:B------:R-:W-:Y:S01]  /*7ae0*/  FFMA R117, R104, R117, 1 ;  /* 0x3f80000068757423 */ /* 0x000fe20000000075 */
[----:B------:R-:W-:-:S03]  /*7af0*/  MOV R104, 0x3f800000 ;  /* 0x3f80000000687802 */ /* 0x000fc60000000f00 */
[----:B------:R-:W-:-:S04]  /*7b00*/  FMUL R116, R117, R116 ;  /* 0x0000007475747220 */ /* 0x000fc80000400000 */
[----:B------:R-:W-:Y:S01]  /*7b10*/  FMUL R137, R116, R119 ;  /* 0x0000007774897220 */ /* 0x000fe20000400000 */
[----:B------:R-:W-:Y:S01]  /*7b20*/  @P0 FSEL R137, RZ, +INF , !P2 ;  /* 0x7f800000ff890808 */ /* 0x000fe20005000000 */
[----:B------:R-:W-:Y:S06]  /*7b30*/  @!P4 BRA `(.L_x_134) ;  /* 0x000000000030c947 */ /* 0x000fec0003800000 */
        /* <DEDUP_REMOVED lines=9> */
[----:B------:R-:W-:Y:S02]  /*7bd0*/  FSETP.GEU.AND P0, PT, R115, -1, PT ;  /* 0xbf8000007300780b */ /* 0x000fe40003f0e000 */
[----:B------:R-:W-:-:S11]  /*7be0*/  MOV R104, R137 ;  /* 0x0000008900687202 */ /* 0x000fd60000000f00 */
[----:B------:R-:W-:-:S07]  /*7bf0*/  @!P0 MOV R104, 0x7fffffff ;  /* 0x7fffffff00688802 */ /* 0x000fce0000000f00 */
.L_x_134:
[----:B------:R-:W-:Y:S05]  /*7c00*/  BSYNC.RECONVERGENT B0 ;  /* 0x0000000000007941 */ /* 0x000fea0003800200 */
.L_x_133:
[----:B------:R-:W-:Y:S01]  /*7c10*/  FADD R105, R171, R124 ;  /* 0x0000007cab697221 */ /* 0x000fe20000000000 */
[----:B------:R-:W0:Y:S01]  /*7c20*/  @P1 LDC R117, c[0x0][0x8c0] ;  /* 0x00023000ff751b82 */ /* 0x000e220000000800 */
[----:B------:R-:W-:Y:S01]  /*7c30*/  HFMA2 R119, -RZ, RZ, 2.5625, 0 ;  /* 0x41200000ff777431 */ /* 0x000fe200000001ff */
[----:B------:R-:W-:Y:S01]  /*7c40*/  @!P1 MOV R132, RZ ;  /* 0x000000ff00849202 */ /* 0x000fe20000000f00 */
[----:B------:R-:W-:Y:S01]  /*7c50*/  FMUL R105, R105, 0.5 ;  /* 0x3f00000069697820 */ /* 0x000fe20000400000 */
[----:B------:R-:W-:Y:S01]  /*7c60*/  @!P1 FADD R136, R111, 1 ;  /* 0x3f8000006f889421 */ /* 0x000fe20000000000 */
[----:B------:R-:W-:Y:S01]  /*7c70*/  BSSY.RECONVERGENT B2, `(.L_x_135) ;  /* 0x000001d000027945 */ /* 0x000fe20003800200 */
[----:B------:R-:W-:Y:S01]  /*7c80*/  @!P1 MOV R131, RZ ;  /* 0x000000ff00839202 */ /* 0x000fe20000000f00 */
[----:B------:R-:W-:Y:S01]  /*7c90*/  FMUL R115, R105, 1000 ;  /* 0x447a000069737820 */ /* 0x000fe20000400000 */
[----:B------:R-:W-:Y:S01]  /*7ca0*/  @P1 FADD R131, -R129, -RZ ;  /* 0x800000ff81831221 */ /* 0x000fe20000000100 */
[----:B------:R-:W-:-:S03]  /*7cb0*/  FADD R138, R104, -1 ;  /* 0xbf800000688a7421 */ /* 0x000fc60000000000 */
[C---:B------:R-:W-:Y:S02]  /*7cc0*/  FSETP.NEU.AND P2, PT, R115.reuse, RZ, PT ;  /* 0x000000ff7300720b */ /* 0x040fe40003f4d000 */
[----:B------:R-:W-:Y:S01]  /*7cd0*/  FSETP.GEU.AND P0, PT, R115, RZ, PT ;  /* 0x000000ff7300720b */ /* 0x000fe20003f0e000 */
[----:B0-----:R-:W-:-:S10]  /*7ce0*/  @P1 FADD R132, R124, R117 ;  /* 0x000000757c841221 */ /* 0x001fd40000000000 */
[----:B------:R-:W-:Y:S01]  /*7cf0*/  @P2 FSEL R115, -R114, 1, !P0 ;  /* 0x3f80000072732808 */ /* 0x000fe20004000100 */
[----:B------:R-:W-:-:S03]  /*7d00*/  FFMA R114, -R119, 0.10000000149011611938, R114 ;  /* 0x3dcccccd77727823 */ /* 0x000fc60000000172 */
[----:B------:R-:W0:Y:S01]  /*7d10*/  F2I.TRUNC.NTZ R105, R115 ;  /* 0x0000007300697305 */ /* 0x000e22000020f100 */
[----:B------:R-:W-:Y:S01]  /*7d20*/  FFMA R116, R114, -R119, -10 ;  /* 0xc120000072747423 */ /* 0x000fe20000000877 */
[----:B------:R-:W-:Y:S01]  /*7d30*/  @!P1 FMUL R114, R111, R124 ;  /* 0x0000007c6f729220 */ /* 0x000fe20000400000 */
[----:B------:R-:W-:-:S03]  /*7d40*/  @P1 FADD R119, R171, R117 ;  /* 0x00000075ab771221 */ /* 0x000fc60000000000 */
[----:B------:R-:W-:Y:S01]  /*7d50*/  @!P1 FFMA R133, R171, R136, -R114 ;  /* 0x00000088ab859223 */ /* 0x000fe20000000872 */
[----:B------:R-:W-:Y:S01]  /*7d60*/  @P1 FMUL R114, R132, R123 ;  /* 0x0000007b84721220 */ /* 0x000fe20000400000 */
[----:B------:R-:W-:-:S03]  /*7d70*/  @P1 MOV R136, RZ ;  /* 0x000000ff00881202 */ /* 0x000fc60000000f00 */
[----:B------:R-:W-:Y:S01]  /*7d80*/  @P1 FFMA R114, -R129, R106, -R114 ;  /* 0x0000006a81721223 */ /* 0x000fe20000000972 */
[----:B0-----:R-:W-:-:S03]  /*7d90*/  I2FP.F32.S32 R105, R105 ;  /* 0x0000006900697245 */ /* 0x001fc60000201400 */
[----:B------:R-:W-:Y:S02]  /*7da0*/  @P1 FADD R133, R119, R114 ;  /* 0x0000007277851221 */ /* 0x000fe40000000000 */
[----:B------:R-:W-:-:S04]  /*7db0*/  FMUL R105, R105, 1.1000000238418579102 ;  /* 0x3f8ccccd69697820 */ /* 0x000fc80000400000 */
[----:B------:R-:W0:Y:S01]  /*7dc0*/  FCHK P0, R105, -0.10000000149011611938 ;  /* 0xbdcccccd69007902 */ /* 0x000e220000000000 */
[----:B------:R-:W-:-:S04]  /*7dd0*/  FFMA R115, R105, R116, RZ ;  /* 0x0000007469737223 */ /* 0x000fc800000000ff */
[----:B------:R-:W-:-:S04]  /*7de0*/  FFMA R117, R115, 0.10000000149011611938, R105 ;  /* 0x3dcccccd73757823 */ /* 0x000fc80000000069 */
[----:B------:R-:W-:Y:S01]  /*7df0*/  FFMA R115, R116, R117, R115 ;  /* 0x0000007574737223 */ /* 0x000fe20000000073 */
[----:B0-----:R-:W-:Y:S06]  /*7e00*/  @!P0 BRA `(.L_x_136) ;  /* 0x00000000000c8947 */ /* 0x001fec0003800000 */
[----:B------:R-:W-:Y:S02]  /*7e10*/  MOV R104, 0xbdcccccd ;  /* 0xbdcccccd00687802 */ /* 0x000fe40000000f00 */
[----:B------:R-:W-:-:S07]  /*7e20*/  MOV R114, 0x7e40 ;  /* 0x00007e4000727802 */ /* 0x000fce0000000f00 */
[----:B-12---:R-:W-:Y:S05]  /*7e30*/  CALL.REL.NOINC `($__internal_4_$__cuda_sm3x_div_rn_noftz_f32_slowpath) ;  /* 0x000000a400387944 */ /* 0x006fea0003c00000 */
.L_x_136:
[----:B------:R-:W-:Y:S05]  /*7e40*/  BSYNC.RECONVERGENT B2 ;  /* 0x0000000000027941 */ /* 0x000fea0003800200 */
.L_x_135:
[----:B------:R-:W-:Y:S01]  /*7e50*/  FSETP.GEU.AND P0, PT, R130, 9.9999999747524270788e-07, PT ;  /* 0x358637bd8200780b */ /* 0x000fe20003f0e000 */
[----:B------:R-:W-:Y:S01]  /*7e60*/  FADD R183, R107, R107 ;  /* 0x0000006b6bb77221 */ /* 0x000fe20000000000 */
[----:B------:R-:W-:Y:S01]  /*7e70*/  FMUL R104, R155, R186 ;  /* 0x000000ba9b687220 */ /* 0x000fe20000400000 */
[----:B------:R-:W-:Y:S01]  /*7e80*/  FMUL R105, R138, R115 ;  /* 0x000000738a697220 */ /* 0x000fe20000400000 */
[----:B------:R-:W-:Y:S02]  /*7e90*/  BSSY.RECONVERGENT B2, `(.L_x_137) ;  /* 0x0000027000027945 */ /* 0x000fe40003800200 */
[-C--:B------:R-:W-:Y:S01]  /*7ea0*/  FMUL R114, R183, R104.reuse ;  /* 0x00000068b7727220 */ /* 0x080fe20000400000 */
[C---:B------:R-:W-:Y:S01]  /*7eb0*/  FMUL R117, R105.reuse, R104 ;  /* 0x0000006869757220 */ /* 0x040fe20000400000 */
[C---:B------:R-:W-:Y:S01]  /*7ec0*/  FMUL R184, R105.reuse, R183 ;  /* 0x000000b769b87220 */ /* 0x040fe20000400000 */
[-C--:B------:R-:W-:Y:S01]  /*7ed0*/  FMUL R138, R105, R134.reuse ;  /* 0x00000086698a7220 */ /* 0x080fe20000400000 */
[----:B------:R-:W-:Y:S01]  /*7ee0*/  FFMA R114, R107, R134, R114 ;  /* 0x000000866b727223 */ /* 0x000fe20000000072 */
[----:B------:R-:W-:-:S02]  /*7ef0*/  HFMA2 R105, -RZ, RZ, 0, 0 ;  /* 0x00000000ff697431 */ /* 0x000fc400000001ff */
[----:B------:R-:W-:Y:S01]  /*7f00*/  FFMA R183, R183, R185, R134 ;  /* 0x000000b9b7b77223 */ /* 0x000fe20000000086 */
[----:B------:R-:W-:Y:S01]  /*7f10*/  FFMA R184, R184, R186, R125 ;  /* 0x000000bab8b87223 */ /* 0x000fe2000000007d */
[----:B------:R-:W-:Y:S01]  /*7f20*/  FMUL R140, R114, R115 ;  /* 0x00000073728c7220 */ /* 0x000fe20000400000 */
[----:B------:R-:W-:Y:S01]  /*7f30*/  FFMA R134, R154, R185, R117 ;  /* 0x000000b99a867223 */ /* 0x000fe20000000075 */
[----:B------:R-:W-:Y:S06]  /*7f40*/  @!P0 BRA `(.L_x_138) ;  /* 0x00000000006c8947 */ /* 0x000fec0003800000 */
[----:B------:R-:W0:Y:S01]  /*7f50*/  MUFU.RCP R115, R130 ;  /* 0x0000008200737308 */ /* 0x000e220000001000 */
[----:B------:R-:W-:Y:S01]  /*7f60*/  BSSY.RECONVERGENT B0, `(.L_x_139) ;  /* 0x000000c000007945 */ /* 0x000fe20003800200 */
[----:B------:R-:W-:Y:S01]  /*7f70*/  MOV R105, 0x3f800000 ;  /* 0x3f80000000697802 */ /* 0x000fe20000000f00 */
[----:B0-----:R-:W-:Y:S02]  /*7f80*/  FFMA R104, -R130, R115, 1 ;  /* 0x3f80000082687423 */ /* 0x001fe40000000173 */
[----:B------:R-:W-:Y:S05]  /*7f90*/  @!P4 BRA `(.L_x_140) ;  /* 0x000000000020c947 */ /* 0x000fea0003800000 */
[----:B------:R-:W-:-:S13]  /*7fa0*/  FSETP.NAN.AND P0, PT, |R130|, |R130|, PT ;  /* 0x400000828200720b */ /* 0x000fda0003f08200 */
[----:B------:R-:W-:Y:S01]  /*7fb0*/  @P0 FADD R105, R130, -0.10000000149011611938 ;  /* 0xbdcccccd82690421 */ /* 0x000fe20000000000 */
[----:B------:R-:W-:Y:S06]  /*7fc0*/  @P0 BRA `(.L_x_140) ;  /* 0x0000000000140947 */ /* 0x000fec0003800000 */
[----:B------:R-:W-:Y:S02]  /*7fd0*/  FSETP.NEU.AND P0, PT, |R130|, +INF , PT ;  /* 0x7f8000008200780b */ /* 0x000fe40003f0d200 */
[----:B------:R-:W-:-:S11]  /*7fe0*/  MOV R105, R137 ;  /* 0x0000008900697202 */ /* 0x000fd60000000f00 */
[----:B------:R-:W-:-:S05]  /*7ff0*/  @!P0 FADD R114, R130, R130 ;  /* 0x0000008282728221 */ /* 0x000fca0000000000 */
[----:B------:R-:W-:-:S04]  /*8000*/  @!P0 LOP3.LUT R114, R114, 0x7fffffff, RZ, 0xc0, !PT ;  /* 0x7fffffff72728812 */ /* 0x000fc800078ec0ff */
[----:B------:R-:W-:-:S07]  /*8010*/  @!P0 LOP3.LUT R105, R114, 0x7f800000, RZ, 0x3c, !PT ;  /* 0x7f80000072698812 */ /* 0x000fce00078e3cff */
.L_x_140:
[----:B------:R-:W-:Y:S05]  /*8020*/  BSYNC.RECONVERGENT B0 ;  /* 0x0000000000007941 */ /* 0x000fea0003800200 */
.L_x_139:
[----:B------:R-:W-:Y:S01]  /*8030*/  FMUL R105, R105, -0.10000000149011611938 ;  /* 0xbdcccccd69697820 */ /* 0x000fe20000400000 */
[----:B------:R-:W-:Y:S01]  /*8040*/  FFMA R104, R115, R104, R115 ;  /* 0x0000006873687223 */ /* 0x000fe20000000073 */
[----:B------:R-:W-:Y:S02]  /*8050*/  BSSY.RECONVERGENT B4, `(.L_x_141) ;  /* 0x0000009000047945 */ /* 0x000fe40003800200 */
[----:B------:R-:W0:Y:S01]  /*8060*/  FCHK P0, R105, R130 ;  /* 0x0000008269007302 */ /* 0x000e220000000000 */
[----:B------:R-:W-:-:S04]  /*8070*/  FFMA R115, R105, R104, RZ ;  /* 0x0000006869737223 */ /* 0x000fc800000000ff */
[----:B------:R-:W-:-:S04]  /*8080*/  FFMA R114, -R130, R115, R105 ;  /* 0x0000007382727223 */ /* 0x000fc80000000169 */
[----:B------:R-:W-:Y:S01]  /*8090*/  FFMA R115, R104, R114, R115 ;  /* 0x0000007268737223 */ /* 0x000fe20000000073 */
[----:B0-----:R-:W-:Y:S06]  /*80a0*/  @!P0 BRA `(.L_x_142) ;  /* 0x00000000000c8947 */ /* 0x001fec0003800000 */
[----:B------:R-:W-:Y:S02]  /*80b0*/  MOV R104, R130 ;  /* 0x0000008200687202 */ /* 0x000fe40000000f00 */
[----:B------:R-:W-:-:S07]  /*80c0*/  MOV R114, 0x80e0 ;  /* 0x000080e000727802 */ /* 0x000fce0000000f00 */
[----:B-12---:R-:W-:Y:S05]  /*80d0*/  CALL.REL.NOINC `($__internal_4_$__cuda_sm3x_div_rn_noftz_f32_slowpath) ;  /* 0x000000a000907944 */ /* 0x006fea0003c00000 */
.L_x_142:
[----:B------:R-:W-:Y:S05]  /*80e0*/  BSYNC.RECONVERGENT B4 ;  /* 0x0000000000047941 */ /* 0x000fea0003800200 */
.L_x_141:
[----:B------:R-:W-:-:S07]  /*80f0*/  FMUL R105, R140, R115 ;  /* 0x000000738c697220 */ /* 0x000fce0000400000 */
.L_x_138:
[----:B------:R-:W-:Y:S05]  /*8100*/  BSYNC.RECONVERGENT B2 ;  /* 0x0000000000027941 */ /* 0x000fea0003800200 */
.L_x_137:
[----:B------:R-:W-:Y:S01]  /*8110*/  HFMA2 R115, -RZ, RZ, 1.8310546875, -0.000730037689208984375 ;  /* 0x3f5391fbff737431 */ /* 0x000fe200000001ff */
[----:B------:R-:W-:Y:S01]  /*8120*/  MOV R104, 0x3f800000 ;  /* 0x3f80000000687802 */ /* 0x000fe20000000f00 */
[----:B------:R-:W0:Y:S01]  /*8130*/  FCHK P0, R105, 1.2100000381469726562 ;  /* 0x3f9ae14869007902 */ /* 0x000e220000000000 */
[----:B------:R-:W-:Y:S03]  /*8140*/  BSSY.RECONVERGENT B2, `(.L_x_143) ;  /* 0x000000a000027945 */ /* 0x000fe60003800200 */
[----:B------:R-:W-:-:S04]  /*8150*/  FFMA R104, R115, -1.2100000381469726562, R104 ;  /* 0xbf9ae14873687823 */ /* 0x000fc80000000068 */
[----:B------:R-:W-:-:S04]  /*8160*/  FFMA R104, R104, R115, 0.82644623517990112305 ;  /* 0x3f5391fb68687423 */ /* 0x000fc80000000073 */
[----:B------:R-:W-:-:S04]  /*8170*/  FFMA R114, R104, R105, RZ ;  /* 0x0000006968727223 */ /* 0x000fc800000000ff */
[----:B------:R-:W-:-:S04]  /*8180*/  FFMA R115, R114, -1.2100000381469726562, R105 ;  /* 0xbf9ae14872737823 */ /* 0x000fc80000000069 */
[----:B------:R-:W-:Y:S01]  /*8190*/  FFMA R115, R104, R115, R114 ;  /* 0x0000007368737223 */ /* 0x000fe20000000072 */
[----:B0-----:R-:W-:Y:S06]  /*81a0*/  @!P0 BRA `(.L_x_144) ;  /* 0x00000000000c8947 */ /* 0x001fec0003800000 */
[----:B------:R-:W-:Y:S02]  /*81b0*/  MOV R104, 0x3f9ae148 ;  /* 0x3f9ae14800687802 */ /* 0x000fe40000000f00 */
[----:B------:R-:W-:-:S07]  /*81c0*/  MOV R114, 0x81e0 ;  /* 0x000081e000727802 */ /* 0x000fce0000000f00 */
[----:B-12---:R-:W-:Y:S05]  /*81d0*/  CALL.REL.NOINC `($__internal_4_$__cuda_sm3x_div_rn_noftz_f32_slowpath) ;  /* 0x000000a000507944 */ /* 0x006fea0003c00000 */
.L_x_144:
[----:B------:R-:W-:Y:S05]  /*81e0*/  BSYNC.RECONVERGENT B2 ;  /* 0x0000000000027941 */ /* 0x000fea0003800200 */
.L_x_143:
[----:B------:R-:W-:Y:S01]  /*81f0*/  FADD R104, R171, R124 ;  /* 0x0000007cab687221 */ /* 0x000fe20000000000 */
[----:B------:R-:W-:Y:S01]  /*8200*/  FADD R125, R138, R125 ;  /* 0x0000007d8a7d7221 */ /* 0x000fe20000000000 */
[----:B------:R-:W-:Y:S01]  /*8210*/  FADD R182, RZ, R182 ;  /* 0x000000b6ffb67221 */ /* 0x000fe20000000000 */
[----:B------:R-:W-:Y:S01]  /*8220*/  FMUL R115, R115, 1.1000000238418579102 ;  /* 0x3f8ccccd73737820 */ /* 0x000fe20000400000 */
[----:B------:R-:W-:Y:S01]  /*8230*/  FMUL R104, R104, 0.5 ;  /* 0x3f00000068687820 */ /* 0x000fe20000400000 */
[----:B------:R-:W-:Y:S01]  /*8240*/  FMNMX R127, RZ, R127, !PT ;  /* 0x0000007fff7f7209 */ /* 0x000fe20007800000 */
[----:B------:R-:W-:Y:S01]  /*8250*/  FADD R137, RZ, R172 ;  /* 0x000000acff897221 */ /* 0x000fe20000000000 */
[----:B------:R-:W-:Y:S01]  /*8260*/  FADD R138, RZ, R173 ;  /* 0x000000adff8a7221 */ /* 0x000fe20000000000 */
[----:B------:R-:W-:Y:S01]  /*8270*/  FMUL R105, R104, 1000 ;  /* 0x447a000068697820 */ /* 0x000fe20000400000 */
[----:B------:R-:W-:Y:S01]  /*8280*/  FADD R139, RZ, R174 ;  /* 0x000000aeff8b7221 */ /* 0x000fe20000000000 */
[----:B------:R-:W-:Y:S01]  /*8290*/  FADD R140, RZ, R175 ;  /* 0x000000afff8c7221 */ /* 0x000fe20000000000 */
[----:B------:R-:W-:Y:S01]  /*82a0*/  BSSY.RECONVERGENT B2, `(.L_x_145) ;  /* 0x0000053000027945 */ /* 0x000fe20003800200 */
[----:B------:R-:W-:Y:S01]  /*82b0*/  FADD R162, RZ, R162 ;  /* 0x000000a2ffa27221 */ /* 0x000fe20000000000 */
[C---:B------:R-:W-:Y:S01]  /*82c0*/  FSETP.NEU.AND P0, PT, R105.reuse, RZ, PT ;  /* 0x000000ff6900720b */ /* 0x040fe20003f0d000 */
[----:B------:R-:W-:Y:S01]  /*82d0*/  FADD R165, RZ, R165 ;  /* 0x000000a5ffa57221 */ /* 0x000fe20000000000 */
[----:B------:R-:W-:Y:S01]  /*82e0*/  FADD R164, RZ, R164 ;  /* 0x000000a4ffa47221 */ /* 0x000fe20000000000 */
[----:B------:R-:W-:Y:S01]  /*82f0*/  FADD R163, RZ, R163 ;  /* 0x000000a3ffa37221 */ /* 0x000fe20000000000 */
[----:B------:R-:W-:Y:S01]  /*8300*/  SEL R104, RZ, 0xffffffff, !P0 ;  /* 0xffffffffff687807 */ /* 0x000fe20004000000 */
[----:B------:R-:W-:Y:S01]  /*8310*/  FADD R137, RZ, R137 ;  /* 0x00000089ff897221 */ /* 0x000fe20000000000 */
[----:B------:R-:W-:Y:S01]  /*8320*/  FSETP.GT.AND P0, PT, R105, RZ, PT ;  /* 0x000000ff6900720b */ /* 0x000fe20003f04000 */
[----:B------:R-:W-:Y:S01]  /*8330*/  FADD R138, RZ, R138 ;  /* 0x0000008aff8a7221 */ /* 0x000fe20000000000 */
[----:B------:R-:W-:Y:S01]  /*8340*/  I2FP.F32.S32 R104, R104 ;  /* 0x0000006800687245 */ /* 0x000fe20000201400 */
[----:B------:R-:W-:Y:S01]  /*8350*/  FADD R139, RZ, R139 ;  /* 0x0000008bff8b7221 */ /* 0x000fe20000000000 */
[----:B------:R-:W-:Y:S01]  /*8360*/  @!P1 MOV R130, RZ ;  /* 0x000000ff00829202 */ /* 0x000fe20000000f00 */
[----:B------:R-:W-:Y:S01]  /*8370*/  FADD R140, RZ, R140 ;  /* 0x0000008cff8c7221 */ /* 0x000fe20000000000 */
[----:B------:R-:W-:-:S02]  /*8380*/  FSEL R104, R104, 1, !P0 ;  /* 0x3f80000068687808 */ /* 0x000fc40004000000 */
[----:B------:R-:W-:Y:S01]  /*8390*/  FSETP.GT.AND P0, PT, R133, RZ, PT ;  /* 0x000000ff8500720b */ /* 0x000fe20003f04000 */
[----:B------:R-:W-:Y:S01]  /*83a0*/  FFMA R133, R134, 2, R125 ;  /* 0x4000000086857823 */ /* 0x000fe2000000007d */
[----:B------:R-:W-:Y:S01]  /*83b0*/  FMUL R125, R109, R182 ;  /* 0x000000b66d7d7220 */ /* 0x000fe20000400000 */
[----:B------:R-:W-:Y:S01]  /*83c0*/  FMUL R104, R115, R104 ;  /* 0x0000006873687220 */ /* 0x000fe20000400000 */
[----:B------:R-:W-:Y:S01]  /*83d0*/  FMUL R134, R182, R127 ;  /* 0x0000007fb6867220 */ /* 0x000fe20000400000 */
[----:B------:R-:W-:Y:S02]  /*83e0*/  @!P1 MOV R129, RZ ;  /* 0x000000ff00819202 */ /* 0x000fe40000000f00 */
[----:B------:R-:W-:Y:S01]  /*83f0*/  FSEL R125, R125, RZ, P0 ;  /* 0x000000ff7d7d7208 */ /* 0x000fe20000000000 */
[----:B------:R-:W-:-:S04]  /*8400*/  FMUL R142, R104, 1000 ;  /* 0x447a0000688e7820 */ /* 0x000fc80000400000 */
[-C--:B------:R-:W-:Y:S01]  /*8410*/  @!P1 FMUL R114, R171, R125.reuse ;  /* 0x0000007dab729220 */ /* 0x080fe20000400000 */
[----:B------:R-:W-:Y:S01]  /*8420*/  @!P1 FMUL R105, R125, R136 ;  /* 0x000000887d699220 */ /* 0x000fe20000400000 */
[----:B------:R-:W-:Y:S01]  /*8430*/  @!P1 FMUL R127, R111, -R125 ;  /* 0x8000007d6f7f9220 */ /* 0x000fe20000400000 */
[----:B------:R-:W-:Y:S01]  /*8440*/  FFMA R187, R142, 0.5, R187 ;  /* 0x3f0000008ebb7823 */ /* 0x000fe200000000bb */
[----:B------:R-:W-:Y:S01]  /*8450*/  @!P1 FFMA R136, R125, R124, -R114 ;  /* 0x0000007c7d889223 */ /* 0x000fe20000000872 */
[----:B------:R-:W-:Y:S06]  /*8460*/  @!P1 BRA `(.L_x_146) ;  /* 0x0000000000d89947 */ /* 0x000fec0003800000 */
[----:B------:R-:W-:Y:S01]  /*8470*/  HFMA2 R114, -RZ, RZ, 0.96630859375, -0.0022525787353515625 ;  /* 0x3bbb989dff727431 */ /* 0x000fe200000001ff */
[----:B------:R-:W-:Y:S01]  /*8480*/  MOV R117, 0x437c0000 ;  /* 0x437c000000757802 */ /* 0x000fe20000000f00 */
[----:B------:R-:W-:Y:S01]  /*8490*/  FMUL R120, R153, R153 ;  /* 0x0000009999787220 */ /* 0x000fe20000400000 */
[----:B------:R-:W-:Y:S01]  /*84a0*/  UMOV UR6, 0x3f800000 ;  /* 0x3f80000000067882 */ /* 0x000fe20000000000 */
[C---:B------:R-:W-:Y:S01]  /*84b0*/  FMUL R132, R125.reuse, -R132 ;  /* 0x800000847d847220 */ /* 0x040fe20000400000 */
[----:B------:R-:W-:Y:S01]  /*84c0*/  MOV R119, UR6 ;  /* 0x0000000600777c02 */ /* 0x000fe20008000f00 */
[----:B------:R-:W0:Y:S01]  /*84d0*/  MUFU.RCP R115, R120 ;  /* 0x0000007800737308 */ /* 0x000e220000001000 */
[----:B------:R-:W-:Y:S01]  /*84e0*/  FSETP.GT.AND P0, PT, R128, -R113, PT ;  /* 0x800000718000720b */ /* 0x000fe20003f04000 */
[----:B------:R-:W-:Y:S01]  /*84f0*/  FMUL R106, R125, R106 ;  /* 0x0000006a7d6a7220 */ /* 0x000fe20000400000 */
[----:B------:R-:W-:Y:S01]  /*8500*/  BSSY.RECONVERGENT B4, `(.L_x_147) ;  /* 0x0000024000047945 */ /* 0x000fe20003800200 */
[-C--:B------:R-:W-:Y:S01]  /*8510*/  FFMA.SAT R104, R112, R114.reuse, 0.5 ;  /* 0x3f00000070687423 */ /* 0x080fe20000002072 */
[----:B------:R-:W-:Y:S01]  /*8520*/  FFMA.SAT R114, -R113, R114, 0.5 ;  /* 0x3f00000071727423 */ /* 0x000fe20000002172 */
[----:B------:R-:W-:Y:S01]  /*8530*/  FSETP.GEU.AND P1, PT, R120, 1.0754944163277645694e-20, PT ;  /* 0x1e4b27b87800780b */ /* 0x000fe20003f2e000 */
[C---:B------:R-:W-:Y:S01]  /*8540*/  FMUL R127, R125.reuse, -R123 ;  /* 0x8000007b7d7f7220 */ /* 0x040fe20000400000 */
[-C--:B------:R-:W-:Y:S01]  /*8550*/  FFMA.RM R104, R104, R117.reuse, 12582913 ;  /* 0x4b40000168687423 */ /* 0x080fe20000004075 */
[----:B------:R-:W-:Y:S01]  /*8560*/  FFMA.RM R114, R114, R117, 12582913 ;  /* 0x4b40000172727423 */ /* 0x000fe20000004075 */
[----:B------:R-:W-:Y:S01]  /*8570*/  FCHK P2, -R119, R120 ;  /* 0x0000007877007302 */ /* 0x000fe20000040100 */
[----:B------:R-:W-:Y:S01]  /*8580*/  FMUL R131, R125, R131 ;  /* 0x000000837d837220 */ /* 0x000fe20000400000 */
[----:B------:R-:W-:-:S04]  /*8590*/  FADD R105, R104, -12583039 ;  /* 0xcb40007f68697421 */ /* 0x000fc80000000000 */
[----:B------:R-:W-:Y:S01]  /*85a0*/  FFMA R105, R112, 1.4426950216293334961, -R105 ;  /* 0x3fb8aa3b70697823 */ /* 0x000fe20000000869 */
[----:B0-----:R-:W-:-:S03]  /*85b0*/  FFMA R118, -R120, R115, 1 ;  /* 0x3f80000078767423 */ /* 0x001fc60000000173 */
[----:B------:R-:W-:Y:S01]  /*85c0*/  FFMA R105, R112, 1.925963033500011079e-08, R105 ;  /* 0x32a5706070697823 */ /* 0x000fe20000000069 */
[C---:B------:R-:W-:Y:S01]  /*85d0*/  FADD R112, R114.reuse, -12583039 ;  /* 0xcb40007f72707421 */ /* 0x040fe20000000000 */
[----:B------:R-:W-:-:S03]  /*85e0*/  SHF.L.U32 R114, R114, 0x17, RZ ;  /* 0x0000001772727819 */ /* 0x000fc600000006ff */
[C---:B------:R-:W-:Y:S01]  /*85f0*/  FFMA R112, -R113.reuse, 1.4426950216293334961, -R112 ;  /* 0x3fb8aa3b71707823 */ /* 0x040fe20000000970 */
[----:B------:R-:W0:Y:S03]  /*8600*/  MUFU.EX2 R105, R105 ;  /* 0x0000006900697308 */ /* 0x000e260000000800 */
[----:B------:R-:W-:Y:S01]  /*8610*/  FFMA R116, -R113, 1.925963033500011079e-08, R112 ;  /* 0x32a5706071747823 */ /* 0x000fe20000000170 */
[----:B------:R-:W-:Y:S01]  /*8620*/  SHF.L.U32 R112, R104, 0x17, RZ ;  /* 0x0000001768707819 */ /* 0x000fe200000006ff */
[----:B------:R-:W-:-:S03]  /*8630*/  FFMA R104, R115, R118, R115 ;  /* 0x0000007673687223 */ /* 0x000fc60000000073 */
[----:B------:R-:W3:Y:S01]  /*8640*/  MUFU.EX2 R117, R116 ;  /* 0x0000007400757308 */ /* 0x000ee20000000800 */
[----:B0-----:R-:W-:Y:S01]  /*8650*/  FMUL R115, R112, R105 ;  /* 0x0000006970737220 */ /* 0x001fe20000400000 */
[----:B------:R-:W-:-:S03]  /*8660*/  FFMA R105, R104, -1, RZ ;  /* 0xbf80000068697823 */ /* 0x000fc600000000ff */
[----:B------:R-:W-:Y:S01]  /*8670*/  FMUL R115, R132, R115 ;  /* 0x0000007384737220 */ /* 0x000fe20000400000 */
[----:B------:R-:W-:Y:S01]  /*8680*/  FFMA R112, -R120, R105, -1 ;  /* 0xbf80000078707423 */ /* 0x000fe20000000169 */
[----:B---3--:R-:W-:-:S03]  /*8690*/  FMUL R117, R114, R117 ;  /* 0x0000007572757220 */ /* 0x008fc60000400000 */
[----:B------:R-:W-:Y:S01]  /*86a0*/  FSEL R115, R115, RZ, P5 ;  /* 0x000000ff73737208 */ /* 0x000fe20002800000 */
[----:B------:R-:W-:Y:S01]  /*86b0*/  FFMA R104, R104, R112, R105 ;  /* 0x0000007068687223 */ /* 0x000fe20000000069 */
[----:B------:R-:W-:Y:S02]  /*86c0*/  FMUL R129, R106, R117 ;  /* 0x000000756a817220 */ /* 0x000fe40000400000 */
[----:B------:R-:W-:Y:S01]  /*86d0*/  FSEL R130, R115, RZ, P0 ;  /* 0x000000ff73827208 */ /* 0x000fe20000000000 */
[----:B------:R-:W-:Y:S06]  /*86e0*/  @!P2 BRA `(.L_x_148) ;  /* 0x000000000014a947 */ /* 0x000fec0003800000 */
[----:B------:R-:W-:Y:S02]  /*86f0*/  MOV R104, R120 ;  /* 0x0000007800687202 */ /* 0x000fe40000000f00 */
[----:B------:R-:W-:Y:S02]  /*8700*/  MOV R105, 0xbf800000 ;  /* 0xbf80000000697802 */ /* 0x000fe40000000f00 */
[----:B------:R-:W-:-:S07]  /*8710*/  MOV R114, 0x8730 ;  /* 0x0000873000727802 */ /* 0x000fce0000000f00 */
[----:B-12---:R-:W-:Y:S05]  /*8720*/  CALL.REL.NOINC `($__internal_4_$__cuda_sm3x_div_rn_noftz_f32_slowpath) ;  /* 0x0000009800fc7944 */ /* 0x006fea0003c00000 */
[----:B------:R-:W-:-:S07]  /*8730*/  MOV R104, R115 ;  /* 0x0000007300687202 */ /* 0x000fce0000000f00 */
.L_x_148:
[----:B------:R-:W-:Y:S05]  /*8740*/  BSYNC.RECONVERGENT B4 ;  /* 0x0000000000047941 */ /* 0x000fea0003800200 */
.L_x_147:
[C---:B------:R-:W-:Y:S01]  /*8750*/  FSEL R104, R131.reuse, R104, !P1 ;  /* 0x0000006883687208 */ /* 0x040fe20004800000 */
[----:B------:R-:W-:Y:S01]  /*8760*/  HFMA2 R136, -RZ, RZ, 0, 0 ;  /* 0x00000000ff887431 */ /* 0x000fe200000001ff */
[----:B------:R-:W-:Y:S01]  /*8770*/  FSEL R105, R131, -9.29804910739471728640e+19, P1 ;  /* 0xe0a14ba283697808 */ /* 0x000fe20000800000 */
[----:B------:R-:W-:-:S04]  /*8780*/  FADD R130, R130, -R129 ;  /* 0x8000008182827221 */ /* 0x000fc80000000000 */
[----:B------:R-:W-:Y:S01]  /*8790*/  FMUL R104, R104, R105 ;  /* 0x0000006968687220 */ /* 0x000fe20000400000 */
[----:B------:R-:W-:-:S04]  /*87a0*/  MOV R105, R125 ;  /* 0x0000007d00697202 */ /* 0x000fc80000000f00 */
[----:B------:R-:W-:-:S04]  /*87b0*/  FMNMX R104, R104, 1.00000002004087734272e+20, PT ;  /* 0x60ad78ec68687809 */ /* 0x000fc80003800000 */
[----:B------:R-:W-:-:S07]  /*87c0*/  FMNMX R129, R104, -1.00000002004087734272e+20, !PT ;  /* 0xe0ad78ec68817809 */ /* 0x000fce0007800000 */
.L_x_146:
[----:B------:R-:W-:Y:S05]  /*87d0*/  BSYNC.RECONVERGENT B2 ;  /* 0x0000000000027941 */ /* 0x000fea0003800200 */
.L_x_145:
[C---:B------:R-:W-:Y:S01]  /*87e0*/  FSETP.GEU.AND P0, PT, |R153|.reuse, 1.0754944163277645694e-20, PT ;  /* 0x1e4b27b89900780b */ /* 0x040fe20003f0e200 */
[----:B------:R-:W-:Y:S01]  /*87f0*/  FFMA R131, R142, 0.5, R105 ;  /* 0x3f0000008e837823 */ /* 0x000fe20000000069 */
[----:B------:R-:W-:Y:S01]  /*8800*/  FADD R165, RZ, R165 ;  /* 0x000000a5ffa57221 */ /* 0x000fe20000000000 */
[----:B------:R-:W-:Y:S01]  /*8810*/  FADD R164, RZ, R164 ;  /* 0x000000a4ffa47221 */ /* 0x000fe20000000000 */
[----:B------:R-:W-:Y:S01]  /*8820*/  FSEL R112, R153, 1.0754944163277645694e-20, P0 ;  /* 0x1e4b27b899707808 */ /* 0x000fe20000000000 */
[----:B------:R-:W-:Y:S01]  /*8830*/  FADD R163, RZ, R163 ;  /* 0x000000a3ffa37221 */ /* 0x000fe20000000000 */
[----:B------:R-:W-:Y:S01]  /*8840*/  BSSY.RECONVERGENT B2, `(.L_x_149) ;  /* 0x0000011000027945 */ /* 0x000fe20003800200 */
[C---:B------:R-:W-:Y:S01]  /*8850*/  FMUL R125, R107.reuse, R165 ;  /* 0x000000a56b7d7220 */ /* 0x040fe20000400000 */
[----:B------:R-:W0:Y:S01]  /*8860*/  MUFU.RCP R115, R112 ;  /* 0x0000007000737308 */ /* 0x000e220000001000 */
[C---:B------:R-:W-:Y:S01]  /*8870*/  FMUL R106, R107.reuse, R164 ;  /* 0x000000a46b6a7220 */ /* 0x040fe20000400000 */
[----:B------:R-:W-:Y:S01]  /*8880*/  ISETP.NE.AND P1, PT, R148, 0x1, PT ;  /* 0x000000019400780c */ /* 0x000fe20003f25270 */
[----:B------:R-:W-:-:S05]  /*8890*/  FMUL R107, R107, R163 ;  /* 0x000000a36b6b7220 */ /* 0x000fca0000400000 */
[----:B------:R-:W3:Y:S01]  /*88a0*/  FCHK P0, R4, R112 ;  /* 0x0000007004007302 */ /* 0x000ee20000000000 */
[----:B0-----:R-:W-:-:S04]  /*88b0*/  FFMA R104, -R112, R115, 1 ;  /* 0x3f80000070687423 */ /* 0x001fc80000000173 */
[----:B------:R-:W-:-:S04]  /*88c0*/  FFMA R115, R115, R104, R115 ;  /* 0x0000006873737223 */ /* 0x000fc80000000073 */
[----:B------:R-:W-:-:S04]  /*88d0*/  FFMA R104, R4, R115, RZ ;  /* 0x0000007304687223 */ /* 0x000fc800000000ff */
[----:B------:R-:W-:-:S04]  /*88e0*/  FFMA R105, -R112, R104, R4 ;  /* 0x0000006870697223 */ /* 0x000fc80000000104 */
[----:B------:R-:W-:Y:S01]  /*88f0*/  FFMA R115, R115, R105, R104 ;  /* 0x0000006973737223 */ /* 0x000fe20000000068 */
[----:B---3--:R-:W-:Y:S06]  /*8900*/  @!P0 BRA `(.L_x_150) ;  /* 0x0000000000108947 */ /* 0x008fec0003800000 */
[----:B------:R-:W-:Y:S02]  /*8910*/  MOV R105, R4 ;  /* 0x0000000400697202 */ /* 0x000fe40000000f00 */
[----:B------:R-:W-:Y:S02]  /*8920*/  MOV R104, R112 ;  /* 0x0000007000687202 */ /* 0x000fe40000000f00 */
[----:B------:R-:W-:-:S07]  /*8930*/  MOV R114, 0x8950 ;  /* 0x0000895000727802 */ /* 0x000fce0000000f00 */
[----:B-12---:R-:W-:Y:S05]  /*8940*/  CALL.REL.NOINC `($__internal_4_$__cuda_sm3x_div_rn_noftz_f32_slowpath) ;  /* 0x0000009800747944 */ /* 0x006fea0003c00000 */
.L_x_150:
[----:B------:R-:W-:Y:S05]  /*8950*/  BSYNC.RECONVERGENT B2 ;  /* 0x0000000000027941 */ /* 0x000fea0003800200 */
.L_x_149:
[----:B------:R-:W0:Y:S01]  /*8960*/  MUFU.RCP R105, R112 ;  /* 0x0000007000697308 */ /* 0x000e220000001000 */
[----:B------:R-:W-:Y:S01]  /*8970*/  FMNMX R115, R115, 1.00000002004087734272e+20, PT ;  /* 0x60ad78ec73737809 */ /* 0x000fe20003800000 */
[----:B------:R-:W-:Y:S03]  /*8980*/  BSSY.RECONVERGENT B2, `(.L_x_151) ;  /* 0x000000d000027945 */ /* 0x000fe60003800200 */
[----:B------:R-:W-:-:S03]  /*8990*/  FMNMX R128, R115, -1.00000002004087734272e+20, !PT ;  /* 0xe0ad78ec73807809 */ /* 0x000fc60007800000 */
        /* <DEDUP_REMOVED lines=11> */
.L_x_152:
[----:B------:R-:W-:Y:S05]  /*8a50*/  BSYNC.RECONVERGENT B2 ;  /* 0x0000000000027941 */ /* 0x000fea0003800200 */
.L_x_151:
[----:B------:R-:W0:Y:S01]  /*8a60*/  MUFU.RCP R105, R112 ;  /* 0x0000007000697308 */ /* 0x000e220000001000 */
[----:B------:R-:W-:Y:S01]  /*8a70*/  FMNMX R115, R115, 1.00000002004087734272e+20, PT ;  /* 0x60ad78ec73737809 */ /* 0x000fe20003800000 */
[----:B------:R-:W-:Y:S03]  /*8a80*/  BSSY.RECONVERGENT B2, `(.L_x_153) ;  /* 0x000000e000027945 */ /* 0x000fe60003800200 */
[----:B------:R-:W-:-:S03]  /*8a90*/  FMNMX R115, R115, -1.00000002004087734272e+20, !PT ;  /* 0xe0ad78ec73737809 */ /* 0x000fc60007800000 */
[----:B------:R-:W3:Y:S02]  /*8aa0*/  FCHK P0, R2, R112 ;  /* 0x0000007002007302 */ /* 0x000ee40000000000 */
[----:B------:R-:W-:Y:S01]  /*8ab0*/  FMUL R132, R164, R115 ;  /* 0x00000073a4847220 */ /* 0x000fe20000400000 */
        /* <DEDUP_REMOVED lines=10> */
.L_x_154:
[----:B------:R-:W-:Y:S05]  /*8b60*/  BSYNC.RECONVERGENT B2 ;  /* 0x0000000000027941 */ /* 0x000fea0003800200 */
.L_x_153:
[----:B------:R-:W-:Y:S01]  /*8b70*/  HFMA2 R104, -RZ, RZ, 0.96630859375, -0.0022525787353515625 ;  /* 0x3bbb989dff687431 */ /* 0x000fe200000001ff */
[----:B------:R-:W-:Y:S01]  /*8b80*/  MOV R105, 0x437c0000 ;  /* 0x437c000000697802 */ /* 0x000fe20000000f00 */
[----:B------:R-:W-:Y:S01]  /*8b90*/  FFMA R114, R165, R128, R132 ;  /* 0x00000080a5727223 */ /* 0x000fe20000000084 */
[----:B------:R-:W-:Y:S01]  /*8ba0*/  FMNMX R115, R115, 1.00000002004087734272e+20, PT ;  /* 0x60ad78ec73737809 */ /* 0x000fe20003800000 */
[----:B------:R-:W0:Y:S01]  /*8bb0*/  MUFU.RCP R117, R112 ;  /* 0x0000007000757308 */ /* 0x000e220000001000 */
[----:B------:R-:W-:Y:S01]  /*8bc0*/  FSETP.GT.AND P0, PT, R110, RZ, PT ;  /* 0x000000ff6e00720b */ /* 0x000fe20003f04000 */
[----:B------:R-:W-:Y:S01]  /*8bd0*/  FADD R162, RZ, R162 ;  /* 0x000000a2ffa27221 */ /* 0x000fe20000000000 */
[----:B------:R-:W-:Y:S01]  /*8be0*/  FSETP.GEU.AND P2, PT, R108, 1, PT ;  /* 0x3f8000006c00780b */ /* 0x000fe20003f4e000 */
[----:B------:R-:W-:Y:S01]  /*8bf0*/  BSSY.RECONVERGENT B2, `(.L_x_155) ;  /* 0x0000023000027945 */ /* 0x000fe20003800200 */
[----:B------:R-:W-:-:S03]  /*8c00*/  FFMA.SAT R104, -R113, R104, 0.5 ;  /* 0x3f00000071687423 */ /* 0x000fc60000002168 */
[----:B------:R-:W-:Y:S01]  /*8c10*/  FCHK P3, R107, R112 ;  /* 0x000000706b007302 */ /* 0x000fe20000060000 */
[----:B------:R-:W-:Y:S01]  /*8c20*/  FFMA.RM R105, R104, R105, 12582913 ;  /* 0x4b40000168697423 */ /* 0x000fe20000004069 */
[----:B------:R-:W-:-:S03]  /*8c30*/  FMNMX R104, R115, -1.00000002004087734272e+20, !PT ;  /* 0xe0ad78ec73687809 */ /* 0x000fc60007800000 */
[C---:B------:R-:W-:Y:S01]  /*8c40*/  FADD R116, R105.reuse, -12583039 ;  /* 0xcb40007f69747421 */ /* 0x040fe20000000000 */
[----:B------:R-:W-:Y:S01]  /*8c50*/  SHF.L.U32 R105, R105, 0x17, RZ ;  /* 0x0000001769697819 */ /* 0x000fe200000006ff */
[----:B------:R-:W-:Y:S01]  /*8c60*/  FFMA R104, R163, R104, R114 ;  /* 0x00000068a3687223 */ /* 0x000fe20000000072 */
[----:B0-----:R-:W-:Y:S01]  /*8c70*/  FFMA R108, -R112, R117, 1 ;  /* 0x3f800000706c7423 */ /* 0x001fe20000000175 */
[----:B------:R-:W-:Y:S02]  /*8c80*/  FFMA R116, -R113, 1.4426950216293334961, -R116 ;  /* 0x3fb8aa3b71747823 */ /* 0x000fe40000000974 */
[----:B------:R-:W-:Y:S01]  /*8c90*/  FADD R104, R133, R104 ;  /* 0x0000006885687221 */ /* 0x000fe20000000000 */
[----:B------:R-:W-:Y:S01]  /*8ca0*/  FFMA R117, R117, R108, R117 ;  /* 0x0000006c75757223 */ /* 0x000fe20000000075 */
[----:B------:R-:W-:-:S03]  /*8cb0*/  FFMA R116, -R113, 1.925963033500011079e-08, R116 ;  /* 0x32a5706071747823 */ /* 0x000fc60000000174 */
[----:B------:R-:W-:Y:S01]  /*8cc0*/  FSEL R104, R104, RZ, P0 ;  /* 0x000000ff68687208 */ /* 0x000fe20000000000 */
[----:B------:R-:W-:Y:S01]  /*8cd0*/  FFMA R128, R107, R117, RZ ;  /* 0x000000756b807223 */ /* 0x000fe200000000ff */
[----:B------:R-:W-:Y:S01]  /*8ce0*/  FSETP.GT.AND P0, PT, R141, -1.00000002004087734272e+20, PT ;  /* 0xe0ad78ec8d00780b */ /* 0x000fe20003f04000 */
[----:B------:R-:W0:Y:S01]  /*8cf0*/  MUFU.EX2 R116, R116 ;  /* 0x0000007400747308 */ /* 0x000e220000000800 */
[----:B------:R-:W-:Y:S02]  /*8d00*/  FSEL R104, R104, RZ, !P2 ;  /* 0x000000ff68687208 */ /* 0x000fe40005000000 */
[----:B------:R-:W-:-:S03]  /*8d10*/  FSETP.GT.AND P2, PT, R113, -R152, PT ;  /* 0x800000987100720b */ /* 0x000fc60003f44000 */
[-C--:B------:R-:W-:Y:S01]  /*8d20*/  FFMA R134, -R111, R104.reuse, R134 ;  /* 0x000000686f867223 */ /* 0x080fe20000000186 */
[C---:B------:R-:W-:Y:S01]  /*8d30*/  FFMA R136, R109.reuse, R104, R136 ;  /* 0x000000686d887223 */ /* 0x040fe20000000088 */
[----:B------:R-:W-:Y:S02]  /*8d40*/  FSEL R172, R162, RZ, P2 ;  /* 0x000000ffa2ac7208 */ /* 0x000fe40001000000 */
[----:B------:R-:W-:Y:S01]  /*8d50*/  FMUL R134, R109, R134 ;  /* 0x000000866d867220 */ /* 0x000fe20000400000 */
[----:B------:R-:W-:-:S04]  /*8d60*/  FFMA R109, -R112, R128, R107 ;  /* 0x00000080706d7223 */ /* 0x000fc8000000016b */
[----:B------:R-:W-:Y:S01]  /*8d70*/  FFMA R128, R117, R109, R128 ;  /* 0x0000006d75807223 */ /* 0x000fe20000000080 */
[----:B0-----:R-:W-:Y:S01]  /*8d80*/  FMUL R173, R105, R116 ;  /* 0x0000007469ad7220 */ /* 0x001fe20000400000 */
[----:B------:R-:W-:-:S03]  /*8d90*/  FSEL R105, R134, RZ, P0 ;  /* 0x000000ff86697208 */ /* 0x000fc60000000000 */
[----:B------:R-:W-:Y:S02]  /*8da0*/  FMUL R173, R173, R136 ;  /* 0x00000088adad7220 */ /* 0x000fe40000400000 */
[----:B------:R-:W-:Y:S01]  /*8db0*/  FADD R162, -R105, R172 ;  /* 0x000000ac69a27221 */ /* 0x000fe20000000100 */
[----:B------:R-:W-:Y:S06]  /*8dc0*/  @!P3 BRA `(.L_x_156) ;  /* 0x000000000014b947 */ /* 0x000fec0003800000 */
[----:B------:R-:W-:Y:S02]  /*8dd0*/  MOV R105, R107 ;  /* 0x0000006b00697202 */ /* 0x000fe40000000f00 */
[----:B------:R-:W-:Y:S02]  /*8de0*/  MOV R104, R112 ;  /* 0x0000007000687202 */ /* 0x000fe40000000f00 */
[----:B------:R-:W-:-:S07]  /*8df0*/  MOV R114, 0x8e10 ;  /* 0x00008e1000727802 */ /* 0x000fce0000000f00 */
[----:B-12---:R-:W-:Y:S05]  /*8e00*/  CALL.REL.NOINC `($__internal_4_$__cuda_sm3x_div_rn_noftz_f32_slowpath) ;  /* 0x0000009400447944 */ /* 0x006fea0003c00000 */
[----:B------:R-:W-:-:S07]  /*8e10*/  MOV R128, R115 ;  /* 0x0000007300807202 */ /* 0x000fce0000000f00 */
.L_x_156:
[----:B------:R-:W-:Y:S05]  /*8e20*/  BSYNC.RECONVERGENT B2 ;  /* 0x0000000000027941 */ /* 0x000fea0003800200 */
.L_x_155:
[----:B------:R-:W-:Y:S01]  /*8e30*/  FMUL R110, R153, R153 ;  /* 0x00000099996e7220 */ /* 0x000fe20000400000 */
[----:B------:R-:W-:Y:S04]  /*8e40*/  BSSY.RECONVERGENT B2, `(.L_x_157) ;  /* 0x000000f000027945 */ /* 0x000fe80003800200 */
[----:B------:R-:W-:-:S04]  /*8e50*/  FSETP.GEU.AND P4, PT, R110, 1.0754944163277645694e-20, PT ;  /* 0x1e4b27b86e00780b */ /* 0x000fc80003f8e000 */
[----:B------:R-:W-:Y:S02]  /*8e60*/  FSEL R110, R110, -1.0754944163277645694e-20, P4 ;  /* 0x9e4b27b86e6e7808 */ /* 0x000fe40002000000 */
[----:B------:R-:W-:Y:S02]  /*8e70*/  FSEL R105, R2, -R2, !P4 ;  /* 0x8000000202697208 */ /* 0x000fe40006000000 */
[----:B------:R-:W0:Y:S08]  /*8e80*/  MUFU.RCP R104, R110 ;  /* 0x0000006e00687308 */ /* 0x000e300000001000 */
        /* <DEDUP_REMOVED lines=8> */
[----:B------:R-:W-:-:S07]  /*8f10*/  MOV R114, 0x8f30 ;  /* 0x00008f3000727802 */ /* 0x000fce0000000f00 */
[----:B-12---:R-:W-:Y:S05]  /*8f20*/  CALL.REL.NOINC `($__internal_4_$__cuda_sm3x_div_rn_noftz_f32_slowpath) ;  /* 0x0000009000fc7944 */ /* 0x006fea0003c00000 */
.L_x_158:
[----:B------:R-:W-:Y:S05]  /*8f30*/  BSYNC.RECONVERGENT B2 ;  /* 0x0000000000027941 */ /* 0x000fea0003800200 */
.L_x_157:
[----:B------:R-:W0:Y:S01]  /*8f40*/  MUFU.RCP R105, R112 ;  /* 0x0000007000697308 */ /* 0x000e220000001000 */
[----:B------:R-:W-:Y:S01]  /*8f50*/  FMUL R115, R107, R115 ;  /* 0x000000736b737220 */ /* 0x000fe20000400000 */
[----:B------:R-:W-:Y:S04]  /*8f60*/  BSSY.RECONVERGENT B2, `(.L_x_159) ;  /* 0x000000f000027945 */ /* 0x000fe80003800200 */
[----:B------:R-:W-:Y:S02]  /*8f70*/  FMNMX R115, R115, 1.00000002004087734272e+20, PT ;  /* 0x60ad78ec73737809 */ /* 0x000fe40003800000 */
[----:B------:R-:W3:Y:S02]  /*8f80*/  FCHK P0, R106, R112 ;  /* 0x000000706a007302 */ /* 0x000ee40000000000 */
[----:B------:R-:W-:Y:S01]  /*8f90*/  FMNMX R175, R115, -1.00000002004087734272e+20, !PT ;  /* 0xe0ad78ec73af7809 */ /* 0x000fe20007800000 */
        /* <DEDUP_REMOVED lines=10> */
[----:B------:R-:W-:-:S07]  /*9040*/  MOV R174, R115 ;  /* 0x0000007300ae7202 */ /* 0x000fce0000000f00 */
.L_x_160:
[----:B------:R-:W-:Y:S05]  /*9050*/  BSYNC.RECONVERGENT B2 ;  /* 0x0000000000027941 */ /* 0x000fea0003800200 */
.L_x_159:
[----:B------:R-:W0:Y:S01]  /*9060*/  MUFU.RCP R105, R110 ;  /* 0x0000006e00697308 */ /* 0x000e220000001000 */
[----:B------:R-:W-:Y:S01]  /*9070*/  FSEL R107, R3, -R3, !P4 ;  /* 0x80000003036b7208 */ /* 0x000fe20006000000 */
[----:B------:R-:W-:Y:S06]  /*9080*/  BSSY.RECONVERGENT B2, `(.L_x_161) ;  /* 0x000000c000027945 */ /* 0x000fec0003800200 */
        /* <DEDUP_REMOVED lines=11> */
.L_x_162:
[----:B------:R-:W-:Y:S05]  /*9140*/  BSYNC.RECONVERGENT B2 ;  /* 0x0000000000027941 */ /* 0x000fea0003800200 */
.L_x_161:
        /* <DEDUP_REMOVED lines=17> */
.L_x_164:
[----:B------:R-:W-:Y:S05]  /*9260*/  BSYNC.RECONVERGENT B2 ;  /* 0x0000000000027941 */ /* 0x000fea0003800200 */
.L_x_163:
        /* <DEDUP_REMOVED lines=15> */
.L_x_166:
[----:B------:R-:W-:Y:S05]  /*9360*/  BSYNC.RECONVERGENT B2 ;  /* 0x0000000000027941 */ /* 0x000fea0003800200 */
.L_x_165:
[----:B------:R-:W2:Y:S08]  /*9370*/  LDC.64 R110, c[0x0][0x548] ;  /* 0x00015200ff6e7b82 */ /* 0x000eb00000000a00 */
[----:B------:R-:W0:Y:S08]  /*9380*/  LDC.64 R108, c[0x0][0x540] ;  /* 0x00015000ff6c7b82 */ /* 0x000e300000000a00 */
[----:B------:R-:W3:Y:S01]  /*9390*/  LDC.64 R104, c[0x0][0x4d8] ;  /* 0x00013600ff687b82 */ /* 0x000ee20000000a00 */
[----:B--2---:R-:W-:-:S07]  /*93a0*/  IMAD R117, R167, R110, RZ ;  /* 0x0000006ea7757224 */ /* 0x004fce00078e02ff */
[----:B------:R-:W2:Y:S01]  /*93b0*/  LDC.64 R106, c[0x0][0x4d0] ;  /* 0x00013400ff6a7b82 */ /* 0x000ea20000000a00 */
[----:B------:R-:W-:Y:S02]  /*93c0*/  LEA R115, R111, R111, 0x1 ;  /* 0x0000006f6f737211 */ /* 0x000fe400078e08ff */
[----:B0-----:R-:W-:-:S05]  /*93d0*/  IADD3 R116, P0, PT, R117, R108, RZ ;  /* 0x0000006c75747210 */ /* 0x001fca0007f1e0ff */
[----:B------:R-:W0:Y:S01]  /*93e0*/  LDC.64 R112, c[0x0][0x5b0] ;  /* 0x00016c00ff707b82 */ /* 0x000e220000000a00 */
[----:B------:R-:W-:Y:S02]  /*93f0*/  IADD3.X R117, PT, PT, RZ, R109, RZ, P0, !PT ;  /* 0x0000006dff757210 */ /* 0x000fe400007fe4ff */
[----:B------:R-:W-:Y:S01]  /*9400*/  IADD3 R122, P0, PT, R116, R111, RZ ;  /* 0x0000006f747a7210 */ /* 0x000fe20007f1e0ff */
[----:B---3--:R-:W-:-:S04]  /*9410*/  IMAD R119, R167, R104, RZ ;  /* 0x00000068a7777224 */ /* 0x008fc800078e02ff */
[----:B------:R-:W3:Y:S01]  /*9420*/  LDC.64 R108, c[0x0][0x510] ;  /* 0x00014400ff6c7b82 */ /* 0x000ee20000000a00 */
[----:B------:R-:W-:Y:S01]  /*9430*/  IADD3.X R123, PT, PT, RZ, R117, RZ, P0, !PT ;  /* 0x00000075ff7b7210 */ /* 0x000fe200007fe4ff */
[----:B------:R4:W5:Y:S01]  /*9440*/  LDG.E R136, desc[UR4][R116.64] ;  /* 0x0000000474887981 */ /* 0x000962000c1e1900 */
[-C--:B------:R-:W-:Y:S02]  /*9450*/  LEA R120, P2, R111, R116.reuse, 0x1 ;  /* 0x000000746f787211 */ /* 0x080fe400078408ff */
[----:B------:R-:W-:Y:S01]  /*9460*/  IADD3 R114, P3, PT, R115, R116, RZ ;  /* 0x0000007473727210 */ /* 0x000fe20007f7e0ff */
[----:B------:R-:W5:Y:S01]  /*9470*/  LDG.E R133, desc[UR4][R122.64] ;  /* 0x000000047a857981 */ /* 0x000f62000c1e1900 */
[----:B--2---:R-:W-:Y:S01]  /*9480*/  IADD3 R118, P0, PT, R119, R106, RZ ;  /* 0x0000006a77767210 */ /* 0x004fe20007f1e0ff */
[----:B------:R-:W2:Y:S03]  /*9490*/  LDC.64 R110, c[0x0][0x578] ;  /* 0x00015e00ff6e7b82 */ /* 0x000ea60000000a00 */
[----:B------:R-:W-:-:S02]  /*94a0*/  IADD3.X R119, PT, PT, RZ, R107, RZ, P0, !PT ;  /* 0x0000006bff777210 */ /* 0x000fc400007fe4ff */
[----:B------:R-:W-:Y:S02]  /*94b0*/  IADD3 R106, P0, PT, R118, R105, RZ ;  /* 0x00000069766a7210 */ /* 0x000fe40007f1e0ff */
[-C--:B------:R-:W-:Y:S01]  /*94c0*/  IADD3.X R121, PT, PT, RZ, R117.reuse, RZ, P2, !PT ;  /* 0x00000075ff797210 */ /* 0x080fe200017fe4ff */
[----:B------:R-:W5:Y:S01]  /*94d0*/  LDG.E R179, desc[UR4][R118.64] ;  /* 0x0000000476b37981 */ /* 0x000f62000c1e1900 */
[----:B------:R-:W-:Y:S01]  /*94e0*/  IADD3.X R115, PT, PT, RZ, R117, RZ, P3, !PT ;  /* 0x00000075ff737210 */ /* 0x000fe20001ffe4ff */
[----:B------:R-:W1:Y:S01]  /*94f0*/  LDC R181, c[0x0][0x5c0] ;  /* 0x00017000ffb57b82 */ /* 0x000e620000000800 */
[-C--:B------:R-:W-:Y:S01]  /*9500*/  IADD3.X R107, PT, PT, RZ, R119.reuse, RZ, P0, !PT ;  /* 0x00000077ff6b7210 */ /* 0x080fe200007fe4ff */
[----:B------:R-:W5:Y:S01]  /*9510*/  LDG.E R132, desc[UR4][R120.64] ;  /* 0x0000000478847981 */ /* 0x000f62000c1e1900 */
[----:B---3--:R-:W-:Y:S01]  /*9520*/  IMAD R108, R167, R108, RZ ;  /* 0x0000006ca76c7224 */ /* 0x008fe200078e02ff */
[----:B------:R-:W-:Y:S02]  /*9530*/  LEA R104, P2, R105, R118, 0x1 ;  /* 0x0000007669687211 */ /* 0x000fe400078408ff */
[----:B------:R3:W5:Y:S02]  /*9540*/  LDG.E R134, desc[UR4][R114.64] ;  /* 0x0000000472867981 */ /* 0x000764000c1e1900 */
[----:B----4-:R-:W-:Y:S01]  /*9550*/  IADD3 R116, P0, PT, R108, UR40, RZ ;  /* 0x000000286c747c10 */ /* 0x010fe2000ff1e0ff */
[----:B------:R-:W-:Y:S01]  /*9560*/  IMAD R145, R167, UR39, RZ ;  /* 0x00000027a7917c24 */ /* 0x000fe2000f8e02ff */
[----:B------:R-:W-:Y:S01]  /*9570*/  IADD3.X R105, PT, PT, RZ, R119, RZ, P2, !PT ;  /* 0x00000077ff697210 */ /* 0x000fe200017fe4ff */
[----:B------:R-:W-:Y:S01]  /*9580*/  FMUL R194, R125, R194 ;  /* 0x000000c27dc27220 */ /* 0x000fe20000400000 */
[----:B------:R-:W-:Y:S01]  /*9590*/  IADD3.X R117, PT, PT, RZ, UR41, RZ, P0, !PT ;  /* 0x00000029ff757c10 */ /* 0x000fe200087fe4ff */
[----:B------:R1:W5:Y:S01]  /*95a0*/  LDG.E R176, desc[UR4][R106.64] ;  /* 0x000000046ab07981 */ /* 0x000362000c1e1900 */
[----:B------:R-:W-:-:S02]  /*95b0*/  LEA R108, P2, R109, R116, 0x1 ;  /* 0x000000746d6c7211 */ /* 0x000fc400078408ff */
[----:B---3--:R-:W-:Y:S01]  /*95c0*/  IADD3 R114, P0, PT, R116, R109, RZ ;  /* 0x0000006d74727210 */ /* 0x008fe20007f1e0ff */
[----:B------:R-:W-:Y:S01]  /*95d0*/  IMAD R109, R167, UR35, RZ ;  /* 0x00000023a76d7c24 */ /* 0x000fe2000f8e02ff */
[----:B------:R-:W5:Y:S04]  /*95e0*/  LDG.E R141, desc[UR4][R116.64] ;  /* 0x00000004748d7981 */ /* 0x000f68000c1e1900 */
[----:B0-----:R-:W-:Y:S01]  /*95f0*/  IADD3 R112, P3, PT, R109, R112, RZ ;  /* 0x000000706d707210 */ /* 0x001fe20007f7e0ff */
[----:B------:R-:W-:Y:S01]  /*9600*/  FADD R173, R173, -R130 ;  /* 0x80000082adad7221 */ /* 0x000fe20000000000 */
[----:B------:R-:W-:Y:S01]  /*9610*/  IADD3.X R115, PT, PT, RZ, R117, RZ, P0, !PT ;  /* 0x00000075ff737210 */ /* 0x000fe200007fe4ff */
[----:B------:R0:W5:Y:S01]  /*9620*/  LDG.E R177, desc[UR4][R104.64] ;  /* 0x0000000468b17981 */ /* 0x000162000c1e1900 */
[----:B------:R-:W-:-:S03]  /*9630*/  IADD3.X R113, PT, PT, RZ, R113, RZ, P3, !PT ;  /* 0x00000071ff717210 */ /* 0x000fc60001ffe4ff */
[----:B------:R-:W5:Y:S04]  /*9640*/  LDG.E R142, desc[UR4][R114.64] ;  /* 0x00000004728e7981 */ /* 0x000f68000c1e1900 */
[----:B------:R-:W5:Y:S01]  /*9650*/  LDG.E R178, desc[UR4][R112.64] ;  /* 0x0000000470b27981 */ /* 0x000f62000c1e1900 */
[----:B--2---:R-:W-:Y:S01]  /*9660*/  IADD3 R144, P0, PT, R145, R110, RZ ;  /* 0x0000006e91907210 */ /* 0x004fe20007f1e0ff */
[----:B------:R-:W-:-:S03]  /*9670*/  FMUL R110, R153, R126 ;  /* 0x0000007e996e7220 */ /* 0x000fc60000400000 */
[----:B------:R-:W-:Y:S02]  /*9680*/  IADD3.X R145, PT, PT, RZ, R111, RZ, P0, !PT ;  /* 0x0000006fff917210 */ /* 0x000fe400007fe4ff */
[----:B-1----:R-:W-:Y:S01]  /*9690*/  IADD3 R106, P0, PT, R112, R181, RZ ;  /* 0x000000b5706a7210 */ /* 0x002fe20007f1e0ff */
[----:B------:R-:W-:Y:S01]  /*96a0*/  FADD R173, R172, R173 ;  /* 0x000000adacad7221 */ /* 0x000fe20000000000 */
[----:B------:R-:W-:Y:S01]  /*96b0*/  IADD3.X R109, PT, PT, RZ, R117, RZ, P2, !PT ;  /* 0x00000075ff6d7210 */ /* 0x000fe200017fe4ff */
[----:B------:R-:W-:Y:S01]  /*96c0*/  FADD R175, R175, R192 ;  /* 0x000000c0afaf7221 */ /* 0x000fe20000000000 */
[----:B------:R-:W-:Y:S02]  /*96d0*/  FMNMX R194, R194, 1.00000002004087734272e+20, PT ;  /* 0x60ad78ecc2c27809 */ /* 0x000fe40003800000 */
[----:B------:R-:W-:Y:S01]  /*96e0*/  FMNMX R190, R190, 1.00000002004087734272e+20, PT ;  /* 0x60ad78ecbebe7809 */ /* 0x000fe20003800000 */
[----:B------:R1:W5:Y:S01]  /*96f0*/  LDG.E R143, desc[UR4][R108.64] ;  /* 0x000000046c8f7981 */ /* 0x000362000c1e1900 */
[----:B------:R-:W-:-:S02]  /*9700*/  IADD3.X R107, PT, PT, RZ, R113, RZ, P0, !PT ;  /* 0x00000071ff6b7210 */ /* 0x000fc400007fe4ff */
[----:B------:R-:W-:Y:S02]  /*9710*/  SHF.L.U32 R189, R181, 0x1, RZ ;  /* 0x00000001b5bd7819 */ /* 0x000fe400000006ff */
[----:B------:R-:W-:Y:S01]  /*9720*/  FMNMX R174, R174, 1.00000002004087734272e+20, PT ;  /* 0x60ad78ecaeae7809 */ /* 0x000fe20003800000 */
[----:B------:R2:W5:Y:S01]  /*9730*/  LDG.E R180, desc[UR4][R106.64] ;  /* 0x000000046ab47981 */ /* 0x000562000c1e1900 */
[----:B------:R-:W-:Y:S02]  /*9740*/  FSETP.GT.AND P0, PT, R110, RZ, PT ;  /* 0x000000ff6e00720b */ /* 0x000fe40003f04000 */
[----:B------:R-:W-:Y:S02]  /*9750*/  FMNMX R194, R194, -1.00000002004087734272e+20, !PT ;  /* 0xe0ad78ecc2c27809 */ /* 0x000fe40007800000 */
[----:B------:R-:W-:Y:S01]  /*9760*/  FMNMX R128, R128, 1.00000002004087734272e+20, PT ;  /* 0x60ad78ec80807809 */ /* 0x000fe20003800000 */
[----:B------:R-:W-:Y:S01]  /*9770*/  FADD R187, RZ, R187 ;  /* 0x000000bbffbb7221 */ /* 0x000fe20000000000 */
[----:B0-----:R-:W-:Y:S01]  /*9780*/  IADD3 R104, P2, PT, R189, R112, RZ ;  /* 0x00000070bd687210 */ /* 0x001fe20007f5e0ff */
[----:B------:R-:W-:Y:S01]  /*9790*/  BSSY.RECONVERGENT B0, `(.L_x_167) ;  /* 0x00000b7000007945 */ /* 0x000fe20003800200 */
[----:B-1----:R-:W-:Y:S01]  /*97a0*/  FSEL R108, R173, RZ, P0 ;  /* 0x000000ffad6c7208 */ /* 0x002fe20000000000 */
[----:B------:R-:W-:Y:S01]  /*97b0*/  FADD R175, R194, R175 ;  /* 0x000000afc2af7221 */ /* 0x000fe20000000000 */
[----:B------:R-:W-:Y:S01]  /*97c0*/  IADD3.X R105, PT, PT, RZ, R113, RZ, P2, !PT ;  /* 0x00000071ff697210 */ /* 0x000fe200017fe4ff */
[----:B------:R-:W5:Y:S01]  /*97d0*/  LDG.E R144, desc[UR4][R144.64] ;  /* 0x0000000490907981 */ /* 0x000f62000c1e1900 */
[----:B------:R-:W-:Y:S01]  /*97e0*/  FSETP.GT.AND P0, PT, R124, R171, PT ;  /* 0x000000ab7c00720b */ /* 0x000fe20003f04000 */
[-C--:B--2---:R-:W-:Y:S01]  /*97f0*/  FMUL R106, R153, R108.reuse ;  /* 0x0000006c996a7220 */ /* 0x084fe20000400000 */
[----:B------:R-:W-:Y:S01]  /*9800*/  FFMA R108, R126, R108, R175 ;  /* 0x0000006c7e6c7223 */ /* 0x000fe200000000af */
[----:B------:R0:W5:Y:S01]  /*9810*/  LDG.E R188, desc[UR4][R104.64] ;  /* 0x0000000468bc7981 */ /* 0x000162000c1e1900 */
[----:B------:R-:W-:-:S02]  /*9820*/  FMNMX R174, R174, -1.00000002004087734272e+20, !PT ;  /* 0xe0ad78ecaeae7809 */ /* 0x000fc40007800000 */
[----:B------:R-:W-:Y:S01]  /*9830*/  FSEL R106, R106, RZ, P0 ;  /* 0x000000ff6a6a7208 */ /* 0x000fe20000000000 */
[----:B------:R-:W-:Y:S01]  /*9840*/  FADD R108, R108, R129 ;  /* 0x000000816c6c7221 */ /* 0x000fe20000000000 */
[----:B------:R-:W-:Y:S02]  /*9850*/  FMNMX R107, R128, -1.00000002004087734272e+20, !PT ;  /* 0xe0ad78ec806b7809 */ /* 0x000fe40007800000 */
[----:B0-----:R-:W-:Y:S01]  /*9860*/  FMNMX R105, R190, -1.00000002004087734272e+20, !PT ;  /* 0xe0ad78ecbe697809 */ /* 0x001fe20007800000 */
[----:B------:R-:W-:Y:S01]  /*9870*/  FADD R104, R106, R187 ;  /* 0x000000bb6a687221 */ /* 0x000fe20000000000 */
[----:B------:R-:W-:Y:S01]  /*9880*/  FADD R174, R139, R174 ;  /* 0x000000ae8bae7221 */ /* 0x000fe20000000000 */
[----:B------:R-:W-:Y:S01]  /*9890*/  FADD R107, R140, R107 ;  /* 0x0000006b8c6b7221 */ /* 0x000fe20000000000 */
[----:B------:R-:W-:Y:S01]  /*98a0*/  FADD R108, R137, R108 ;  /* 0x0000006c896c7221 */ /* 0x000fe20000000000 */
[----:B------:R-:W-:Y:S01]  /*98b0*/  FADD R105, R138, R105 ;  /* 0x000000698a697221 */ /* 0x000fe20000000000 */
[----:B------:R-:W-:Y:S01]  /*98c0*/  FADD R187, R131, -R106 ;  /* 0x8000006a83bb7221 */ /* 0x000fe20000000000 */
[----:B------:R-:W-:Y:S01]  /*98d0*/  FADD R145, R104, R127 ;  /* 0x0000007f68917221 */ /* 0x000fe20000000000 */
[----:B------:R-:W-:Y:S01]  /*98e0*/  FADD R186, RZ, R186 ;  /* 0x000000baffba7221 */ /* 0x000fe20000000000 */
        /* <DEDUP_REMOVED lines=8> */
[----:B------:R-:W-:Y:S06]  /*9970*/  @!P1 BRA `(.L_x_168) ;  /* 0x0000000800609947 */ /* 0x000fec0003800000 */
        /* <DEDUP_REMOVED lines=42> */
[----:B------:R1:W5:Y:S01]  /*9c20*/  LDG.E R38, desc[UR4][R108.64] ;  /* 0x000000046c267981 */ /* 0x000362000c1e1900 */
[----:B------:R-:W-:Y:S02]  /*9c30*/  IADD3 R106, P2, PT, R189, R26, RZ ;  /* 0x0000001abd6a7210 */ /* 0x000fe40007f5e0ff */
[----:B------:R-:W-:Y:S01]  /*9c40*/  IADD3.X R31, PT, PT, RZ, R113, RZ, P0, !PT ;  /* 0x00000071ff1f7210 */ /* 0x000fe200007fe4ff */
[----:B------:R-:W5:Y:S01]  /*9c50*/  LDG.E R39, desc[UR4][R32.64] ;  /* 0x0000000420277981 */ /* 0x000f62000c1e1900 */
[----:B0-----:R-:W-:-:S02]  /*9c60*/  IADD3 R26, P0, PT, R35, R112, RZ ;  /* 0x00000070231a7210 */ /* 0x001fc40007f1e0ff */
[----:B------:R-:W-:Y:S01]  /*9c70*/  IADD3.X R107, PT, PT, RZ, R27, RZ, P2, !PT ;  /* 0x0000001bff6b7210 */ /* 0x000fe200017fe4ff */
[----:B------:R-:W5:Y:S01]  /*9c80*/  LDG.E R36, desc[UR4][R30.64] ;  /* 0x000000041e247981 */ /* 0x000f62000c1e1900 */
[-C--:B------:R-:W-:Y:S02]  /*9c90*/  IADD3.X R27, PT, PT, RZ, R113.reuse, RZ, P0, !PT ;  /* 0x00000071ff1b7210 */ /* 0x080fe400007fe4ff */
[----:B------:R-:W-:Y:S01]  /*9ca0*/  IADD3 R28, P2, PT, R29, R112, RZ ;  /* 0x000000701d1c7210 */ /* 0x000fe20007f5e0ff */
[----:B------:R0:W5:Y:S01]  /*9cb0*/  LDG.E R37, desc[UR4][R106.64] ;  /* 0x000000046a257981 */ /* 0x000162000c1e1900 */
[----:B------:R-:W-:Y:S02]  /*9cc0*/  IADD3 R118, P0, PT, R189, R32, RZ ;  /* 0x00000020bd767210 */ /* 0x000fe40007f1e0ff */
[----:B------:R-:W-:Y:S01]  /*9cd0*/  IADD3.X R29, PT, PT, RZ, R113, RZ, P2, !PT ;  /* 0x00000071ff1d7210 */ /* 0x000fe200017fe4ff */
[----:B------:R-:W5:Y:S01]  /*9ce0*/  LDG.E R34, desc[UR4][R26.64] ;  /* 0x000000041a227981 */ /* 0x000f62000c1e1900 */
[----:B------:R-:W-:-:S02]  /*9cf0*/  IADD3.X R119, PT, PT, RZ, R33, RZ, P0, !PT ;  /* 0x00000021ff777210 */ /* 0x000fc400007fe4ff */
[-C--:B------:R-:W-:Y:S01]  /*9d00*/  IADD3 R104, P2, PT, R32, R181.reuse, RZ ;  /* 0x000000b520687210 */ /* 0x080fe20007f5e0ff */
[----:B------:R-:W5:Y:S01]  /*9d10*/  LDG.E R35, desc[UR4][R28.64] ;  /* 0x000000041c237981 */ /* 0x000f62000c1e1900 */
[----:B------:R-:W-:Y:S02]  /*9d20*/  IADD3 R116, P0, PT, R30, R181, RZ ;  /* 0x000000b51e747210 */ /* 0x000fe40007f1e0ff */
[----:B------:R-:W-:Y:S01]  /*9d30*/  IADD3.X R105, PT, PT, RZ, R33, RZ, P2, !PT ;  /* 0x00000021ff697210 */ /* 0x000fe200017fe4ff */
[----:B------:R-:W5:Y:S01]  /*9d40*/  LDG.E R32, desc[UR4][R118.64] ;  /* 0x0000000476207981 */ /* 0x000f62000c1e1900 */
[----:B------:R-:W-:Y:S02]  /*9d50*/  IADD3.X R117, PT, PT, RZ, R31, RZ, P0, !PT ;  /* 0x0000001fff757210 */ /* 0x000fe400007fe4ff */
[----:B------:R-:W-:Y:S01]  /*9d60*/  IADD3 R114, P2, PT, R189, R30, RZ ;  /* 0x0000001ebd727210 */ /* 0x000fe20007f5e0ff */
[----:B------:R2:W5:Y:S01]  /*9d70*/  LDG.E R33, desc[UR4][R104.64] ;  /* 0x0000000468217981 */ /* 0x000562000c1e1900 */
[----:B------:R-:W-:-:S02]  /*9d80*/  IADD3 R110, P0, PT, R28, R181, RZ ;  /* 0x000000b51c6e7210 */ /* 0x000fc40007f1e0ff */
[----:B------:R-:W-:Y:S02]  /*9d90*/  IADD3.X R115, PT, PT, RZ, R31, RZ, P2, !PT ;  /* 0x0000001fff737210 */ /* 0x000fe400017fe4ff */
[----:B------:R-:W-:Y:S01]  /*9da0*/  IADD3.X R111, PT, PT, RZ, R29, RZ, P0, !PT ;  /* 0x0000001dff6f7210 */ /* 0x000fe200007fe4ff */
[----:B------:R3:W5:Y:S01]  /*9db0*/  LDG.E R31, desc[UR4][R116.64] ;  /* 0x00000004741f7981 */ /* 0x000762000c1e1900 */
[C---:B-1----:R-:W-:Y:S02]  /*9dc0*/  IADD3 R108, P2, PT, R189.reuse, R28, RZ ;  /* 0x0000001cbd6c7210 */ /* 0x042fe40007f5e0ff */
[----:B0-----:R-:W-:Y:S01]  /*9dd0*/  IADD3 R106, P3, PT, R26, R181, RZ ;  /* 0x000000b51a6a7210 */ /* 0x001fe20007f7e0ff */
[----:B------:R0:W5:Y:S01]  /*9de0*/  LDG.E R30, desc[UR4][R114.64] ;  /* 0x00000004721e7981 */ /* 0x000162000c1e1900 */
[----:B--2---:R-:W-:Y:S02]  /*9df0*/  IADD3 R104, P0, PT, R189, R26, RZ ;  /* 0x0000001abd687210 */ /* 0x004fe40007f1e0ff */
[----:B------:R-:W-:-:S02]  /*9e00*/  IADD3.X R109, PT, PT, RZ, R29, RZ, P2, !PT ;  /* 0x0000001dff6d7210 */ /* 0x000fc400017fe4ff */
[-C--:B------:R-:W-:Y:S01]  /*9e10*/  IADD3.X R107, PT, PT, RZ, R27.reuse, RZ, P3, !PT ;  /* 0x0000001bff6b7210 */ /* 0x080fe20001ffe4ff */
[----:B------:R0:W5:Y:S01]  /*9e20*/  LDG.E R29, desc[UR4][R110.64] ;  /* 0x000000046e1d7981 */ /* 0x000162000c1e1900 */
[----:B------:R-:W-:-:S03]  /*9e30*/  IADD3.X R105, PT, PT, RZ, R27, RZ, P0, !PT ;  /* 0x0000001bff697210 */ /* 0x000fc600007fe4ff */
[----:B------:R0:W5:Y:S04]  /*9e40*/  LDG.E R28, desc[UR4][R108.64] ;  /* 0x000000046c1c7981 */ /* 0x000168000c1e1900 */
[----:B------:R0:W5:Y:S04]  /*9e50*/  LDG.E R27, desc[UR4][R106.64] ;  /* 0x000000046a1b7981 */ /* 0x000168000c1e1900 */
[----:B------:R0:W5:Y:S01]  /*9e60*/  LDG.E R26, desc[UR4][R104.64] ;  /* 0x00000004681a7981 */ /* 0x000162000c1e1900 */
[----:B---3--:R-:W-:-:S04]  /*9e70*/  IADD3 R116, PT, PT, R148, -0x1, RZ ;  /* 0xffffffff94747810 */ /* 0x008fc80007ffe0ff */
        /* <DEDUP_REMOVED lines=16> */
[----:B------:R-:W5:Y:S01]  /*9f80*/  LDG.E R22, desc[UR4][R10.64] ;  /* 0x000000040a167981 */ /* 0x000f62000c1e1900 */
[----:B------:R-:W-:Y:S02]  /*9f90*/  IADD3.X R13, PT, PT, RZ, R113, RZ, P2, !PT ;  /* 0x00000071ff0d7210 */ /* 0x000fe400017fe4ff */
[----:B------:R-:W-:Y:S01]  /*9fa0*/  IADD3 R128, P3, PT, R189, R16, RZ ;  /* 0x00000010bd807210 */ /* 0x000fe20007f7e0ff */
[----:B------:R-:W5:Y:S01]  /*9fb0*/  LDG.E R25, desc[UR4][R16.64] ;  /* 0x0000000410197981 */ /* 0x000f62000c1e1900 */
[----:B------:R-:W-:-:S02]  /*9fc0*/  IADD3 R8, P5, PT, R9, R112, RZ ;  /* 0x0000007009087210 */ /* 0x000fc40007fbe0ff */
[-C--:B------:R-:W-:Y:S01]  /*9fd0*/  IADD3 R104, P6, PT, R105, R112.reuse, RZ ;  /* 0x0000007069687210 */ /* 0x080fe20007fde0ff */
[----:B------:R-:W5:Y:S01]  /*9fe0*/  LDG.E R24, desc[UR4][R14.64] ;  /* 0x000000040e187981 */ /* 0x000f62000c1e1900 */
[-C--:B------:R-:W-:Y:S02]  /*9ff0*/  IADD3 R130, P4, PT, R16, R181.reuse, RZ ;  /* 0x000000b510827210 */ /* 0x080fe40007f9e0ff */
[----:B------:R-:W-:Y:S01]  /*a000*/  IADD3 R126, P2, PT, R14, R181, RZ ;  /* 0x000000b50e7e7210 */ /* 0x000fe20007f5e0ff */
[----:B------:R-:W5:Y:S01]  /*a010*/  LDG.E R23, desc[UR4][R12.64] ;  /* 0x000000040c177981 */ /* 0x000f62000c1e1900 */
[----:B------:R-:W-:Y:S02]  /*a020*/  IADD3.X R129, PT, PT, RZ, R17, RZ, P3, !PT ;  /* 0x00000011ff817210 */ /* 0x000fe40001ffe4ff */
[----:B------:R-:W-:Y:S02]  /*a030*/  IADD3 R6, P0, PT, R7, R112, RZ ;  /* 0x0000007007067210 */ /* 0x000fe40007f1e0ff */
[----:B------:R-:W-:-:S02]  /*a040*/  IADD3.X R9, PT, PT, RZ, R113, RZ, P5, !PT ;  /* 0x00000071ff097210 */ /* 0x000fc40002ffe4ff */
[----:B------:R-:W-:Y:S02]  /*a050*/  IADD3.X R105, PT, PT, RZ, R113, RZ, P6, !PT ;  /* 0x00000071ff697210 */ /* 0x000fe400037fe4ff */
[----:B------:R-:W-:Y:S01]  /*a060*/  IADD3.X R131, PT, PT, RZ, R17, RZ, P4, !PT ;  /* 0x00000011ff837210 */ /* 0x000fe200027fe4ff */
[----:B------:R-:W5:Y:S01]  /*a070*/  LDG.E R21, desc[UR4][R8.64] ;  /* 0x0000000408157981 */ /* 0x000f62000c1e1900 */
[----:B------:R-:W-:Y:S02]  /*a080*/  IADD3 R118, P3, PT, R10, R181, RZ ;  /* 0x000000b50a767210 */ /* 0x000fe40007f7e0ff */
[----:B------:R-:W-:Y:S01]  /*a090*/  IADD3.X R127, PT, PT, RZ, R15, RZ, P2, !PT ;  /* 0x0000000fff7f7210 */ /* 0x000fe200017fe4ff */
[----:B------:R0:W5:Y:S01]  /*a0a0*/  LDG.E R20, desc[UR4][R104.64] ;  /* 0x0000000468147981 */ /* 0x000162000c1e1900 */
[C---:B------:R-:W-:Y:S02]  /*a0b0*/  IADD3 R124, P6, PT, R189.reuse, R14, RZ ;  /* 0x0000000ebd7c7210 */ /* 0x040fe40007fde0ff */
[----:B------:R-:W-:Y:S01]  /*a0c0*/  IADD3 R122, P5, PT, R12, R181, RZ ;  /* 0x000000b50c7a7210 */ /* 0x000fe20007fbe0ff */
[----:B------:R1:W5:Y:S01]  /*a0d0*/  LDG.E R18, desc[UR4][R130.64] ;  /* 0x0000000482127981 */ /* 0x000362000c1e1900 */
[----:B------:R-:W-:-:S02]  /*a0e0*/  IADD3 R120, P4, PT, R189, R12, RZ ;  /* 0x0000000cbd787210 */ /* 0x000fc40007f9e0ff */
[----:B------:R-:W-:Y:S01]  /*a0f0*/  IADD3 R116, P2, PT, R189, R10, RZ ;  /* 0x0000000abd747210 */ /* 0x000fe20007f5e0ff */
[----:B------:R1:W5:Y:S01]  /*a100*/  LDG.E R17, desc[UR4][R128.64] ;  /* 0x0000000480117981 */ /* 0x000362000c1e1900 */
[----:B------:R-:W-:Y:S02]  /*a110*/  IADD3.X R7, PT, PT, RZ, R113, RZ, P0, !PT ;  /* 0x00000071ff077210 */ /* 0x000fe400007fe4ff */
[----:B------:R-:W-:Y:S01]  /*a120*/  IADD3.X R119, PT, PT, RZ, R11, RZ, P3, !PT ;  /* 0x0000000bff777210 */ /* 0x000fe20001ffe4ff */
[----:B------:R1:W5:Y:S01]  /*a130*/  LDG.E R16, desc[UR4][R126.64] ;  /* 0x000000047e107981 */ /* 0x000362000c1e1900 */
[----:B------:R-:W-:Y:S02]  /*a140*/  IADD3.X R125, PT, PT, RZ, R15, RZ, P6, !PT ;  /* 0x0000000fff7d7210 */ /* 0x000fe400037fe4ff */
[-C--:B------:R-:W-:Y:S01]  /*a150*/  IADD3.X R123, PT, PT, RZ, R13.reuse, RZ, P5, !PT ;  /* 0x0000000dff7b7210 */ /* 0x080fe20002ffe4ff */
[----:B------:R1:W5:Y:S01]  /*a160*/  LDG.E R19, desc[UR4][R6.64] ;  /* 0x0000000406137981 */ /* 0x000362000c1e1900 */
[----:B------:R-:W-:-:S02]  /*a170*/  IADD3.X R121, PT, PT, RZ, R13, RZ, P4, !PT ;  /* 0x0000000dff797210 */ /* 0x000fc400027fe4ff */
[----:B------:R-:W-:Y:S01]  /*a180*/  IADD3 R110, P0, PT, R104, R181, RZ ;  /* 0x000000b5686e7210 */ /* 0x000fe20007f1e0ff */
[----:B------:R1:W5:Y:S01]  /*a190*/  LDG.E R15, desc[UR4][R124.64] ;  /* 0x000000047c0f7981 */ /* 0x000362000c1e1900 */
[C---:B------:R-:W-:Y:S02]  /*a1a0*/  IADD3 R108, P3, PT, R189.reuse, R104, RZ ;  /* 0x00000068bd6c7210 */ /* 0x040fe40007f7e0ff */
[----:B------:R-:W-:Y:S01]  /*a1b0*/  IADD3.X R117, PT, PT, RZ, R11, RZ, P2, !PT ;  /* 0x0000000bff757210 */ /* 0x000fe200017fe4ff */
[----:B------:R1:W5:Y:S01]  /*a1c0*/  LDG.E R14, desc[UR4][R122.64] ;  /* 0x000000047a0e7981 */ /* 0x000362000c1e1900 */
[-C--:B------:R-:W-:Y:S02]  /*a1d0*/  IADD3 R114, P6, PT, R8, R181.reuse, RZ ;  /* 0x000000b508727210 */ /* 0x080fe40007fde0ff */
[----:B------:R-:W-:Y:S01]  /*a1e0*/  IADD3 R112, P5, PT, R189, R8, RZ ;  /* 0x00000008bd707210 */ /* 0x000fe20007fbe0ff */
[----:B------:R1:W5:Y:S01]  /*a1f0*/  LDG.E R13, desc[UR4][R120.64] ;  /* 0x00000004780d7981 */ /* 0x000362000c1e1900 */
[----:B------:R-:W-:-:S02]  /*a200*/  IADD3 R106, P2, PT, R6, R181, RZ ;  /* 0x000000b5066a7210 */ /* 0x000fc40007f5e0ff */
[----:B0-----:R-:W-:Y:S01]  /*a210*/  IADD3 R104, P4, PT, R189, R6, RZ ;  /* 0x00000006bd687210 */ /* 0x001fe20007f9e0ff */
        /* <DEDUP_REMOVED lines=14> */
.L_x_168:
[----:B------:R-:W-:Y:S05]  /*a300*/  BSYNC.RECONVERGENT B0 ;  /* 0x0000000000007941 */ /* 0x000fea0003800200 */
.L_x_167:
[----:B-1----:R-:W-:Y:S01]  /*a310*/  HFMA2 R105, -RZ, RZ, 1.640625, 6892 ;  /* 0x3e906ebbff697431 */ /* 0x002fe200000001ff */
[----:B------:R-:W-:Y:S04]  /*a320*/  BSSY.RECONVERGENT B0, `(.L_x_169) ;  /* 0x0000068000007945 */ /* 0x000fe80003800200 */
[-C--:B-----5:R-:W-:Y:S01]  /*a330*/  FFMA R123, R178, R105.reuse, 0.5 ;  /* 0x3f000000b27b7423 */ /* 0x0a0fe20000000069 */
        /* <DEDUP_REMOVED lines=30> */
[C---:B------:R-:W-:Y:S01]  /*a520*/  FMUL R107, R111.reuse, R31 ;  /* 0x0000001f6f6b7220 */ /* 0x040fe20000400000 */
[----:B------:R-:W-:Y:S01]  /*a530*/  FMUL R104, R111, R30 ;  /* 0x0000001e6f687220 */ /* 0x000fe20000400000 */
[----:B------:R-:W-:Y:S01]  /*a540*/  FFMA R113, -R160, R160, R113 ;  /* 0x000000a0a0717223 */ /* 0x000fe20000000171 */
[C---:B------:R-:W-:Y:S01]  /*a550*/  FFMA R106, R110.reuse, R40, R105 ;  /* 0x000000286e6a7223 */ /* 0x040fe20000000069 */
[C---:B------:R-:W-:Y:S01]  /*a560*/  FFMA R108, R110.reuse, R38, R107 ;  /* 0x000000266e6c7223 */ /* 0x040fe2000000006b */
[----:B------:R-:W-:Y:S01]  /*a570*/  FFMA R105, R110, R37, R104 ;  /* 0x000000256e697223 */ /* 0x000fe20000000068 */
[----:B------:R-:W-:Y:S01]  /*a580*/  FMUL R113, R113, 0.3153915703296661377 ;  /* 0x3ea17b0171717820 */ /* 0x000fe20000400000 */
[----:B------:R-:W-:Y:S01]  /*a590*/  FFMA R104, R161, R161, -R114 ;  /* 0x000000a1a1687223 */ /* 0x000fe20000000872 */
[----:B------:R-:W-:-:S02]  /*a5a0*/  FMUL R110, R115, -1.0925484895706176758 ;  /* 0xbf8bd8a1736e7820 */ /* 0x000fc40000400000 */
[C---:B------:R-:W-:Y:S01]  /*a5b0*/  FFMA R107, R113.reuse, R35, R106 ;  /* 0x00000023716b7223 */ /* 0x040fe2000000006a */
[----:B------:R-:W-:Y:S01]  /*a5c0*/  IADD3 R106, PT, PT, R148, -0x1, RZ ;  /* 0xffffffff946a7810 */ /* 0x000fe20007ffe0ff */
[C---:B------:R-:W-:Y:S01]  /*a5d0*/  FFMA R108, R113.reuse, R29, R108 ;  /* 0x0000001d716c7223 */ /* 0x040fe2000000006c */
[----:B------:R-:W-:Y:S01]  /*a5e0*/  FFMA R105, R113, R28, R105 ;  /* 0x0000001c71697223 */ /* 0x000fe20000000069 */
[----:B------:R-:W-:Y:S01]  /*a5f0*/  FMUL R111, R104, 0.54627424478530883789 ;  /* 0x3f0bd8a1686f7820 */ /* 0x000fe20000400000 */
[----:B------:R-:W-:Y:S01]  /*a600*/  ISETP.GE.U32.AND P0, PT, R106, 0x3, PT ;  /* 0x000000036a00780c */ /* 0x000fe20003f06070 */
[C---:B------:R-:W-:Y:S01]  /*a610*/  FFMA R104, R110.reuse, R34, R107 ;  /* 0x000000226e687223 */ /* 0x040fe2000000006b */
[C---:B------:R-:W-:Y:S01]  /*a620*/  FFMA R108, R110.reuse, R27, R108 ;  /* 0x0000001b6e6c7223 */ /* 0x040fe2000000006c */
[----:B------:R-:W-:Y:S02]  /*a630*/  FFMA R105, R110, R26, R105 ;  /* 0x0000001a6e697223 */ /* 0x000fe40000000069 */
[C---:B------:R-:W-:Y:S01]  /*a640*/  FFMA R104, R111.reuse, R39, R104 ;  /* 0x000000276f687223 */ /* 0x040fe20000000068 */
[C---:B------:R-:W-:Y:S01]  /*a650*/  FFMA R107, R111.reuse, R33, R108 ;  /* 0x000000216f6b7223 */ /* 0x040fe2000000006c */
[----:B------:R-:W-:-:S02]  /*a660*/  FFMA R105, R111, R32, R105 ;  /* 0x000000206f697223 */ /* 0x000fc40000000069 */
[----:B------:R-:W-:Y:S01]  /*a670*/  FADD R123, R123, R104 ;  /* 0x000000687b7b7221 */ /* 0x000fe20000000000 */
[----:B------:R-:W-:Y:S01]  /*a680*/  FADD R180, R180, R107 ;  /* 0x0000006bb4b47221 */ /* 0x000fe20000000000 */
[----:B------:R-:W-:Y:S02]  /*a690*/  FADD R188, R188, R105 ;  /* 0x00000069bcbc7221 */ /* 0x000fe40000000000 */
[----:B------:R-:W-:Y:S05]  /*a6a0*/  @!P0 BRA `(.L_x_170) ;  /* 0x0000000000bc8947 */ /* 0x000fea0003800000 */
[----:B------:R-:W-:Y:S01]  /*a6b0*/  FMUL R105, R161, R161 ;  /* 0x000000a1a1697220 */ /* 0x000fe20000400000 */
[----:B------:R-:W-:Y:S01]  /*a6c0*/  FMUL R104, R160, -0.59004360437393188477 ;  /* 0xbf170d19a0687820 */ /* 0x000fe20000400000 */
[----:B------:R-:W-:Y:S01]  /*a6d0*/  FMUL R106, R109, 2.8906114101409912109 ;  /* 0x4038ffc76d6a7820 */ /* 0x000fe20000400000 */
[C---:B------:R-:W-:Y:S01]  /*a6e0*/  FADD R108, R112.reuse, R112 ;  /* 0x00000070706c7221 */ /* 0x040fe20000000000 */
[C-C-:B------:R-:W-:Y:S01]  /*a6f0*/  FFMA R107, R105.reuse, 3, -R114.reuse ;  /* 0x40400000696b7823 */ /* 0x140fe20000000872 */
[----:B------:R-:W-:Y:S01]  /*a700*/  FADD R115, R105, -R114 ;  /* 0x8000007269737221 */ /* 0x000fe20000000000 */
[C---:B------:R-:W-:Y:S01]  /*a710*/  FMUL R109, R159.reuse, R106 ;  /* 0x0000006a9f6d7220 */ /* 0x040fe20000400000 */
[--C-:B------:R-:W-:Y:S01]  /*a720*/  FFMA R111, R112, 4, -R105.reuse ;  /* 0x40800000706f7823 */ /* 0x100fe20000000869 */
[----:B------:R-:W-:Y:S01]  /*a730*/  FMUL R107, R104, R107 ;  /* 0x0000006b686b7220 */ /* 0x000fe20000400000 */
[----:B------:R-:W-:Y:S01]  /*a740*/  FMUL R104, R159, 1.4453057050704956055 ;  /* 0x3fb8ffc79f687820 */ /* 0x000fe20000400000 */
[----:B------:R-:W-:Y:S01]  /*a750*/  FFMA R113, R105, -3, R108 ;  /* 0xc040000069717823 */ /* 0x000fe2000000006c */
[C---:B------:R-:W-:Y:S01]  /*a760*/  FFMA R117, R114.reuse, -3, R105 ;  /* 0xc040000072757823 */ /* 0x040fe20000000069 */
[----:B------:R-:W-:Y:S01]  /*a770*/  FADD R111, -R114, R111 ;  /* 0x0000006f726f7221 */ /* 0x000fe20000000100 */
[----:B------:R-:W-:Y:S01]  /*a780*/  FMUL R112, R115, R104 ;  /* 0x0000006873707220 */ /* 0x000fe20000400000 */
[C---:B------:R-:W-:Y:S01]  /*a790*/  FMUL R104, R109.reuse, R24 ;  /* 0x000000186d687220 */ /* 0x040fe20000400000 */
[C---:B------:R-:W-:Y:S01]  /*a7a0*/  FMUL R105, R109.reuse, R16 ;  /* 0x000000106d697220 */ /* 0x040fe20000400000 */
[----:B------:R-:W-:Y:S01]  /*a7b0*/  FMUL R108, R160, -0.45704579353332519531 ;  /* 0xbeea01e8a06c7820 */ /* 0x000fe20000400000 */
[----:B------:R-:W-:Y:S01]  /*a7c0*/  FMUL R106, R109, R15 ;  /* 0x0000000f6d6a7220 */ /* 0x000fe20000400000 */
[----:B------:R-:W-:Y:S01]  /*a7d0*/  FFMA R113, R114, -3, R113 ;  /* 0xc040000072717823 */ /* 0x000fe20000000071 */
[----:B------:R-:W-:Y:S01]  /*a7e0*/  FMUL R110, R159, 0.37317633628845214844 ;  /* 0x3ebf10f89f6e7820 */ /* 0x000fe20000400000 */
[C---:B------:R-:W-:Y:S01]  /*a7f0*/  FFMA R104, R107.reuse, R25, R104 ;  /* 0x000000196b687223 */ /* 0x040fe20000000068 */
[----:B------:R-:W-:Y:S01]  /*a800*/  FFMA R105, R107, R18, R105 ;  /* 0x000000126b697223 */ /* 0x000fe20000000069 */
        /* <DEDUP_REMOVED lines=25> */
.L_x_170:
[----:B------:R-:W-:Y:S05]  /*a9a0*/  BSYNC.RECONVERGENT B0 ;  /* 0x0000000000007941 */ /* 0x000fea0003800200 */
.L_x_169:
[CC--:B------:R-:W-:Y:S01]  /*a9b0*/  FMUL R106, R160.reuse, R133.reuse ;  /* 0x00000085a06a7220 */ /* 0x0c0fe20000400000 */
[----:B------:R-:W-:Y:S01]  /*a9c0*/  FMUL R105, R159, R132 ;  /* 0x000000849f697220 */ /* 0x000fe20000400000 */
[C---:B------:R-:W-:Y:S01]  /*a9d0*/  FMUL R104, R161.reuse, R134 ;  /* 0x00000086a1687220 */ /* 0x040fe20000400000 */
[----:B------:R-:W-:Y:S01]  /*a9e0*/  BSSY.RECONVERGENT B0, `(.L_x_171) ;  /* 0x0000027000007945 */ /* 0x000fe20003800200 */
[----:B------:R-:W-:Y:S01]  /*a9f0*/  FFMA R106, R161, R132, -R106 ;  /* 0x00000084a16a7223 */ /* 0x000fe2000000086a */
[----:B------:R-:W-:Y:S01]  /*aa00*/  FFMA R105, R160, R134, -R105 ;  /* 0x00000086a0697223 */ /* 0x000fe20000000869 */
[----:B------:R-:W-:Y:S01]  /*aa10*/  FFMA R104, R159, R133, -R104 ;  /* 0x000000859f687223 */ /* 0x000fe20000000868 */
[----:B------:R-:W-:Y:S01]  /*aa20*/  FADD R113, R158, -R179 ;  /* 0x800000b39e717221 */ /* 0x000fe20000000000 */
[----:B------:R-:W-:Y:S01]  /*aa30*/  FADD R108, R106, R106 ;  /* 0x0000006a6a6c7221 */ /* 0x000fe20000000000 */
[----:B------:R-:W-:Y:S01]  /*aa40*/  FADD R105, R105, R105 ;  /* 0x0000006969697221 */ /* 0x000fe20000000000 */
[----:B------:R-:W-:Y:S01]  /*aa50*/  FADD R107, R104, R104 ;  /* 0x00000068686b7221 */ /* 0x000fe20000000000 */
[----:B------:R-:W-:Y:S01]  /*aa60*/  FADD R125, R157, -R176 ;  /* 0x800000b09d7d7221 */ /* 0x000fe20000000000 */
[-C--:B------:R-:W-:Y:S01]  /*aa70*/  FMUL R109, R132, R108.reuse ;  /* 0x0000006c846d7220 */ /* 0x080fe20000400000 */
[-C--:B------:R-:W-:Y:S01]  /*aa80*/  FMUL R110, R134, R105.reuse ;  /* 0x00000069866e7220 */ /* 0x080fe20000400000 */
[C---:B------:R-:W-:Y:S01]  /*aa90*/  FFMA R106, R136.reuse, R105, R161 ;  /* 0x00000069886a7223 */ /* 0x040fe200000000a1 */
[-C--:B------:R-:W-:Y:S01]  /*aaa0*/  FFMA R104, R136, R107.reuse, R160 ;  /* 0x0000006b88687223 */ /* 0x080fe200000000a0 */
[-C--:B------:R-:W-:Y:S01]  /*aab0*/  FFMA R109, R134, R107.reuse, -R109 ;  /* 0x0000006b866d7223 */ /* 0x080fe2000000086d */
[C---:B------:R-:W-:Y:S01]  /*aac0*/  FMUL R111, R133.reuse, R107 ;  /* 0x0000006b856f7220 */ /* 0x040fe20000400000 */
[-C--:B------:R-:W-:Y:S01]  /*aad0*/  FFMA R107, R133, R108.reuse, -R110 ;  /* 0x0000006c856b7223 */ /* 0x080fe2000000086e */
[----:B------:R-:W-:Y:S01]  /*aae0*/  FFMA R108, R136, R108, R159 ;  /* 0x0000006c886c7223 */ /* 0x000fe2000000009f */
[----:B------:R-:W-:Y:S01]  /*aaf0*/  FADD R106, R106, R109 ;  /* 0x0000006d6a6a7221 */ /* 0x000fe20000000000 */
[----:B------:R-:W-:Y:S01]  /*ab00*/  FFMA R111, R132, R105, -R111 ;  /* 0x00000069846f7223 */ /* 0x000fe2000000086f */
[----:B------:R-:W-:-:S02]  /*ab10*/  FADD R107, R104, R107 ;  /* 0x0000006b686b7221 */ /* 0x000fc40000000000 */
[----:B------:R-:W-:Y:S01]  /*ab20*/  FFMA R104, R106, R106, RZ ;  /* 0x0000006a6a687223 */ /* 0x000fe200000000ff */
[----:B------:R-:W-:Y:S01]  /*ab30*/  FADD R108, R108, R111 ;  /* 0x0000006f6c6c7221 */ /* 0x000fe20000000000 */
[----:B------:R-:W-:Y:S02]  /*ab40*/  FADD R111, R156, -R177 ;  /* 0x800000b19c6f7221 */ /* 0x000fe40000000000 */
[----:B------:R-:W-:-:S04]  /*ab50*/  FFMA R105, R107, R107, R104 ;  /* 0x0000006b6b697223 */ /* 0x000fc80000000068 */
[----:B------:R-:W-:-:S05]  /*ab60*/  FFMA R105, R108, R108, R105 ;  /* 0x0000006c6c697223 */ /* 0x000fca0000000069 */
[----:B------:R-:W-:-:S04]  /*ab70*/  FMNMX R105, R105, 1.0754944163277645694e-20, !PT ;  /* 0x1e4b27b869697809 */ /* 0x000fc80007800000 */
[----:B------:R-:W-:Y:S01]  /*ab80*/  IADD3 R109, PT, PT, R105, -0xd000000, RZ ;  /* 0xf3000000696d7810 */ /* 0x000fe20007ffe0ff */
[----:B------:R0:W1:Y:S03]  /*ab90*/  MUFU.RSQ R104, R105 ;  /* 0x0000006900687308 */ /* 0x0000660000001400 */
[----:B------:R-:W-:-:S13]  /*aba0*/  ISETP.GT.U32.AND P0, PT, R109, 0x727fffff, PT ;  /* 0x727fffff6d00780c */ /* 0x000fda0003f04070 */
[----:B0-----:R-:W-:Y:S05]  /*abb0*/  @!P0 BRA `(.L_x_172) ;  /* 0x0000000000148947 */ /* 0x001fea0003800000 */
[----:B-1----:R-:W-:Y:S02]  /*abc0*/  MOV R104, R105 ;  /* 0x0000006900687202 */ /* 0x002fe40000000f00 */
[----:B------:R-:W-:-:S07]  /*abd0*/  MOV R112, 0xabf0 ;  /* 0x0000abf000707802 */ /* 0x000fce0000000f00 */
[----:B------:R-:W-:Y:S05]  /*abe0*/  CALL.REL.NOINC `($__internal_3_$__cuda_sm20_sqrt_rn_f32_slowpath) ;  /* 0x0000007400747944 */ /* 0x000fea0003c00000 */
[----:B------:R-:W-:Y:S01]  /*abf0*/  MOV R124, R115 ;  /* 0x00000073007c7202 */ /* 0x000fe20000000f00 */
[----:B------:R-:W-:Y:S06]  /*ac00*/  BRA `(.L_x_173) ;  /* 0x0000000000107947 */ /* 0x000fec0003800000 */
.L_x_172:
[----:B-1----:R-:W-:Y:S01]  /*ac10*/  FMUL.FTZ R124, R105, R104 ;  /* 0x00000068697c7220 */ /* 0x002fe20000410000 */
[----:B------:R-:W-:-:S03]  /*ac20*/  FMUL.FTZ R104, R104, 0.5 ;  /* 0x3f00000068687820 */ /* 0x000fc60000410000 */
[----:B------:R-:W-:-:S04]  /*ac30*/  FFMA R105, -R124, R124, R105 ;  /* 0x0000007c7c697223 */ /* 0x000fc80000000169 */
[----:B------:R-:W-:-:S07]  /*ac40*/  FFMA R124, R105, R104, R124 ;  /* 0x00000068697c7223 */ /* 0x000fce000000007c */
.L_x_173:
[----:B------:R-:W-:Y:S05]  /*ac50*/  BSYNC.RECONVERGENT B0 ;  /* 0x0000000000007941 */ /* 0x000fea0003800200 */
.L_x_171:
        /* <DEDUP_REMOVED lines=15> */
.L_x_175:
[----:B------:R-:W-:Y:S05]  /*ad50*/  BSYNC.RECONVERGENT B2 ;  /* 0x0000000000027941 */ /* 0x000fea0003800200 */
.L_x_174:
        /* <DEDUP_REMOVED lines=15> */
.L_x_177:
[----:B------:R-:W-:Y:S05]  /*ae50*/  BSYNC.RECONVERGENT B2 ;  /* 0x0000000000027941 */ /* 0x000fea0003800200 */
.L_x_176:
        /* <DEDUP_REMOVED lines=15> */
.L_x_179:
[----:B------:R-:W-:Y:S05]  /*af50*/  BSYNC.RECONVERGENT B2 ;  /* 0x0000000000027941 */ /* 0x000fea0003800200 */
.L_x_178:
[----:B------:R-:W-:Y:S01]  /*af60*/  FSETP.GEU.AND P0, PT, |R141|, 1.0754944163277645694e-20, PT ;  /* 0x1e4b27b88d00780b */ /* 0x000fe20003f0e200 */
[----:B------:R-:W-:Y:S01]  /*af70*/  FMUL R107, R133, R125 ;  /* 0x0000007d856b7220 */ /* 0x000fe20000400000 */
[----:B------:R-:W-:Y:S01]  /*af80*/  FMUL R105, R132, R111 ;  /* 0x0000006f84697220 */ /* 0x000fe20000400000 */
[-C--:B------:R-:W-:Y:S01]  /*af90*/  FMUL R104, R134, R113.reuse ;  /* 0x0000007186687220 */ /* 0x080fe20000400000 */
[----:B------:R-:W-:Y:S01]  /*afa0*/  FSEL R112, R141, 1.0754944163277645694e-20, P0 ;  /* 0x1e4b27b88d707808 */ /* 0x000fe20000000000 */
[----:B------:R-:W-:Y:S01]  /*afb0*/  FFMA R107, R132, R113, -R107 ;  /* 0x00000071846b7223 */ /* 0x000fe2000000086b */
[----:B------:R-:W-:Y:S01]  /*afc0*/  FFMA R105, R134, R125, -R105 ;  /* 0x0000007d86697223 */ /* 0x000fe20000000869 */
[----:B------:R-:W-:Y:S01]  /*afd0*/  FFMA R104, R133, R111, -R104 ;  /* 0x0000006f85687223 */ /* 0x000fe20000000868 */
[----:B------:R-:W0:Y:S01]  /*afe0*/  MUFU.RCP R119, R112 ;  /* 0x0000007000777308 */ /* 0x000e220000001000 */
[----:B------:R-:W-:Y:S01]  /*aff0*/  FADD R108, R107, R107 ;  /* 0x0000006b6b6c7221 */ /* 0x000fe20000000000 */
[----:B------:R-:W-:Y:S01]  /*b000*/  FADD R107, R105, R105 ;  /* 0x00000069696b7221 */ /* 0x000fe20000000000 */
[----:B------:R-:W-:Y:S01]  /*b010*/  FADD R104, R104, R104 ;  /* 0x0000006868687221 */ /* 0x000fe20000000000 */
[----:B------:R-:W-:Y:S01]  /*b020*/  BSSY.RECONVERGENT B2, `(.L_x_180) ;  /* 0x0000019000027945 */ /* 0x000fe20003800200 */
[----:B------:R-:W-:Y:S01]  /*b030*/  FMUL R117, R132, R108 ;  /* 0x0000006c84757220 */ /* 0x000fe20000400000 */
[CC--:B------:R-:W-:Y:S01]  /*b040*/  FFMA R105, R136.reuse, R107.reuse, R113 ;  /* 0x0000006b88697223 */ /* 0x0c0fe20000000071 */
[-C--:B------:R-:W-:Y:S01]  /*b050*/  FMUL R113, R133, R104.reuse ;  /* 0x0000006885717220 */ /* 0x080fe20000400000 */
[-C--:B------:R-:W-:Y:S01]  /*b060*/  FFMA R125, R136, R104.reuse, R125 ;  /* 0x00000068887d7223 */ /* 0x080fe2000000007d */
[----:B------:R-:W-:Y:S01]  /*b070*/  FFMA R110, R134, R104, -R117 ;  /* 0x00000068866e7223 */ /* 0x000fe20000000875 */
[----:B------:R-:W-:Y:S01]  /*b080*/  FFMA R111, R136, R108, R111 ;  /* 0x0000006c886f7223 */ /* 0x000fe2000000006f */
[----:B------:R-:W-:-:S02]  /*b090*/  FFMA R104, R132, R107, -R113 ;  /* 0x0000006b84687223 */ /* 0x000fc40000000871 */
[----:B------:R-:W-:Y:S01]  /*b0a0*/  FADD R105, R105, R110 ;  /* 0x0000006e69697221 */ /* 0x000fe20000000000 */
[----:B------:R-:W-:Y:S01]  /*b0b0*/  FMUL R110, R134, R107 ;  /* 0x0000006b866e7220 */ /* 0x000fe20000400000 */
[----:B------:R-:W-:Y:S02]  /*b0c0*/  FADD R111, R111, R104 ;  /* 0x000000686f6f7221 */ /* 0x000fe40000000000 */
[----:B------:R-:W1:Y:S01]  /*b0d0*/  FCHK P0, R105, R112 ;  /* 0x0000007069007302 */ /* 0x000e620000000000 */
[----:B0-----:R-:W-:Y:S01]  /*b0e0*/  FFMA R114, -R112, R119, 1 ;  /* 0x3f80000070727423 */ /* 0x001fe20000000177 */
[----:B------:R-:W-:Y:S01]  /*b0f0*/  FFMA R108, R133, R108, -R110 ;  /* 0x0000006c856c7223 */ /* 0x000fe2000000086e */
[----:B------:R-:W-:Y:S02]  /*b100*/  FMNMX R110, R115, 1.00000002004087734272e+20, PT ;  /* 0x60ad78ec736e7809 */ /* 0x000fe40003800000 */
[----:B------:R-:W-:Y:S01]  /*b110*/  FFMA R114, R119, R114, R119 ;  /* 0x0000007277727223 */ /* 0x000fe20000000077 */
[----:B------:R-:W-:Y:S01]  /*b120*/  FADD R108, R125, R108 ;  /* 0x0000006c7d6c7221 */ /* 0x000fe20000000000 */
[----:B------:R-:W-:-:S02]  /*b130*/  FMNMX R110, R110, -1.00000002004087734272e+20, !PT ;  /* 0xe0ad78ec6e6e7809 */ /* 0x000fc40007800000 */
[----:B------:R-:W-:-:S04]  /*b140*/  FFMA R117, R105, R114, RZ ;  /* 0x0000007269757223 */ /* 0x000fc800000000ff */
[----:B------:R-:W-:-:S04]  /*b150*/  FFMA R107, -R112, R117, R105 ;  /* 0x00000075706b7223 */ /* 0x000fc80000000169 */
[----:B------:R-:W-:Y:S01]  /*b160*/  FFMA R115, R114, R107, R117 ;  /* 0x0000006b72737223 */ /* 0x000fe20000000075 */
[----:B-1----:R-:W-:Y:S06]  /*b170*/  @!P0 BRA `(.L_x_181) ;  /* 0x00000000000c8947 */ /* 0x002fec0003800000 */
[----:B------:R-:W-:Y:S02]  /*b180*/  MOV R104, R112 ;  /* 0x0000007000687202 */ /* 0x000fe40000000f00 */
[----:B------:R-:W-:-:S07]  /*b190*/  MOV R114, 0xb1b0 ;  /* 0x0000b1b000727802 */ /* 0x000fce0000000f00 */
[----:B------:R-:W-:Y:S05]  /*b1a0*/  CALL.REL.NOINC `($__internal_4_$__cuda_sm3x_div_rn_noftz_f32_slowpath) ;  /* 0x00000070005c7944 */ /* 0x000fea0003c00000 */
.L_x_181:
[----:B------:R-:W-:Y:S05]  /*b1b0*/  BSYNC.RECONVERGENT B2 ;  /* 0x0000000000027941 */ /* 0x000fea0003800200 */
.L_x_180:
        /* <DEDUP_REMOVED lines=17> */
.L_x_183:
[----:B------:R-:W-:Y:S05]  /*b2d0*/  BSYNC.RECONVERGENT B2 ;  /* 0x0000000000027941 */ /* 0x000fea0003800200 */
.L_x_182:
        /* <DEDUP_REMOVED lines=17> */
.L_x_185:
[----:B------:R-:W-:Y:S05]  /*b3f0*/  BSYNC.RECONVERGENT B2 ;  /* 0x0000000000027941 */ /* 0x000fea0003800200 */
.L_x_184:
        /* <DEDUP_REMOVED lines=15> */
.L_x_187:
[----:B------:R-:W-:Y:S05]  /*b4f0*/  BSYNC.RECONVERGENT B2 ;  /* 0x0000000000027941 */ /* 0x000fea0003800200 */
.L_x_186:
        /* <DEDUP_REMOVED lines=15> */
.L_x_189:
[----:B------:R-:W-:Y:S05]  /*b5f0*/  BSYNC.RECONVERGENT B2 ;  /* 0x0000000000027941 */ /* 0x000fea0003800200 */
.L_x_188:
        /* <DEDUP_REMOVED lines=15> */
.L_x_191:
[----:B------:R-:W-:Y:S05]  /*b6f0*/  BSYNC.RECONVERGENT B2 ;  /* 0x0000000000027941 */ /* 0x000fea0003800200 */
.L_x_190:
        /* <DEDUP_REMOVED lines=19> */
[----:B------:R-:W-:Y:S01]  /*b830*/  MOV R104, R114 ;  /* 0x0000007200687202 */ /* 0x000fe20000000f00 */
[----:B------:R-:W-:Y:S01]  /*b840*/  FADD R105, -R111, -RZ ;  /* 0x800000ff6f697221 */ /* 0x000fe20000000100 */
[----:B------:R-:W-:-:S07]  /*b850*/  MOV R114, 0xb870 ;  /* 0x0000b87000727802 */ /* 0x000fce0000000f00 */
[----:B------:R-:W-:Y:S05]  /*b860*/  CALL.REL.NOINC `($__internal_4_$__cuda_sm3x_div_rn_noftz_f32_slowpath) ;  /* 0x0000006800ac7944 */ /* 0x000fea0003c00000 */
.L_x_193:
[----:B------:R-:W-:Y:S05]  /*b870*/  BSYNC.RECONVERGENT B2 ;  /* 0x0000000000027941 */ /* 0x000fea0003800200 */
.L_x_192:
[----:B------:R-:W-:Y:S01]  /*b880*/  FMNMX R113, R115, 1.00000002004087734272e+20, PT ;  /* 0x60ad78ec73717809 */ /* 0x000fe20003800000 */
[----:B------:R-:W-:Y:S01]  /*b890*/  BSSY.RECONVERGENT B2, `(.L_x_194) ;  /* 0x0000060000027945 */ /* 0x000fe20003800200 */
[----:B------:R-:W-:Y:S01]  /*b8a0*/  HFMA2 R178, -RZ, RZ, 0, 0 ;  /* 0x00000000ffb27431 */ /* 0x000fe200000001ff */
[----:B------:R-:W-:Y:S02]  /*b8b0*/  MOV R129, RZ ;  /* 0x000000ff00817202 */ /* 0x000fe40000000f00 */
[----:B------:R-:W-:Y:S02]  /*b8c0*/  FMNMX R113, R113, -1.00000002004087734272e+20, !PT ;  /* 0xe0ad78ec71717809 */ /* 0x000fe40007800000 */
[----:B------:R-:W-:-:S03]  /*b8d0*/  MOV R115, 0xbf800000 ;  /* 0xbf80000000737802 */ /* 0x000fc60000000f00 */
[-C--:B------:R-:W-:Y:S01]  /*b8e0*/  FFMA R104, R108, R113.reuse, R107 ;  /* 0x000000716c687223 */ /* 0x080fe2000000006b */
[----:B------:R-:W-:-:S03]  /*b8f0*/  FFMA R105, R126, R113, R125 ;  /* 0x000000717e697223 */ /* 0x000fc6000000007d */
[----:B------:R-:W-:Y:S01]  /*b900*/  FFMA R112, R104, R104, RZ ;  /* 0x0000006868707223 */ /* 0x000fe200000000ff */
[----:B------:R-:W-:-:S03]  /*b910*/  FFMA R104, R127, R113, R128 ;  /* 0x000000717f687223 */ /* 0x000fc60000000080 */
[----:B------:R-:W-:Y:S01]  /*b920*/  FFMA R105, R105, R105, R112 ;  /* 0x0000006969697223 */ /* 0x000fe20000000070 */
[----:B------:R-:W-:-:S03]  /*b930*/  HFMA2 R112, -RZ, RZ, -1.875, 0 ;  /* 0xbf800000ff707431 */ /* 0x000fc600000001ff */
[----:B------:R-:W-:-:S04]  /*b940*/  FFMA R105, R104, R104, R105 ;  /* 0x0000006868697223 */ /* 0x000fc80000000069 */
[----:B------:R-:W-:-:S04]  /*b950*/  FADD R105, -R105, 1 ;  /* 0x3f80000069697421 */ /* 0x000fc80000000100 */
[----:B------:R-:W-:-:S05]  /*b960*/  FMUL R104, R130, R105 ;  /* 0x0000006982687220 */ /* 0x000fca0000400000 */
[----:B------:R-:W-:-:S13]  /*b970*/  FSETP.GEU.AND P0, PT, R104, RZ, PT ;  /* 0x000000ff6800720b */ /* 0x000fda0003f0e000 */
[----:B------:R-:W-:Y:S05]  /*b980*/  @!P0 BRA `(.L_x_195) ;  /* 0x0000000400408947 */ /* 0x000fea0003800000 */
[----:B------:R-:W-:Y:S01]  /*b990*/  FFMA R104, R107, R108, RZ ;  /* 0x0000006c6b687223 */ /* 0x000fe200000000ff */
[----:B------:R-:W-:Y:S01]  /*b9a0*/  BSSY.RECONVERGENT B0, `(.L_x_196) ;  /* 0x0000020000007945 */ /* 0x000fe20003800200 */
[----:B------:R-:W-:Y:S02]  /*b9b0*/  MOV R178, RZ ;  /* 0x000000ff00b27202 */ /* 0x000fe40000000f00 */
[----:B------:R-:W-:Y:S01]  /*b9c0*/  FFMA R115, R125, R126, R104 ;  /* 0x0000007e7d737223 */ /* 0x000fe20000000068 */
[----:B------:R-:W-:-:S03]  /*b9d0*/  MOV R104, 0x3f800000 ;  /* 0x3f80000000687802 */ /* 0x000fc60000000f00 */
[----:B------:R-:W-:-:S05]  /*b9e0*/  FFMA R115, R128, R127, R115 ;  /* 0x0000007f80737223 */ /* 0x000fca0000000073 */
[C---:B------:R-:W-:Y:S02]  /*b9f0*/  FSETP.GT.AND P0, PT, R115.reuse, RZ, PT ;  /* 0x000000ff7300720b */ /* 0x040fe40003f04000 */
[----:B------:R-:W-:Y:S01]  /*ba00*/  FSETP.NEU.AND P2, PT, R115, RZ, PT ;  /* 0x000000ff7300720b */ /* 0x000fe20003f4d000 */
[----:B------:R-:W-:Y:S01]  /*ba10*/  FFMA R115, R108, R108, RZ ;  /* 0x0000006c6c737223 */ /* 0x000fe200000000ff */
[----:B------:R-:W-:-:S03]  /*ba20*/  FSEL R104, -R104, 1, P0 ;  /* 0x3f80000068687808 */ /* 0x000fc60000000100 */
[----:B------:R-:W-:Y:S01]  /*ba30*/  FFMA R112, R126, R126, R115 ;  /* 0x0000007e7e707223 */ /* 0x000fe20000000073 */
[----:B------:R-:W-:-:S03]  /*ba40*/  FSEL R104, -R111, R104, !P2 ;  /* 0x000000686f687208 */ /* 0x000fc60005000100 */
[----:B------:R-:W-:-:S03]  /*ba50*/  FFMA R112, R127, R127, R112 ;  /* 0x0000007f7f707223 */ /* 0x000fc60000000070 */
[----:B------:R-:W0:Y:S01]  /*ba60*/  F2I.TRUNC.NTZ R104, R104 ;  /* 0x0000006800687305 */ /* 0x000e22000020f100 */
[----:B------:R-:W-:-:S05]  /*ba70*/  FMUL R105, R105, R112 ;  /* 0x0000007069697220 */ /* 0x000fca0000400000 */
[----:B------:R-:W-:Y:S02]  /*ba80*/  FSETP.GEU.AND P0, PT, R105, 1.0754944163277645694e-20, PT ;  /* 0x1e4b27b86900780b */ /* 0x000fe40003f0e000 */
[----:B0-----:R-:W-:-:S11]  /*ba90*/  I2FP.F32.S32 R129, R104 ;  /* 0x0000006800817245 */ /* 0x001fd60000201400 */
[----:B------:R-:W-:Y:S05]  /*baa0*/  @!P0 BRA `(.L_x_197) ;  /* 0x00000000003c8947 */ /* 0x000fea0003800000 */
[----:B------:R-:W-:Y:S01]  /*bab0*/  IADD3 R111, PT, PT, R105, -0xd000000, RZ ;  /* 0xf3000000696f7810 */ /* 0x000fe20007ffe0ff */
[----:B------:R0:W1:Y:S01]  /*bac0*/  MUFU.RSQ R104, R105 ;  /* 0x0000006900687308 */ /* 0x0000620000001400 */
[----:B------:R-:W-:Y:S02]  /*bad0*/  BSSY.RECONVERGENT B1, `(.L_x_197) ;  /* 0x000000c000017945 */ /* 0x000fe40003800200 */
[----:B------:R-:W-:-:S13]  /*bae0*/  ISETP.GT.U32.AND P0, PT, R111, 0x727fffff, PT ;  /* 0x727fffff6f00780c */ /* 0x000fda0003f04070 */
[----:B0-----:R-:W-:Y:S05]  /*baf0*/  @!P0 BRA `(.L_x_198) ;  /* 0x0000000000148947 */ /* 0x001fea0003800000 */
[----:B-1----:R-:W-:Y:S02]  /*bb00*/  MOV R104, R105 ;  /* 0x0000006900687202 */ /* 0x002fe40000000f00 */
[----:B------:R-:W-:-:S07]  /*bb10*/  MOV R112, 0xbb30 ;  /* 0x0000bb3000707802 */ /* 0x000fce0000000f00 */
[----:B------:R-:W-:Y:S05]  /*bb20*/  CALL.REL.NOINC `($__internal_3_$__cuda_sm20_sqrt_rn_f32_slowpath) ;  /* 0x0000006400a47944 */ /* 0x000fea0003c00000 */
[----:B------:R-:W-:Y:S01]  /*bb30*/  MOV R178, R115 ;  /* 0x0000007300b27202 */ /* 0x000fe20000000f00 */
[----:B------:R-:W-:Y:S06]  /*bb40*/  BRA `(.L_x_199) ;  /* 0x0000000000107947 */ /* 0x000fec0003800000 */
.L_x_198:
[----:B-1----:R-:W-:Y:S01]  /*bb50*/  FMUL.FTZ R178, R105, R104 ;  /* 0x0000006869b27220 */ /* 0x002fe20000410000 */
[----:B------:R-:W-:-:S03]  /*bb60*/  FMUL.FTZ R104, R104, 0.5 ;  /* 0x3f00000068687820 */ /* 0x000fc60000410000 */
[----:B------:R-:W-:-:S04]  /*bb70*/  FFMA R105, -R178, R178, R105 ;  /* 0x000000b2b2697223 */ /* 0x000fc80000000169 */
[----:B------:R-:W-:-:S07]  /*bb80*/  FFMA R178, R105, R104, R178 ;  /* 0x0000006869b27223 */ /* 0x000fce00000000b2 */
.L_x_199:
[----:B------:R-:W-:Y:S05]  /*bb90*/  BSYNC.RECONVERGENT B1 ;  /* 0x0000000000017941 */ /* 0x000fea0003800200 */
.L_x_197:
[----:B------:R-:W-:Y:S05]  /*bba0*/  BSYNC.RECONVERGENT B0 ;  /* 0x0000000000007941 */ /* 0x000fea0003800200 */
.L_x_196:
[----:B------:R-:W-:Y:S01]  /*bbb0*/  FFMA R104, R107, R108, RZ ;  /* 0x0000006c6b687223 */ /* 0x000fe200000000ff */
[----:B------:R-:W-:Y:S03]  /*bbc0*/  BSSY.RECONVERGENT B4, `(.L_x_200) ;  /* 0x0000015000047945 */ /* 0x000fe60003800200 */
[----:B------:R-:W-:-:S04]  /*bbd0*/  FFMA R105, R125, R126, R104 ;  /* 0x0000007e7d697223 */ /* 0x000fc80000000068 */
[----:B------:R-:W-:-:S04]  /*bbe0*/  FFMA R104, R128, R127, R105 ;  /* 0x0000007f80687223 */ /* 0x000fc80000000069 */
[----:B------:R-:W-:Y:S01]  /*bbf0*/  FFMA R111, R129, R178, -R104 ;  /* 0x000000b2816f7223 */ /* 0x000fe20000000868 */
[----:B------:R-:W-:-:S04]  /*bc00*/  FFMA R104, R107, R107, RZ ;  /* 0x0000006b6b687223 */ /* 0x000fc800000000ff */
[----:B------:R-:W-:Y:S01]  /*bc10*/  FSETP.GEU.AND P0, PT, |R111|, 1.0754944163277645694e-20, PT ;  /* 0x1e4b27b86f00780b */ /* 0x000fe20003f0e200 */
[----:B------:R-:W-:-:S03]  /*bc20*/  FFMA R105, R125, R125, R104 ;  /* 0x0000007d7d697223 */ /* 0x000fc60000000068 */
[----:B------:R-:W-:Y:S01]  /*bc30*/  FSEL R114, R111, 1.0754944163277645694e-20, P0 ;  /* 0x1e4b27b86f727808 */ /* 0x000fe20000000000 */
[----:B------:R-:W-:-:S03]  /*bc40*/  FFMA R105, R128, R128, R105 ;  /* 0x0000008080697223 */ /* 0x000fc60000000069 */
[----:B------:R-:W0:Y:S01]  /*bc50*/  MUFU.RCP R112, R114 ;  /* 0x0000007200707308 */ /* 0x000e220000001000 */
[----:B------:R-:W-:-:S07]  /*bc60*/  FADD R105, R105, -1 ;  /* 0xbf80000069697421 */ /* 0x000fce0000000000 */
        /* <DEDUP_REMOVED lines=10> */
.L_x_201:
[----:B------:R-:W-:Y:S05]  /*bd10*/  BSYNC.RECONVERGENT B4 ;  /* 0x0000000000047941 */ /* 0x000fea0003800200 */
.L_x_200:
[----:B------:R-:W-:Y:S01]  /*bd20*/  FFMA R105, R108, R108, RZ ;  /* 0x0000006c6c697223 */ /* 0x000fe200000000ff */
[----:B------:R-:W-:Y:S01]  /*bd30*/  FMNMX R115, R115, 1.00000002004087734272e+20, PT ;  /* 0x60ad78ec73737809 */ /* 0x000fe20003800000 */
[----:B------:R-:W-:Y:S02]  /*bd40*/  BSSY.RECONVERGENT B4, `(.L_x_202) ;  /* 0x0000012000047945 */ /* 0x000fe40003800200 */
[----:B------:R-:W-:Y:S01]  /*bd50*/  FFMA R104, R126, R126, R105 ;  /* 0x0000007e7e687223 */ /* 0x000fe20000000069 */
[----:B------:R-:W-:-:S03]  /*bd60*/  FMNMX R112, R115, -1.00000002004087734272e+20, !PT ;  /* 0xe0ad78ec73707809 */ /* 0x000fc60007800000 */
[----:B------:R-:W-:-:S05]  /*bd70*/  FFMA R104, R127, R127, R104 ;  /* 0x0000007f7f687223 */ /* 0x000fca0000000068 */
        /* <DEDUP_REMOVED lines=14> */
.L_x_203:
[----:B------:R-:W-:Y:S05]  /*be60*/  BSYNC.RECONVERGENT B4 ;  /* 0x0000000000047941 */ /* 0x000fea0003800200 */
.L_x_202:
[----:B------:R-:W-:-:S04]  /*be70*/  FMNMX R115, R115, 1.00000002004087734272e+20, PT ;  /* 0x60ad78ec73737809 */ /* 0x000fc80003800000 */
[----:B------:R-:W-:-:S07]  /*be80*/  FMNMX R115, R115, -1.00000002004087734272e+20, !PT ;  /* 0xe0ad78ec73737809 */ /* 0x000fce0007800000 */
.L_x_195:
[----:B------:R-:W-:Y:S05]  /*be90*/  BSYNC.RECONVERGENT B2 ;  /* 0x0000000000027941 */ /* 0x000fea0003800200 */
.L_x_194:
[----:B------:R-:W-:Y:S01]  /*bea0*/  FFMA R104, R108, R113, R107 ;  /* 0x000000716c687223 */ /* 0x000fe2000000006b */
[----:B------:R-:W-:Y:S01]  /*beb0*/  FSETP.GT.AND P0, PT, R112, R115, PT ;  /* 0x000000737000720b */ /* 0x000fe20003f04000 */
[----:B------:R-:W-:Y:S01]  /*bec0*/  FFMA R111, R108, R108, RZ ;  /* 0x0000006c6c6f7223 */ /* 0x000fe200000000ff */
[----:B------:R-:W-:Y:S01]  /*bed0*/  FSETP.GT.AND P2, PT, R115, R112, PT ;  /* 0x000000707300720b */ /* 0x000fe20003f44000 */
[----:B------:R-:W-:Y:S01]  /*bee0*/  FFMA R115, R126, R113, R125 ;  /* 0x000000717e737223 */ /* 0x000fe2000000007d */
[----:B------:R-:W-:Y:S01]  /*bef0*/  FFMA R104, R104, R104, RZ ;  /* 0x0000006868687223 */ /* 0x000fe200000000ff */
[----:B------:R-:W-:Y:S01]  /*bf00*/  LOP3.LUT R105, R135, 0x1, RZ, 0xc0, !PT ;  /* 0x0000000187697812 */ /* 0x000fe200078ec0ff */
[----:B------:R-:W-:Y:S01]  /*bf10*/  FFMA R112, R126, R126, R111 ;  /* 0x0000007e7e707223 */ /* 0x000fe2000000006f */
[----:B------:R-:W-:Y:S01]  /*bf20*/  FFMA R188, R140, R188, R137 ;  /* 0x000000bc8cbc7223 */ /* 0x000fe20000000089 */
[----:B------:R-:W-:Y:S01]  /*bf30*/  FFMA R104, R115, R115, R104 ;  /* 0x0000007373687223 */ /* 0x000fe20000000068 */
[----:B------:R-:W-:Y:S01]  /*bf40*/  FFMA R115, R127, R113, R128 ;  /* 0x000000717f737223 */ /* 0x000fe20000000080 */
[----:B------:R-:W-:Y:S01]  /*bf50*/  ISETP.NE.U32.AND P3, PT, R105, 0x1, PT ;  /* 0x000000016900780c */ /* 0x000fe20003f65070 */
[----:B------:R-:W-:Y:S01]  /*bf60*/  FFMA R135, R127, R127, R112 ;  /* 0x0000007f7f877223 */ /* 0x000fe20000000070 */
[----:B------:R-:W-:Y:S01]  /*bf70*/  FFMA R105, R139, R180, R188 ;  /* 0x000000b48b697223 */ /* 0x000fe200000000bc */
[----:B------:R-:W-:Y:S01]  /*bf80*/  FFMA R115, R115, R115, R104 ;  /* 0x0000007373737223 */ /* 0x000fe20000000068 */
[C---:B------:R-:W-:Y:S01]  /*bf90*/  FSEL R104, R145.reuse, RZ, P3 ;  /* 0x000000ff91687208 */ /* 0x040fe20001800000 */
[----:B------:R-:W-:Y:S01]  /*bfa0*/  BSSY.RECONVERGENT B2, `(.L_x_204) ;  /* 0x000009a000027945 */ /* 0x000fe20003800200 */
[----:B------:R-:W-:Y:S01]  /*bfb0*/  FSEL R145, R145, RZ, !P3 ;  /* 0x000000ff91917208 */ /* 0x000fe20005800000 */
[----:B------:R-:W-:Y:S01]  /*bfc0*/  FADD R114, -R115, 1 ;  /* 0x3f80000073727421 */ /* 0x000fe20000000100 */
[----:B------:R-:W-:Y:S01]  /*bfd0*/  FSEL R111, R104, RZ, P0 ;  /* 0x000000ff686f7208 */ /* 0x000fe20000000000 */
[----:B------:R-:W-:Y:S01]  /*bfe0*/  FFMA R123, R138, R123, R105 ;  /* 0x0000007b8a7b7223 */ /* 0x000fe20000000069 */
[----:B------:R-:W-:Y:S01]  /*bff0*/  FSEL R112, R104, RZ, P2 ;  /* 0x000000ff68707208 */ /* 0x000fe20001000000 */
[----:B------:R-:W-:Y:S01]  /*c000*/  FMUL R114, R114, R135 ;  /* 0x0000008772727220 */ /* 0x000fe20000400000 */
[C---:B------:R-:W-:Y:S01]  /*c010*/  FSEL R104, R145.reuse, RZ, P2 ;  /* 0x000000ff91687208 */ /* 0x040fe20001000000 */
[----:B------:R-:W-:Y:S01]  /*c020*/  HFMA2 R180, -RZ, RZ, 0, 0 ;  /* 0x00000000ffb47431 */ /* 0x000fe200000001ff */
[----:B------:R-:W-:-:S02]  /*c030*/  FSEL R145, R145, RZ, P0 ;  /* 0x000000ff91917208 */ /* 0x000fc40000000000 */
[----:B------:R-:W-:Y:S02]  /*c040*/  CS2R R130, SRZ ;  /* 0x0000000000827805 */ /* 0x000fe4000001ff00 */
[----:B------:R-:W-:Y:S01]  /*c050*/  FSETP.GEU.AND P0, PT, R114, RZ, PT ;  /* 0x000000ff7200720b */ /* 0x000fe20003f0e000 */
[----:B------:R-:W-:Y:S01]  /*c060*/  FADD R111, R111, R104 ;  /* 0x000000686f6f7221 */ /* 0x000fe20000000000 */
[----:B------:R-:W-:Y:S01]  /*c070*/  FSEL R105, R144, -R144, !P3 ;  /* 0x8000009090697208 */ /* 0x000fe20005800000 */
[----:B------:R-:W-:Y:S01]  /*c080*/  FADD R112, R112, R145 ;  /* 0x0000009170707221 */ /* 0x000fe20000000000 */
[----:B------:R-:W-:Y:S02]  /*c090*/  MOV R144, RZ ;  /* 0x000000ff00907202 */ /* 0x000fe40000000f00 */
[----:B------:R-:W-:Y:S01]  /*c0a0*/  FSEL R123, R123, -R123, !P3 ;  /* 0x8000007b7b7b7208 */ /* 0x000fe20005800000 */
[-C--:B------:R-:W-:Y:S01]  /*c0b0*/  FMUL R138, R138, R105.reuse ;  /* 0x000000698a8a7220 */ /* 0x080fe20000400000 */
[-C--:B------:R-:W-:Y:S01]  /*c0c0*/  FMUL R139, R139, R105.reuse ;  /* 0x000000698b8b7220 */ /* 0x080fe20000400000 */
[----:B------:R-:W-:-:S04]  /*c0d0*/  FMUL R140, R140, R105 ;  /* 0x000000698c8c7220 */ /* 0x000fc80000400000 */
[----:B------:R-:W-:Y:S05]  /*c0e0*/  @!P0 BRA `(.L_x_205) ;  /* 0x0000000800148947 */ /* 0x000fea0003800000 */
[----:B------:R-:W-:Y:S01]  /*c0f0*/  FSETP.GEU.AND P0, PT, |R135|, 1.0754944163277645694e-20, PT ;  /* 0x1e4b27b88700780b */ /* 0x000fe20003f0e200 */
[----:B------:R-:W-:Y:S01]  /*c100*/  FFMA R114, R107, R108, RZ ;  /* 0x0000006c6b727223 */ /* 0x000fe200000000ff */
[----:B------:R-:W-:Y:S01]  /*c110*/  FMUL R178, R178, R129 ;  /* 0x00000081b2b27220 */ /* 0x000fe20000400000 */
[----:B------:R-:W-:Y:S01]  /*c120*/  BSSY.RECONVERGENT B4, `(.L_x_206) ;  /* 0x0000011000047945 */ /* 0x000fe20003800200 */
[----:B------:R-:W-:Y:S01]  /*c130*/  FSEL R117, R135, 1.0754944163277645694e-20, P0 ;  /* 0x1e4b27b887757808 */ /* 0x000fe20000000000 */
[----:B------:R-:W-:-:S03]  /*c140*/  FFMA R115, R125, R126, R114 ;  /* 0x0000007e7d737223 */ /* 0x000fc60000000072 */
[----:B------:R-:W0:Y:S01]  /*c150*/  MUFU.RCP R104, R117 ;  /* 0x0000007500687308 */ /* 0x000e220000001000 */
[----:B------:R-:W-:-:S04]  /*c160*/  FFMA R115, R128, R127, R115 ;  /* 0x0000007f80737223 */ /* 0x000fc80000000073 */
[----:B------:R-:W-:-:S03]  /*c170*/  FADD R178, R178, -R115 ;  /* 0x80000073b2b27221 */ /* 0x000fc60000000000 */
        /* <DEDUP_REMOVED lines=11> */
.L_x_207:
[----:B------:R-:W-:Y:S05]  /*c230*/  BSYNC.RECONVERGENT B4 ;  /* 0x0000000000047941 */ /* 0x000fea0003800200 */
.L_x_206:
[----:B------:R-:W-:Y:S01]  /*c240*/  FMUL R104, R135, R135 ;  /* 0x0000008787687220 */ /* 0x000fe20000400000 */
[----:B------:R-:W-:Y:S01]  /*c250*/  FMNMX R115, R115, 1.00000002004087734272e+20, PT ;  /* 0x60ad78ec73737809 */ /* 0x000fe20003800000 */
[----:B------:R-:W-:Y:S03]  /*c260*/  BSSY.RECONVERGENT B4, `(.L_x_208) ;  /* 0x0000010000047945 */ /* 0x000fe60003800200 */
[C---:B------:R-:W-:Y:S02]  /*c270*/  FSETP.GEU.AND P0, PT, R104.reuse, 1.0754944163277645694e-20, PT ;  /* 0x1e4b27b86800780b */ /* 0x040fe40003f0e000 */
[----:B------:R-:W-:Y:S02]  /*c280*/  FMNMX R144, R115, -1.00000002004087734272e+20, !PT ;  /* 0xe0ad78ec73907809 */ /* 0x000fe40007800000 */
[----:B------:R-:W-:Y:S02]  /*c290*/  FSEL R116, R104, -1.0754944163277645694e-20, P0 ;  /* 0x9e4b27b868747808 */ /* 0x000fe40000000000 */
[----:B------:R-:W-:-:S02]  /*c2a0*/  FSEL R105, R178, -R178, !P0 ;  /* 0x800000b2b2697208 */ /* 0x000fc40004000000 */
        /* <DEDUP_REMOVED lines=11> */
.L_x_209:
[----:B------:R-:W-:Y:S05]  /*c360*/  BSYNC.RECONVERGENT B4 ;  /* 0x0000000000047941 */ /* 0x000fea0003800200 */
.L_x_208:
[----:B------:R-:W-:Y:S01]  /*c370*/  FSETP.GEU.AND P0, PT, |R178|, 1.0754944163277645694e-20, PT ;  /* 0x1e4b27b8b200780b */ /* 0x000fe20003f0e200 */
[----:B------:R-:W-:Y:S01]  /*c380*/  FMUL R115, R112, R115 ;  /* 0x0000007370737220 */ /* 0x000fe20000400000 */
[----:B------:R-:W-:Y:S02]  /*c390*/  BSSY.RECONVERGENT B4, `(.L_x_210) ;  /* 0x0000010000047945 */ /* 0x000fe40003800200 */
[----:B------:R-:W-:Y:S02]  /*c3a0*/  FSEL R114, R178, 1.0754944163277645694e-20, P0 ;  /* 0x1e4b27b8b2727808 */ /* 0x000fe40000000000 */
[----:B------:R-:W-:Y:S02]  /*c3b0*/  FMNMX R115, R115, 1.00000002004087734272e+20, PT ;  /* 0x60ad78ec73737809 */ /* 0x000fe40003800000 */
[----:B------:R-:W0:Y:S02]  /*c3c0*/  MUFU.RCP R104, R114 ;  /* 0x0000007200687308 */ /* 0x000e240000001000 */
[----:B------:R-:W-:-:S06]  /*c3d0*/  FMNMX R131, R115, -1.00000002004087734272e+20, !PT ;  /* 0xe0ad78ec73837809 */ /* 0x000fcc0007800000 */
        /* <DEDUP_REMOVED lines=11> */
.L_x_211:
[----:B------:R-:W-:Y:S05]  /*c490*/  BSYNC.RECONVERGENT B4 ;  /* 0x0000000000047941 */ /* 0x000fea0003800200 */
.L_x_210:
[----:B------:R-:W-:Y:S01]  /*c4a0*/  FMUL R104, R178, R178 ;  /* 0x000000b2b2687220 */ /* 0x000fe20000400000 */
[----:B------:R-:W-:Y:S01]  /*c4b0*/  FFMA R112, R107, R107, RZ ;  /* 0x0000006b6b707223 */ /* 0x000fe200000000ff */
[----:B------:R-:W-:Y:S01]  /*c4c0*/  FMNMX R115, R115, 1.00000002004087734272e+20, PT ;  /* 0x60ad78ec73737809 */ /* 0x000fe20003800000 */
[----:B------:R-:W-:Y:S02]  /*c4d0*/  BSSY.RECONVERGENT B4, `(.L_x_212) ;  /* 0x0000013000047945 */ /* 0x000fe40003800200 */
[C---:B------:R-:W-:Y:S01]  /*c4e0*/  FSETP.GEU.AND P0, PT, R104.reuse, 1.0754944163277645694e-20, PT ;  /* 0x1e4b27b86800780b */ /* 0x040fe20003f0e000 */
[----:B------:R-:W-:Y:S01]  /*c4f0*/  FFMA R105, R125, R125, R112 ;  /* 0x0000007d7d697223 */ /* 0x000fe20000000070 */
[----:B------:R-:W-:Y:S02]  /*c500*/  FMNMX R130, R115, -1.00000002004087734272e+20, !PT ;  /* 0xe0ad78ec73827809 */ /* 0x000fe40007800000 */
[----:B------:R-:W-:Y:S01]  /*c510*/  FSEL R114, R104, -1.0754944163277645694e-20, P0 ;  /* 0x9e4b27b868727808 */ /* 0x000fe20000000000 */
[----:B------:R-:W-:-:S03]  /*c520*/  FFMA R105, R128, R128, R105 ;  /* 0x0000008080697223 */ /* 0x000fc60000000069 */
[----:B------:R-:W0:Y:S01]  /*c530*/  MUFU.RCP R104, R114 ;  /* 0x0000007200687308 */ /* 0x000e220000001000 */
[----:B------:R-:W-:-:S05]  /*c540*/  FADD R105, R105, -1 ;  /* 0xbf80000069697421 */ /* 0x000fca0000000000 */
[----:B------:R-:W-:-:S04]  /*c550*/  FSEL R105, R105, -R105, !P0 ;  /* 0x8000006969697208 */ /* 0x000fc80004000000 */
        /* <DEDUP_REMOVED lines=10> */
.L_x_213:
[----:B------:R-:W-:Y:S05]  /*c600*/  BSYNC.RECONVERGENT B4 ;  /* 0x0000000000047941 */ /* 0x000fea0003800200 */
.L_x_212:
[-C--:B------:R-:W-:Y:S01]  /*c610*/  FFMA R104, R108, R113.reuse, R107 ;  /* 0x000000716c687223 */ /* 0x080fe2000000006b */
[-C--:B------:R-:W-:Y:S01]  /*c620*/  FFMA R105, R126, R113.reuse, R125 ;  /* 0x000000717e697223 */ /* 0x080fe2000000007d */
[----:B------:R-:W-:Y:S01]  /*c630*/  FFMA R117, R127, R113, R128 ;  /* 0x000000717f757223 */ /* 0x000fe20000000080 */
[----:B------:R-:W-:Y:S01]  /*c640*/  FMUL R115, R111, R115 ;  /* 0x000000736f737220 */ /* 0x000fe20000400000 */
[----:B------:R-:W-:-:S04]  /*c650*/  FFMA R104, R104, R104, RZ ;  /* 0x0000006868687223 */ /* 0x000fc800000000ff */
[----:B------:R-:W-:Y:S01]  /*c660*/  FFMA R104, R105, R105, R104 ;  /* 0x0000006969687223 */ /* 0x000fe20000000068 */
[----:B------:R-:W-:-:S03]  /*c670*/  FMNMX R115, R115, 1.00000002004087734272e+20, PT ;  /* 0x60ad78ec73737809 */ /* 0x000fc60003800000 */
[----:B------:R-:W-:Y:S01]  /*c680*/  FFMA R104, R117, R117, R104 ;  /* 0x0000007575687223 */ /* 0x000fe20000000068 */
[----:B------:R-:W-:-:S03]  /*c690*/  FMNMX R115, R115, -1.00000002004087734272e+20, !PT ;  /* 0xe0ad78ec73737809 */ /* 0x000fc60007800000 */
[----:B------:R-:W-:Y:S02]  /*c6a0*/  FADD R104, -R104, 1 ;  /* 0x3f80000068687421 */ /* 0x000fe40000000100 */
[----:B------:R-:W-:Y:S02]  /*c6b0*/  FADD R144, R144, R115 ;  /* 0x0000007390907221 */ /* 0x000fe40000000000 */
[----:B------:R-:W-:-:S05]  /*c6c0*/  FMUL R135, R104, R135 ;  /* 0x0000008768877220 */ /* 0x000fca0000400000 */
[----:B------:R-:W-:-:S13]  /*c6d0*/  FSETP.GEU.AND P0, PT, R135, 1.0754944163277645694e-20, PT ;  /* 0x1e4b27b88700780b */ /* 0x000fda0003f0e000 */
[----:B------:R-:W-:Y:S05]  /*c6e0*/  @!P0 BRA `(.L_x_205) ;  /* 0x0000000000948947 */ /* 0x000fea0003800000 */
[----:B------:R-:W-:Y:S01]  /*c6f0*/  FFMA R105, R108, R108, RZ ;  /* 0x0000006c6c697223 */ /* 0x000fe200000000ff */
[----:B------:R-:W-:Y:S03]  /*c700*/  BSSY.RECONVERGENT B0, `(.L_x_214) ;  /* 0x0000010000007945 */ /* 0x000fe60003800200 */
[----:B------:R-:W-:-:S04]  /*c710*/  FFMA R112, R126, R126, R105 ;  /* 0x0000007e7e707223 */ /* 0x000fc80000000069 */
[----:B------:R-:W-:-:S04]  /*c720*/  FFMA R105, R127, R127, R112 ;  /* 0x0000007f7f697223 */ /* 0x000fc80000000070 */
[----:B------:R-:W-:-:S05]  /*c730*/  FMUL R104, R104, R105 ;  /* 0x0000006968687220 */ /* 0x000fca0000400000 */
[----:B------:R-:W-:-:S04]  /*c740*/  FMNMX R104, R104, 1.0000000116860974231e-07, !PT ;  /* 0x33d6bf9568687809 */ /* 0x000fc80007800000 */
[----:B------:R-:W-:Y:S01]  /*c750*/  IADD3 R111, PT, PT, R104, -0xd000000, RZ ;  /* 0xf3000000686f7810 */ /* 0x000fe20007ffe0ff */
[----:B------:R0:W1:Y:S03]  /*c760*/  MUFU.RSQ R105, R104 ;  /* 0x0000006800697308 */ /* 0x0000660000001400 */
[----:B------:R-:W-:-:S13]  /*c770*/  ISETP.GT.U32.AND P0, PT, R111, 0x727fffff, PT ;  /* 0x727fffff6f00780c */ /* 0x000fda0003f04070 */
[----:B0-----:R-:W-:Y:S05]  /*c780*/  @!P0 BRA `(.L_x_215) ;  /* 0x00000000000c8947 */ /* 0x001fea0003800000 */
[----:B------:R-:W-:-:S07]  /*c790*/  MOV R112, 0xc7b0 ;  /* 0x0000c7b000707802 */ /* 0x000fce0000000f00 */
[----:B-1----:R-:W-:Y:S05]  /*c7a0*/  CALL.REL.NOINC `($__internal_3_$__cuda_sm20_sqrt_rn_f32_slowpath) ;  /* 0x0000005800847944 */ /* 0x002fea0003c00000 */
[----:B------:R-:W-:Y:S05]  /*c7b0*/  BRA `(.L_x_216) ;  /* 0x0000000000107947 */ /* 0x000fea0003800000 */
.L_x_215:
[----:B-1----:R-:W-:Y:S01]  /*c7c0*/  FMUL.FTZ R115, R104, R105 ;  /* 0x0000006968737220 */ /* 0x002fe20000410000 */
[----:B------:R-:W-:-:S03]  /*c7d0*/  FMUL.FTZ R105, R105, 0.5 ;  /* 0x3f00000069697820 */ /* 0x000fc60000410000 */
[----:B------:R-:W-:-:S04]  /*c7e0*/  FFMA R104, -R115, R115, R104 ;  /* 0x0000007373687223 */ /* 0x000fc80000000168 */
[----:B------:R-:W-:-:S07]  /*c7f0*/  FFMA R115, R104, R105, R115 ;  /* 0x0000006968737223 */ /* 0x000fce0000000073 */
.L_x_216:
[----:B------:R-:W-:Y:S05]  /*c800*/  BSYNC.RECONVERGENT B0 ;  /* 0x0000000000007941 */ /* 0x000fea0003800200 */
.L_x_214:
[----:B------:R-:W0:Y:S01]  /*c810*/  MUFU.RCP R104, R115 ;  /* 0x0000007300687308 */ /* 0x000e220000001000 */
[----:B------:R-:W-:Y:S01]  /*c820*/  UMOV UR6, 0x3f000000 ;  /* 0x3f00000000067882 */ /* 0x000fe20000000000 */
[----:B------:R-:W-:Y:S01]  /*c830*/  BSSY.RECONVERGENT B4, `(.L_x_217) ;  /* 0x000000e000047945 */ /* 0x000fe20003800200 */
[----:B------:R-:W-:-:S05]  /*c840*/  MOV R114, UR6 ;  /* 0x0000000600727c02 */ /* 0x000fca0008000f00 */
[----:B------:R-:W1:Y:S01]  /*c850*/  FCHK P0, R114, R115 ;  /* 0x0000007372007302 */ /* 0x000e620000000000 */
[----:B0-----:R-:W-:-:S04]  /*c860*/  FFMA R105, R104, -R115, 1 ;  /* 0x3f80000068697423 */ /* 0x001fc80000000873 */
[----:B------:R-:W-:-:S04]  /*c870*/  FFMA R104, R104, R105, R104 ;  /* 0x0000006968687223 */ /* 0x000fc80000000068 */
[----:B------:R-:W-:-:S04]  /*c880*/  FFMA R105, R104, 0.5, RZ ;  /* 0x3f00000068697823 */ /* 0x000fc800000000ff */
[----:B------:R-:W-:-:S04]  /*c890*/  FFMA R112, R105, -R115, 0.5 ;  /* 0x3f00000069707423 */ /* 0x000fc80000000873 */
[----:B------:R-:W-:Y:S01]  /*c8a0*/  FFMA R104, R104, R112, R105 ;  /* 0x0000007068687223 */ /* 0x000fe20000000069 */
[----:B-1----:R-:W-:Y:S06]  /*c8b0*/  @!P0 BRA `(.L_x_218) ;  /* 0x0000000000148947 */ /* 0x002fec0003800000 */
[----:B------:R-:W-:Y:S01]  /*c8c0*/  HFMA2 R105, -RZ, RZ, 1.75, 0 ;  /* 0x3f000000ff697431 */ /* 0x000fe200000001ff */
[----:B------:R-:W-:Y:S02]  /*c8d0*/  MOV R104, R115 ;  /* 0x0000007300687202 */ /* 0x000fe40000000f00 */
[----:B------:R-:W-:-:S07]  /*c8e0*/  MOV R114, 0xc900 ;  /* 0x0000c90000727802 */ /* 0x000fce0000000f00 */
[----:B------:R-:W-:Y:S05]  /*c8f0*/  CALL.REL.NOINC `($__internal_4_$__cuda_sm3x_div_rn_noftz_f32_slowpath) ;  /* 0x0000005800887944 */ /* 0x000fea0003c00000 */
[----:B------:R-:W-:-:S07]  /*c900*/  MOV R104, R115 ;  /* 0x0000007300687202 */ /* 0x000fce0000000f00 */
.L_x_218:
[----:B------:R-:W-:Y:S05]  /*c910*/  BSYNC.RECONVERGENT B4 ;  /* 0x0000000000047941 */ /* 0x000fea0003800200 */
.L_x_217:
[----:B------:R-:W-:-:S04]  /*c920*/  FMUL R129, R144, R129 ;  /* 0x0000008190817220 */ /* 0x000fc80000400000 */
[----:B------:R-:W-:-:S07]  /*c930*/  FMUL R180, R129, R104 ;  /* 0x0000006881b47220 */ /* 0x000fce0000400000 */
.L_x_205:
[----:B------:R-:W-:Y:S05]  /*c940*/  BSYNC.RECONVERGENT B2 ;  /* 0x0000000000027941 */ /* 0x000fea0003800200 */
.L_x_204:
[----:B------:R-:W-:Y:S01]  /*c950*/  FFMA R105, R108, R108, RZ ;  /* 0x0000006c6c697223 */ /* 0x000fe200000000ff */
[CC--:B------:R-:W-:Y:S01]  /*c960*/  FFMA R115, R126.reuse, R113.reuse, R125 ;  /* 0x000000717e737223 */ /* 0x0c0fe2000000007d */
[----:B------:R-:W-:Y:S01]  /*c970*/  FFMA R118, R127, R113, R128 ;  /* 0x000000717f767223 */ /* 0x000fe20000000080 */
[----:B------:R-:W-:Y:S01]  /*c980*/  BSSY.RECONVERGENT B2, `(.L_x_219) ;  /* 0x0000026000027945 */ /* 0x000fe20003800200 */
[----:B------:R-:W-:Y:S01]  /*c990*/  FFMA R104, R126, R126, R105 ;  /* 0x0000007e7e687223 */ /* 0x000fe20000000069 */
[-C--:B------:R-:W-:Y:S01]  /*c9a0*/  FMUL R192, R107, R130.reuse ;  /* 0x000000826bc07220 */ /* 0x080fe20000400000 */
[-C--:B------:R-:W-:Y:S01]  /*c9b0*/  FMUL R190, R125, R130.reuse ;  /* 0x000000827dbe7220 */ /* 0x080fe20000400000 */
[----:B------:R-:W-:Y:S01]  /*c9c0*/  FMUL R145, R128, R130 ;  /* 0x0000008280917220 */ /* 0x000fe20000400000 */
[----:B------:R-:W-:Y:S01]  /*c9d0*/  FFMA R137, R127, R127, R104 ;  /* 0x0000007f7f897223 */ /* 0x000fe20000000068 */
[----:B------:R-:W-:-:S03]  /*c9e0*/  FFMA R104, R108, R113, R107 ;  /* 0x000000716c687223 */ /* 0x000fc6000000006b */
[C---:B------:R-:W-:Y:S01]  /*c9f0*/  FMUL R105, R137.reuse, -R180 ;  /* 0x800000b489697220 */ /* 0x040fe20000400000 */
[----:B------:R-:W-:-:S03]  /*ca00*/  FSETP.GEU.AND P0, PT, |R137|, 1.0754944163277645694e-20, PT ;  /* 0x1e4b27b88900780b */ /* 0x000fc60003f0e200 */
[-C--:B------:R-:W-:Y:S01]  /*ca10*/  FMUL R112, R115, R105.reuse ;  /* 0x0000006973707220 */ /* 0x080fe20000400000 */
[----:B------:R-:W-:Y:S01]  /*ca20*/  FSEL R116, R137, 1.0754944163277645694e-20, P0 ;  /* 0x1e4b27b889747808 */ /* 0x000fe20000000000 */
[-C--:B------:R-:W-:Y:S01]  /*ca30*/  FMUL R129, R104, R105.reuse ;  /* 0x0000006968817220 */ /* 0x080fe20000400000 */
[-C--:B------:R-:W-:Y:S01]  /*ca40*/  FMUL R194, R118, R105.reuse ;  /* 0x0000006976c27220 */ /* 0x080fe20000400000 */
[-C--:B------:R-:W-:Y:S01]  /*ca50*/  FFMA R135, R115, R105.reuse, R112 ;  /* 0x0000006973877223 */ /* 0x080fe20000000070 */
[----:B------:R-:W0:Y:S01]  /*ca60*/  MUFU.RCP R114, R116 ;  /* 0x0000007400727308 */ /* 0x000e220000001000 */
[-C--:B------:R-:W-:Y:S01]  /*ca70*/  FFMA R129, R104, R105.reuse, R129 ;  /* 0x0000006968817223 */ /* 0x080fe20000000081 */
[----:B------:R-:W-:Y:S01]  /*ca80*/  FFMA R194, R118, R105, R194 ;  /* 0x0000006976c27223 */ /* 0x000fe200000000c2 */
[----:B------:R-:W-:Y:S01]  /*ca90*/  FMUL R111, R126, R135 ;  /* 0x000000877e6f7220 */ /* 0x000fe20000400000 */
[----:B------:R-:W-:Y:S01]  /*caa0*/  FFMA R104, R104, R104, RZ ;  /* 0x0000006868687223 */ /* 0x000fe200000000ff */
[C---:B------:R-:W-:Y:S01]  /*cab0*/  FMUL R188, R113.reuse, R129 ;  /* 0x0000008171bc7220 */ /* 0x040fe20000400000 */
[----:B------:R-:W-:Y:S01]  /*cac0*/  FMUL R178, R113, R135 ;  /* 0x0000008771b27220 */ /* 0x000fe20000400000 */
[----:B------:R-:W-:Y:S01]  /*cad0*/  FFMA R112, R108, R129, R111 ;  /* 0x000000816c707223 */ /* 0x000fe2000000006f */
[----:B------:R-:W-:Y:S01]  /*cae0*/  FFMA R115, R115, R115, R104 ;  /* 0x0000007373737223 */ /* 0x000fe20000000068 */
[----:B------:R-:W-:-:S02]  /*caf0*/  FMUL R113, R113, R194 ;  /* 0x000000c271717220 */ /* 0x000fc40000400000 */
[----:B------:R-:W-:Y:S01]  /*cb00*/  FFMA R111, R127, R194, R112 ;  /* 0x000000c27f6f7223 */ /* 0x000fe20000000070 */
[----:B------:R-:W-:-:S03]  /*cb10*/  FFMA R189, R118, R118, R115 ;  /* 0x0000007676bd7223 */ /* 0x000fc60000000073 */
[----:B------:R-:W1:Y:S01]  /*cb20*/  FCHK P0, R111, R116 ;  /* 0x000000746f007302 */ /* 0x000e620000000000 */
[----:B------:R-:W-:Y:S01]  /*cb30*/  FADD R189, -R189, 1 ;  /* 0x3f800000bdbd7421 */ /* 0x000fe20000000100 */
        /* <DEDUP_REMOVED lines=10> */
.L_x_220:
[----:B------:R-:W-:Y:S05]  /*cbe0*/  BSYNC.RECONVERGENT B2 ;  /* 0x0000000000027941 */ /* 0x000fea0003800200 */
.L_x_219:
[----:B------:R-:W-:Y:S01]  /*cbf0*/  FMUL R137, R137, R137 ;  /* 0x0000008989897220 */ /* 0x000fe20000400000 */
[----:B------:R-:W-:Y:S01]  /*cc00*/  FFMA R112, R107, R108, RZ ;  /* 0x0000006c6b707223 */ /* 0x000fe200000000ff */
[----:B------:R-:W-:Y:S01]  /*cc10*/  FMNMX R115, R115, 1.00000002004087734272e+20, PT ;  /* 0x60ad78ec73737809 */ /* 0x000fe20003800000 */
[----:B------:R-:W-:Y:S02]  /*cc20*/  BSSY.RECONVERGENT B2, `(.L_x_221) ;  /* 0x0000010000027945 */ /* 0x000fe40003800200 */
[----:B------:R-:W-:Y:S01]  /*cc30*/  FMNMX.NAN R114, R137, 1.0754944163277645694e-20, !PT ;  /* 0x1e4b27b889727809 */ /* 0x000fe20007820000 */
[----:B------:R-:W-:Y:S01]  /*cc40*/  FFMA R105, R125, R126, R112 ;  /* 0x0000007e7d697223 */ /* 0x000fe20000000070 */
[----:B------:R-:W-:Y:S02]  /*cc50*/  FMNMX R181, R115, -1.00000002004087734272e+20, !PT ;  /* 0xe0ad78ec73b57809 */ /* 0x000fe40007800000 */
[----:B------:R-:W0:Y:S01]  /*cc60*/  MUFU.RCP R104, R114 ;  /* 0x0000007200687308 */ /* 0x000e220000001000 */
[----:B------:R-:W-:-:S07]  /*cc70*/  FFMA R105, R128, R127, R105 ;  /* 0x0000007f80697223 */ /* 0x000fce0000000069 */
        /* <DEDUP_REMOVED lines=10> */
.L_x_222:
[----:B------:R-:W-:Y:S05]  /*cd20*/  BSYNC.RECONVERGENT B2 ;  /* 0x0000000000027941 */ /* 0x000fea0003800200 */
.L_x_221:
[----:B------:R-:W-:Y:S01]  /*cd30*/  FMUL R115, R111, R115 ;  /* 0x000000736f737220 */ /* 0x000fe20000400000 */
[----:B------:R-:W-:Y:S01]  /*cd40*/  FSETP.GEU.AND P0, PT, |R143|, 1.0754944163277645694e-20, PT ;  /* 0x1e4b27b88f00780b */ /* 0x000fe20003f0e200 */
[----:B------:R-:W-:Y:S01]  /*cd50*/  FADD R181, R181, R144 ;  /* 0x00000090b5b57221 */ /* 0x000fe20000000000 */
[----:B------:R-:W-:Y:S02]  /*cd60*/  BSSY.RECONVERGENT B2, `(.L_x_223) ;  /* 0x000001b000027945 */ /* 0x000fe40003800200 */
[----:B------:R-:W-:Y:S01]  /*cd70*/  FMNMX R115, R115, 1.00000002004087734272e+20, PT ;  /* 0x60ad78ec73737809 */ /* 0x000fe20003800000 */
[-C--:B------:R-:W-:Y:S01]  /*cd80*/  FFMA R112, R128, -R181.reuse, R113 ;  /* 0x800000b580707223 */ /* 0x080fe20000000071 */
[----:B------:R-:W-:Y:S01]  /*cd90*/  FSEL R137, R143, 1.0754944163277645694e-20, P0 ;  /* 0x1e4b27b88f897808 */ /* 0x000fe20000000000 */
[----:B------:R-:W-:Y:S01]  /*cda0*/  FFMA R111, R125, -R181, R178 ;  /* 0x800000b57d6f7223 */ /* 0x000fe200000000b2 */
[----:B------:R-:W-:Y:S02]  /*cdb0*/  FMNMX R104, R115, -1.00000002004087734272e+20, !PT ;  /* 0xe0ad78ec73687809 */ /* 0x000fe40007800000 */
[----:B------:R-:W0:Y:S03]  /*cdc0*/  MUFU.RCP R114, R137 ;  /* 0x0000008900727308 */ /* 0x000e260000001000 */
[----:B------:R-:W-:-:S04]  /*cdd0*/  FFMA R104, R189, R180, R104 ;  /* 0x000000b4bd687223 */ /* 0x000fc80000000068 */
[----:B------:R-:W-:-:S04]  /*cde0*/  FADD R131, R104, R131 ;  /* 0x0000008368837221 */ /* 0x000fc80000000000 */
[-C--:B------:R-:W-:Y:S01]  /*cdf0*/  FFMA R112, R127, R131.reuse, R112 ;  /* 0x000000837f707223 */ /* 0x080fe20000000070 */
[----:B------:R-:W-:-:S03]  /*ce00*/  FFMA R113, R126, R131, R111 ;  /* 0x000000837e717223 */ /* 0x000fc6000000006f */
[-C--:B------:R-:W-:Y:S01]  /*ce10*/  FFMA R112, R127, R131.reuse, R112 ;  /* 0x000000837f707223 */ /* 0x080fe20000000070 */
[----:B------:R-:W-:Y:S01]  /*ce20*/  FFMA R113, R126, R131, R113 ;  /* 0x000000837e717223 */ /* 0x000fe20000000071 */
[----:B0-----:R-:W-:Y:S02]  /*ce30*/  FFMA R105, -R137, R114, 1 ;  /* 0x3f80000089697423 */ /* 0x001fe40000000172 */
[----:B------:R-:W0:Y:S02]  /*ce40*/  FCHK P0, R112, R137 ;  /* 0x0000008970007302 */ /* 0x000e240000000000 */
[----:B------:R-:W-:Y:S01]  /*ce50*/  FFMA R115, R114, R105, R114 ;  /* 0x0000006972737223 */ /* 0x000fe20000000072 */
[----:B------:R-:W-:-:S03]  /*ce60*/  FFMA R105, R107, -R181, R188 ;  /* 0x800000b56b697223 */ /* 0x000fc600000000bc */
[----:B------:R-:W-:Y:S01]  /*ce70*/  FFMA R104, R112, R115, RZ ;  /* 0x0000007370687223 */ /* 0x000fe200000000ff */
[----:B------:R-:W-:-:S03]  /*ce80*/  FFMA R105, R108, R131, R105 ;  /* 0x000000836c697223 */ /* 0x000fc60000000069 */
[----:B------:R-:W-:Y:S01]  /*ce90*/  FFMA R114, -R137, R104, R112 ;  /* 0x0000006889727223 */ /* 0x000fe20000000170 */
[----:B------:R-:W-:-:S03]  /*cea0*/  FFMA R111, R108, R131, R105 ;  /* 0x000000836c6f7223 */ /* 0x000fc60000000069 */
[----:B------:R-:W-:Y:S01]  /*ceb0*/  FFMA R115, R115, R114, R104 ;  /* 0x0000007273737223 */ /* 0x000fe20000000068 */
[----:B0-----:R-:W-:Y:S06]  /*cec0*/  @!P0 BRA `(.L_x_224) ;  /* 0x0000000000108947 */ /* 0x001fec0003800000 */
[----:B------:R-:W-:Y:S02]  /*ced0*/  MOV R105, R112 ;  /* 0x0000007000697202 */ /* 0x000fe40000000f00 */
[----:B------:R-:W-:Y:S02]  /*cee0*/  MOV R104, R137 ;  /* 0x0000008900687202 */ /* 0x000fe40000000f00 */
[----:B------:R-:W-:-:S07]  /*cef0*/  MOV R114, 0xcf10 ;  /* 0x0000cf1000727802 */ /* 0x000fce0000000f00 */
[----:B------:R-:W-:Y:S05]  /*cf00*/  CALL.REL.NOINC `($__internal_4_$__cuda_sm3x_div_rn_noftz_f32_slowpath) ;  /* 0x0000005400047944 */ /* 0x000fea0003c00000 */
.L_x_224:
[----:B------:R-:W-:Y:S05]  /*cf10*/  BSYNC.RECONVERGENT B2 ;  /* 0x0000000000027941 */ /* 0x000fea0003800200 */
.L_x_223:
[----:B------:R-:W-:Y:S01]  /*cf20*/  FMUL R143, R143, R143 ;  /* 0x0000008f8f8f7220 */ /* 0x000fe20000400000 */
[----:B------:R-:W-:Y:S04]  /*cf30*/  BSSY.RECONVERGENT B2, `(.L_x_225) ;  /* 0x0000012000027945 */ /* 0x000fe80003800200 */
[----:B------:R-:W-:-:S04]  /*cf40*/  FSETP.GEU.AND P0, PT, R143, 1.0754944163277645694e-20, PT ;  /* 0x1e4b27b88f00780b */ /* 0x000fc80003f0e000 */
[----:B------:R-:W-:Y:S02]  /*cf50*/  FSEL R144, R143, -1.0754944163277645694e-20, P0 ;  /* 0x9e4b27b88f907808 */ /* 0x000fe40000000000 */
[----:B------:R-:W-:Y:S02]  /*cf60*/  FSEL R105, R110, -R110, !P0 ;  /* 0x8000006e6e697208 */ /* 0x000fe40004000000 */
[----:B------:R-:W0:Y:S01]  /*cf70*/  MUFU.RCP R117, R144 ;  /* 0x0000009000757308 */ /* 0x000e220000001000 */
[----:B------:R-:W-:Y:S02]  /*cf80*/  P2R R189, PR, RZ, 0x1 ;  /* 0x00000001ffbd7803 */ /* 0x000fe40000000000 */
[----:B------:R-:W-:-:S04]  /*cf90*/  FMNMX R110, R115, 1.00000002004087734272e+20, PT ;  /* 0x60ad78ec736e7809 */ /* 0x000fc80003800000 */
[----:B------:R-:W-:Y:S01]  /*cfa0*/  FMNMX R110, R110, -1.00000002004087734272e+20, !PT ;  /* 0xe0ad78ec6e6e7809 */ /* 0x000fe20007800000 */
        /* <DEDUP_REMOVED lines=10> */
.L_x_226:
[----:B------:R-:W-:Y:S05]  /*d050*/  BSYNC.RECONVERGENT B2 ;  /* 0x0000000000027941 */ /* 0x000fea0003800200 */
.L_x_225:
        /* <DEDUP_REMOVED lines=18> */
.L_x_228:
[----:B------:R-:W-:Y:S05]  /*d180*/  BSYNC.RECONVERGENT B2 ;  /* 0x0000000000027941 */ /* 0x000fea0003800200 */
.L_x_227:
[----:B------:R-:W-:Y:S01]  /*d190*/  FMUL R142, R142, R142 ;  /* 0x0000008e8e8e7220 */ /* 0x000fe20000400000 */
[----:B------:R-:W-:Y:S04]  /*d1a0*/  BSSY.RECONVERGENT B2, `(.L_x_229) ;  /* 0x0000011000027945 */ /* 0x000fe80003800200 */
[----:B------:R-:W-:-:S04]  /*d1b0*/  FSETP.GEU.AND P4, PT, R142, 1.0754944163277645694e-20, PT ;  /* 0x1e4b27b88e00780b */ /* 0x000fc80003f8e000 */
[----:B------:R-:W-:Y:S02]  /*d1c0*/  FSEL R142, R142, -1.0754944163277645694e-20, P4 ;  /* 0x9e4b27b88e8e7808 */ /* 0x000fe40002000000 */
[----:B------:R-:W-:Y:S02]  /*d1d0*/  FSEL R105, R109, -R109, !P4 ;  /* 0x8000006d6d697208 */ /* 0x000fe40006000000 */
[----:B------:R-:W0:Y:S01]  /*d1e0*/  MUFU.RCP R117, R142 ;  /* 0x0000008e00757308 */ /* 0x000e220000001000 */
[----:B------:R-:W-:-:S04]  /*d1f0*/  FMNMX R109, R115, 1.00000002004087734272e+20, PT ;  /* 0x60ad78ec736d7809 */ /* 0x000fc80003800000 */
        /* <DEDUP_REMOVED lines=11> */
.L_x_230:
[----:B------:R-:W-:Y:S05]  /*d2b0*/  BSYNC.RECONVERGENT B2 ;  /* 0x0000000000027941 */ /* 0x000fea0003800200 */
.L_x_229:
        /* <DEDUP_REMOVED lines=18> */
.L_x_232:
[----:B------:R-:W-:Y:S05]  /*d3e0*/  BSYNC.RECONVERGENT B2 ;  /* 0x0000000000027941 */ /* 0x000fea0003800200 */
.L_x_231:
        /* <DEDUP_REMOVED lines=18> */
.L_x_234:
[----:B------:R-:W-:Y:S05]  /*d510*/  BSYNC.RECONVERGENT B2 ;  /* 0x0000000000027941 */ /* 0x000fea0003800200 */
.L_x_233:
[----:B------:R-:W0:Y:S01]  /*d520*/  MUFU.RCP R104, R137 ;  /* 0x0000008900687308 */ /* 0x000e220000001000 */
[-C--:B------:R-:W-:Y:S01]  /*d530*/  FFMA R145, R128, R130.reuse, R145 ;  /* 0x0000008280917223 */ /* 0x080fe20000000091 */
[-C--:B------:R-:W-:Y:S01]  /*d540*/  FFMA R192, R107, R130.reuse, R192 ;  /* 0x000000826bc07223 */ /* 0x080fe200000000c0 */
[----:B------:R-:W-:Y:S01]  /*d550*/  FMUL R115, R111, R115 ;  /* 0x000000736f737220 */ /* 0x000fe20000400000 */
[----:B------:R-:W-:Y:S01]  /*d560*/  FFMA R190, R125, R130, R190 ;  /* 0x000000827dbe7223 */ /* 0x000fe200000000be */
[----:B------:R-:W-:Y:S01]  /*d570*/  FADD R128, R194, R145 ;  /* 0x00000091c2807221 */ /* 0x000fe20000000000 */
[----:B------:R-:W-:Y:S01]  /*d580*/  FADD R107, R129, R192 ;  /* 0x000000c0816b7221 */ /* 0x000fe20000000000 */
[----:B------:R-:W-:Y:S01]  /*d590*/  BSSY.RECONVERGENT B2, `(.L_x_235) ;  /* 0x0000013000027945 */ /* 0x000fe20003800200 */
[----:B------:R-:W-:Y:S01]  /*d5a0*/  FADD R135, R135, R190 ;  /* 0x000000be87877221 */ /* 0x000fe20000000000 */
[-C--:B------:R-:W-:Y:S01]  /*d5b0*/  FFMA R128, R127, -R181.reuse, R128 ;  /* 0x800000b57f807223 */ /* 0x080fe20000000080 */
[----:B------:R-:W-:Y:S01]  /*d5c0*/  FMNMX R115, R115, 1.00000002004087734272e+20, PT ;  /* 0x60ad78ec73737809 */ /* 0x000fe20003800000 */
[-C--:B------:R-:W-:Y:S01]  /*d5d0*/  FFMA R107, R108, -R181.reuse, R107 ;  /* 0x800000b56c6b7223 */ /* 0x080fe2000000006b */
[----:B------:R-:W-:Y:S01]  /*d5e0*/  FFMA R181, R126, -R181, R135 ;  /* 0x800000b57eb57223 */ /* 0x000fe20000000087 */
[----:B------:R-:W1:Y:S01]  /*d5f0*/  FCHK P0, R128, R137 ;  /* 0x0000008980007302 */ /* 0x000e620000000000 */
[----:B------:R-:W-:Y:S01]  /*d600*/  FMNMX R131, R115, -1.00000002004087734272e+20, !PT ;  /* 0xe0ad78ec73837809 */ /* 0x000fe20007800000 */
        /* <DEDUP_REMOVED lines=10> */
[----:B------:R-:W-:-:S07]  /*d6b0*/  MOV R105, R115 ;  /* 0x0000007300697202 */ /* 0x000fce0000000f00 */
.L_x_236:
[----:B------:R-:W-:Y:S05]  /*d6c0*/  BSYNC.RECONVERGENT B2 ;  /* 0x0000000000027941 */ /* 0x000fea0003800200 */
.L_x_235:
[----:B------:R-:W-:Y:S01]  /*d6d0*/  FADD R111, R158, -R179 ;  /* 0x800000b39e6f7221 */ /* 0x000fe20000000000 */
[----:B------:R-:W-:Y:S01]  /*d6e0*/  FADD R125, R157, -R176 ;  /* 0x800000b09d7d7221 */ /* 0x000fe20000000000 */
[----:B------:R-:W-:Y:S01]  /*d6f0*/  FADD R135, R156, -R177 ;  /* 0x800000b19c877221 */ /* 0x000fe20000000000 */
[----:B------:R-:W0:Y:S01]  /*d700*/  MUFU.RCP R119, R144 ;  /* 0x0000009000777308 */ /* 0x000e220000001000 */
[----:B------:R-:W-:Y:S01]  /*d710*/  FMUL R104, R134, R111 ;  /* 0x0000006f86687220 */ /* 0x000fe20000400000 */
[----:B------:R-:W-:Y:S01]  /*d720*/  FMUL R115, R133, R125 ;  /* 0x0000007d85737220 */ /* 0x000fe20000400000 */
[CC--:B------:R-:W-:Y:S01]  /*d730*/  FMUL R117, R132.reuse, R135.reuse ;  /* 0x0000008784757220 */ /* 0x0c0fe20000400000 */
[----:B------:R-:W-:Y:S01]  /*d740*/  ISETP.NE.AND P0, PT, R189, RZ, PT ;  /* 0x000000ffbd00720c */ /* 0x000fe20003f05270 */
[----:B------:R-:W-:Y:S01]  /*d750*/  FFMA R104, R133, R135, -R104 ;  /* 0x0000008785687223 */ /* 0x000fe20000000868 */
[----:B------:R-:W-:Y:S01]  /*d760*/  FFMA R115, R132, R111, -R115 ;  /* 0x0000006f84737223 */ /* 0x000fe20000000873 */
[----:B------:R-:W-:Y:S01]  /*d770*/  FFMA R117, R134, R125, -R117 ;  /* 0x0000007d86757223 */ /* 0x000fe20000000875 */
[----:B------:R-:W-:Y:S01]  /*d780*/  FMNMX R105, R105, 1.00000002004087734272e+20, PT ;  /* 0x60ad78ec69697809 */ /* 0x000fe20003800000 */
[----:B------:R-:W-:Y:S01]  /*d790*/  FADD R108, R104, R104 ;  /* 0x00000068686c7221 */ /* 0x000fe20000000000 */
[----:B------:R-:W-:Y:S01]  /*d7a0*/  FADD R130, R115, R115 ;  /* 0x0000007373827221 */ /* 0x000fe20000000000 */
[----:B------:R-:W-:Y:S01]  /*d7b0*/  FADD R127, R117, R117 ;  /* 0x00000075757f7221 */ /* 0x000fe20000000000 */
[----:B------:R-:W-:Y:S01]  /*d7c0*/  BSSY.RECONVERGENT B2, `(.L_x_237) ;  /* 0x0000012000027945 */ /* 0x000fe20003800200 */
[----:B------:R-:W-:Y:S01]  /*d7d0*/  FMUL R115, R133, R108 ;  /* 0x0000006c85737220 */ /* 0x000fe20000400000 */
[----:B------:R-:W-:Y:S01]  /*d7e0*/  FFMA R104, R136, R130, R135 ;  /* 0x0000008288687223 */ /* 0x000fe20000000087 */
[----:B------:R-:W-:-:S02]  /*d7f0*/  FMNMX R137, R105, -1.00000002004087734272e+20, !PT ;  /* 0xe0ad78ec69897809 */ /* 0x000fc40007800000 */
[----:B------:R-:W-:Y:S01]  /*d800*/  FFMA R115, R132, R127, -R115 ;  /* 0x0000007f84737223 */ /* 0x000fe20000000873 */
[----:B0-----:R-:W-:-:S03]  /*d810*/  FFMA R114, -R144, R119, 1 ;  /* 0x3f80000090727423 */ /* 0x001fc60000000177 */
[----:B------:R-:W-:-:S05]  /*d820*/  FADD R104, R104, R115 ;  /* 0x0000007368687221 */ /* 0x000fca0000000000 */
[----:B------:R-:W-:Y:S01]  /*d830*/  FSEL R117, R104, -R104, !P0 ;  /* 0x8000006868757208 */ /* 0x000fe20004000000 */
[----:B------:R-:W-:-:S03]  /*d840*/  FFMA R104, R119, R114, R119 ;  /* 0x0000007277687223 */ /* 0x000fc60000000077 */
[----:B------:R-:W0:Y:S01]  /*d850*/  FCHK P0, R117, R144 ;  /* 0x0000009075007302 */ /* 0x000e220000000000 */
[----:B------:R-:W-:-:S04]  /*d860*/  FFMA R115, R104, R117, RZ ;  /* 0x0000007568737223 */ /* 0x000fc800000000ff */
[----:B------:R-:W-:-:S04]  /*d870*/  FFMA R114, -R144, R115, R117 ;  /* 0x0000007390727223 */ /* 0x000fc80000000175 */
[----:B------:R-:W-:Y:S01]  /*d880*/  FFMA R115, R104, R114, R115 ;  /* 0x0000007268737223 */ /* 0x000fe20000000073 */
[----:B0-----:R-:W-:Y:S06]  /*d890*/  @!P0 BRA `(.L_x_238) ;  /* 0x0000000000108947 */ /* 0x001fec0003800000 */
[----:B------:R-:W-:Y:S02]  /*d8a0*/  MOV R105, R117 ;  /* 0x0000007500697202 */ /* 0x000fe40000000f00 */
[----:B------:R-:W-:Y:S02]  /*d8b0*/  MOV R104, R144 ;  /* 0x0000009000687202 */ /* 0x000fe40000000f00 */
[----:B------:R-:W-:-:S07]  /*d8c0*/  MOV R114, 0xd8e0 ;  /* 0x0000d8e000727802 */ /* 0x000fce0000000f00 */
[----:B------:R-:W-:Y:S05]  /*d8d0*/  CALL.REL.NOINC `($__internal_4_$__cuda_sm3x_div_rn_noftz_f32_slowpath) ;  /* 0x0000004800907944 */ /* 0x000fea0003c00000 */
.L_x_238:
[----:B------:R-:W-:Y:S05]  /*d8e0*/  BSYNC.RECONVERGENT B2 ;  /* 0x0000000000027941 */ /* 0x000fea0003800200 */
.L_x_237:
[----:B------:R-:W0:Y:S01]  /*d8f0*/  MUFU.RCP R105, R178 ;  /* 0x000000b200697308 */ /* 0x000e220000001000 */
[----:B------:R-:W-:Y:S01]  /*d900*/  BSSY.RECONVERGENT B2, `(.L_x_239) ;  /* 0x000000d000027945 */ /* 0x000fe20003800200 */
[----:B------:R-:W-:-:S06]  /*d910*/  FMUL R128, R128, R115 ;  /* 0x0000007380807220 */ /* 0x000fcc0000400000 */
        /* <DEDUP_REMOVED lines=11> */
.L_x_240:
[----:B------:R-:W-:Y:S05]  /*d9d0*/  BSYNC.RECONVERGENT B2 ;  /* 0x0000000000027941 */ /* 0x000fea0003800200 */
.L_x_239:
[----:B------:R-:W-:Y:S01]  /*d9e0*/  FMUL R114, R134, R127 ;  /* 0x0000007f86727220 */ /* 0x000fe20000400000 */
[----:B------:R-:W0:Y:S01]  /*d9f0*/  MUFU.RCP R119, R142 ;  /* 0x0000008e00777308 */ /* 0x000e220000001000 */
[----:B------:R-:W-:Y:S01]  /*da00*/  FFMA R104, R136, R108, R125 ;  /* 0x0000006c88687223 */ /* 0x000fe2000000007d */
[----:B------:R-:W-:Y:S01]  /*da10*/  FMNMX R115, R115, 1.00000002004087734272e+20, PT ;  /* 0x60ad78ec73737809 */ /* 0x000fe20003800000 */
[----:B------:R-:W-:Y:S01]  /*da20*/  FFMA R105, R133, R130, -R114 ;  /* 0x0000008285697223 */ /* 0x000fe20000000872 */
[----:B------:R-:W-:Y:S02]  /*da30*/  BSSY.RECONVERGENT B2, `(.L_x_241) ;  /* 0x000000f000027945 */ /* 0x000fe40003800200 */
[----:B------:R-:W-:Y:S01]  /*da40*/  FMNMX R141, R115, -1.00000002004087734272e+20, !PT ;  /* 0xe0ad78ec738d7809 */ /* 0x000fe20007800000 */
[----:B------:R-:W-:-:S05]  /*da50*/  FADD R104, R104, R105 ;  /* 0x0000006968687221 */ /* 0x000fca0000000000 */
        /* <DEDUP_REMOVED lines=12> */
.L_x_242:
[----:B------:R-:W-:Y:S05]  /*db20*/  BSYNC.RECONVERGENT B2 ;  /* 0x0000000000027941 */ /* 0x000fea0003800200 */
.L_x_241:
        /* <DEDUP_REMOVED lines=14> */
.L_x_244:
[----:B------:R-:W-:Y:S05]  /*dc10*/  BSYNC.RECONVERGENT B2 ;  /* 0x0000000000027941 */ /* 0x000fea0003800200 */
.L_x_243:
        /* <DEDUP_REMOVED lines=20> */
.L_x_246:
[----:B------:R-:W-:Y:S05]  /*dd60*/  BSYNC.RECONVERGENT B2 ;  /* 0x0000000000027941 */ /* 0x000fea0003800200 */
.L_x_245:
[----:B------:R-:W-:Y:S01]  /*dd70*/  FMNMX R104, R126, 1.00000002004087734272e+20, PT ;  /* 0x60ad78ec7e687809 */ /* 0x000fe20003800000 */
[----:B------:R-:W-:Y:S01]  /*dd80*/  FMUL R115, R107, R115 ;  /* 0x000000736b737220 */ /* 0x000fe20000400000 */
[----:B------:R-:W-:Y:S01]  /*dd90*/  FSETP.GEU.AND P0, PT, |R124|, 1.0754944163277645694e-20, PT ;  /* 0x1e4b27b87c00780b */ /* 0x000fe20003f0e200 */
[----:B------:R-:W-:Y:S01]  /*dda0*/  FMUL R114, R108, R181 ;  /* 0x000000b56c727220 */ /* 0x000fe20000400000 */
[----:B------:R-:W-:Y:S01]  /*ddb0*/  FMNMX R104, R104, -1.00000002004087734272e+20, !PT ;  /* 0xe0ad78ec68687809 */ /* 0x000fe20007800000 */
[----:B------:R-:W-:Y:S01]  /*ddc0*/  BSSY.RECONVERGENT B2, `(.L_x_247) ;  /* 0x000003c000027945 */ /* 0x000fe20003800200 */
[----:B------:R-:W-:Y:S01]  /*ddd0*/  FMNMX R128, R128, 1.00000002004087734272e+20, PT ;  /* 0x60ad78ec80807809 */ /* 0x000fe20003800000 */
[-C--:B------:R-:W-:Y:S01]  /*dde0*/  FFMA R114, R127, R141.reuse, -R114 ;  /* 0x0000008d7f727223 */ /* 0x080fe20000000872 */
[----:B------:R-:W-:Y:S01]  /*ddf0*/  FSEL R107, R124, 1.0754944163277645694e-20, P0 ;  /* 0x1e4b27b87c6b7808 */ /* 0x000fe20000000000 */
[----:B------:R-:W-:Y:S01]  /*de00*/  FADD R129, R113, R104 ;  /* 0x0000006871817221 */ /* 0x000fe20000000000 */
[----:B------:R-:W-:Y:S01]  /*de10*/  FMUL R104, R130, R141 ;  /* 0x0000008d82687220 */ /* 0x000fe20000400000 */
[----:B------:R-:W-:Y:S01]  /*de20*/  FMNMX R105, R128, -1.00000002004087734272e+20, !PT ;  /* 0xe0ad78ec80697809 */ /* 0x000fe20007800000 */
[----:B------:R-:W0:Y:S01]  /*de30*/  MUFU.RCP R116, R107 ;  /* 0x0000006b00747308 */ /* 0x000e220000001000 */
[C---:B------:R-:W-:Y:S01]  /*de40*/  FMUL R113, R137.reuse, R127 ;  /* 0x0000007f89717220 */ /* 0x040fe20000400000 */
[----:B------:R-:W-:Y:S01]  /*de50*/  FFMA R126, R137, R108, -R104 ;  /* 0x0000006c897e7223 */ /* 0x000fe20000000868 */
[----:B------:R-:W-:Y:S01]  /*de60*/  FMUL R108, R108, R141 ;  /* 0x0000008d6c6c7220 */ /* 0x000fe20000400000 */
[----:B------:R-:W-:Y:S01]  /*de70*/  FMNMX R115, R115, 1.00000002004087734272e+20, PT ;  /* 0x60ad78ec73737809 */ /* 0x000fe20003800000 */
[----:B------:R-:W-:-:S02]  /*de80*/  FFMA R128, R130, R181, -R113 ;  /* 0x000000b582807223 */ /* 0x000fc40000000871 */
[----:B------:R-:W-:Y:S01]  /*de90*/  FFMA R108, R127, R181, R108 ;  /* 0x000000b57f6c7223 */ /* 0x000fe2000000006c */
[----:B------:R-:W-:Y:S01]  /*dea0*/  FADD R127, R112, R105 ;  /* 0x00000069707f7221 */ /* 0x000fe20000000000 */
[----:B------:R-:W-:Y:S01]  /*deb0*/  FMUL R105, R133, R137 ;  /* 0x0000008985697220 */ /* 0x000fe20000400000 */
[----:B------:R-:W-:Y:S01]  /*dec0*/  FMNMX R104, R115, -1.00000002004087734272e+20, !PT ;  /* 0xe0ad78ec73687809 */ /* 0x000fe20007800000 */
[----:B------:R-:W-:Y:S01]  /*ded0*/  FFMA R130, R137, R130, R108 ;  /* 0x0000008289827223 */ /* 0x000fe2000000006c */
[-C--:B------:R-:W-:Y:S01]  /*dee0*/  FMUL R108, R132, R181.reuse ;  /* 0x000000b5846c7220 */ /* 0x080fe20000400000 */
[C---:B------:R-:W-:Y:S01]  /*def0*/  FFMA R113, R134.reuse, R181, -R105 ;  /* 0x000000b586717223 */ /* 0x040fe20000000869 */
[-C--:B------:R-:W-:Y:S01]  /*df00*/  FMUL R105, R134, R141.reuse ;  /* 0x0000008d86697220 */ /* 0x080fe20000400000 */
[----:B------:R-:W-:Y:S01]  /*df10*/  FADD R131, R131, R104 ;  /* 0x0000006883837221 */ /* 0x000fe20000000000 */
[-C--:B------:R-:W-:Y:S01]  /*df20*/  FFMA R108, R133, R141.reuse, -R108 ;  /* 0x0000008d856c7223 */ /* 0x080fe2000000086c */
[----:B------:R-:W-:Y:S01]  /*df30*/  FFMA R113, R136, R141, R113 ;  /* 0x0000008d88717223 */ /* 0x000fe20000000071 */
[-C--:B------:R-:W-:Y:S01]  /*df40*/  FFMA R104, R132, R137.reuse, -R105 ;  /* 0x0000008984687223 */ /* 0x080fe20000000869 */
[----:B0-----:R-:W-:Y:S01]  /*df50*/  FFMA R115, -R107, R116, 1 ;  /* 0x3f8000006b737423 */ /* 0x001fe20000000174 */
[C---:B------:R-:W-:Y:S01]  /*df60*/  FFMA R108, R136.reuse, R137, R108 ;  /* 0x00000089886c7223 */ /* 0x040fe2000000006c */
[----:B------:R-:W-:Y:S01]  /*df70*/  FADD R112, R113, R113 ;  /* 0x0000007171707221 */ /* 0x000fe20000000000 */
[----:B------:R-:W-:Y:S01]  /*df80*/  FFMA R104, R136, R181, R104 ;  /* 0x000000b588687223 */ /* 0x000fe20000000068 */
[----:B------:R-:W0:Y:S01]  /*df90*/  FCHK P0, R110, R107 ;  /* 0x0000006b6e007302 */ /* 0x000e220000000000 */
[----:B------:R-:W-:Y:S01]  /*dfa0*/  FADD R108, R108, R108 ;  /* 0x0000006c6c6c7221 */ /* 0x000fe20000000000 */
[-C--:B------:R-:W-:Y:S01]  /*dfb0*/  FMUL R105, R134, R112.reuse ;  /* 0x0000007086697220 */ /* 0x080fe20000400000 */
[----:B------:R-:W-:Y:S01]  /*dfc0*/  FFMA R115, R116, R115, R116 ;  /* 0x0000007374737223 */ /* 0x000fe20000000074 */
[----:B------:R-:W-:Y:S01]  /*dfd0*/  FMUL R118, R135, R112 ;  /* 0x0000007087767220 */ /* 0x000fe20000400000 */
[----:B------:R-:W-:Y:S01]  /*dfe0*/  FADD R104, R104, R104 ;  /* 0x0000006868687221 */ /* 0x000fe20000000000 */
[CC--:B------:R-:W-:Y:S01]  /*dff0*/  FFMA R116, R132.reuse, R108.reuse, -R105 ;  /* 0x0000006c84747223 */ /* 0x0c0fe20000000869 */
[-C--:B------:R-:W-:Y:S01]  /*e000*/  FMUL R120, R111, R108.reuse ;  /* 0x0000006c6f787220 */ /* 0x080fe20000400000 */
[-C--:B------:R-:W-:Y:S01]  /*e010*/  FMUL R105, R133, R108.reuse ;  /* 0x0000006c85697220 */ /* 0x080fe20000400000 */
[C---:B------:R-:W-:Y:S01]  /*e020*/  FFMA R113, R125.reuse, R108, -R118 ;  /* 0x0000006c7d717223 */ /* 0x040fe20000000876 */
[-C--:B------:R-:W-:Y:S01]  /*e030*/  FMUL R118, R125, R104.reuse ;  /* 0x000000687d767220 */ /* 0x080fe20000400000 */
[-C--:B------:R-:W-:Y:S01]  /*e040*/  FMUL R108, R132, R104.reuse ;  /* 0x00000068846c7220 */ /* 0x080fe20000400000 */
[-C--:B------:R-:W-:Y:S01]  /*e050*/  FFMA R135, R135, R104.reuse, -R120 ;  /* 0x0000006887877223 */ /* 0x080fe20000000878 */
[----:B------:R-:W-:Y:S01]  /*e060*/  FFMA R180, R134, R104, -R105 ;  /* 0x0000006886b47223 */ /* 0x000fe20000000869 */
[----:B------:R-:W-:Y:S01]  /*e070*/  FFMA R104, R110, R115, RZ ;  /* 0x000000736e687223 */ /* 0x000fe200000000ff */
[-C--:B------:R-:W-:Y:S01]  /*e080*/  FFMA R108, R133, R112.reuse, -R108 ;  /* 0x00000070856c7223 */ /* 0x080fe2000000086c */
[----:B------:R-:W-:Y:S01]  /*e090*/  FFMA R125, R111, R112, -R118 ;  /* 0x000000706f7d7223 */ /* 0x000fe20000000876 */
[----:B------:R-:W-:Y:S01]  /*e0a0*/  FADD R126, R126, R113 ;  /* 0x000000717e7e7221 */ /* 0x000fe20000000000 */
[----:B------:R-:W-:Y:S01]  /*e0b0*/  FFMA R105, -R107, R104, R110 ;  /* 0x000000686b697223 */ /* 0x000fe2000000016e */
[----:B------:R-:W-:Y:S01]  /*e0c0*/  FADD R178, R137, R108 ;  /* 0x0000006c89b27221 */ /* 0x000fe20000000000 */
[----:B------:R-:W-:Y:S01]  /*e0d0*/  FADD R128, R128, R135 ;  /* 0x0000008780807221 */ /* 0x000fe20000000000 */
[----:B------:R-:W-:Y:S01]  /*e0e0*/  FADD R125, R114, R125 ;  /* 0x0000007d727d7221 */ /* 0x000fe20000000000 */
[----:B------:R-:W-:Y:S01]  /*e0f0*/  FADD R181, R181, R116 ;  /* 0x00000074b5b57221 */ /* 0x000fe20000000000 */
[----:B------:R-:W-:Y:S01]  /*e100*/  FADD R180, R141, R180 ;  /* 0x000000b48db47221 */ /* 0x000fe20000000000 */
[----:B------:R-:W-:Y:S01]  /*e110*/  FFMA R137, R115, R105, R104 ;  /* 0x0000006973897223 */ /* 0x000fe20000000068 */
[----:B0-----:R-:W-:Y:S06]  /*e120*/  @!P0 BRA `(.L_x_248) ;  /* 0x0000000000148947 */ /* 0x001fec0003800000 */
[----:B------:R-:W-:Y:S02]  /*e130*/  MOV R105, R110 ;  /* 0x0000006e00697202 */ /* 0x000fe40000000f00 */
[----:B------:R-:W-:Y:S02]  /*e140*/  MOV R104, R107 ;  /* 0x0000006b00687202 */ /* 0x000fe40000000f00 */
[----:B------:R-:W-:-:S07]  /*e150*/  MOV R114, 0xe170 ;  /* 0x0000e17000727802 */ /* 0x000fce0000000f00 */
[----:B------:R-:W-:Y:S05]  /*e160*/  CALL.REL.NOINC `($__internal_4_$__cuda_sm3x_div_rn_noftz_f32_slowpath) ;  /* 0x00000040006c7944 */ /* 0x000fea0003c00000 */
[----:B------:R-:W-:-:S07]  /*e170*/  MOV R137, R115 ;  /* 0x0000007300897202 */ /* 0x000fce0000000f00 */
.L_x_248:
[----:B------:R-:W-:Y:S05]  /*e180*/  BSYNC.RECONVERGENT B2 ;  /* 0x0000000000027941 */ /* 0x000fea0003800200 */
.L_x_247:
[----:B------:R-:W-:Y:S01]  /*e190*/  FMUL R112, R124, R124 ;  /* 0x0000007c7c707220 */ /* 0x000fe20000400000 */
[----:B------:R-:W-:Y:S01]  /*e1a0*/  FMUL R108, R161, R134 ;  /* 0x00000086a16c7220 */ /* 0x000fe20000400000 */
[C---:B------:R-:W-:Y:S01]  /*e1b0*/  FMUL R105, R159.reuse, R132 ;  /* 0x000000849f697220 */ /* 0x040fe20000400000 */
[-C--:B------:R-:W-:Y:S01]  /*e1c0*/  FMUL R104, R160, R133.reuse ;  /* 0x00000085a0687220 */ /* 0x080fe20000400000 */
[----:B------:R-:W-:Y:S01]  /*e1d0*/  BSSY.RECONVERGENT B2, `(.L_x_249) ;  /* 0x0000019000027945 */ /* 0x000fe20003800200 */
[----:B------:R-:W-:Y:S01]  /*e1e0*/  FFMA R108, R159, R133, -R108 ;  /* 0x000000859f6c7223 */ /* 0x000fe2000000086c */
[----:B------:R-:W-:Y:S01]  /*e1f0*/  FSETP.GEU.AND P4, PT, R112, 1.0754944163277645694e-20, PT ;  /* 0x1e4b27b87000780b */ /* 0x000fe20003f8e000 */
[----:B------:R-:W-:Y:S01]  /*e200*/  FFMA R105, R160, R134, -R105 ;  /* 0x00000086a0697223 */ /* 0x000fe20000000869 */
[----:B------:R-:W-:Y:S01]  /*e210*/  FFMA R104, R161, R132, -R104 ;  /* 0x00000084a1687223 */ /* 0x000fe20000000868 */
[----:B------:R-:W-:Y:S01]  /*e220*/  FADD R135, R108, R108 ;  /* 0x0000006c6c877221 */ /* 0x000fe20000000000 */
[----:B------:R-:W-:Y:S01]  /*e230*/  FSEL R112, R112, -1.0754944163277645694e-20, P4 ;  /* 0x9e4b27b870707808 */ /* 0x000fe20002000000 */
[----:B------:R-:W-:Y:S01]  /*e240*/  FADD R111, R105, R105 ;  /* 0x00000069696f7221 */ /* 0x000fe20000000000 */
[----:B------:R-:W-:Y:S01]  /*e250*/  FADD R113, R104, R104 ;  /* 0x0000006868717221 */ /* 0x000fe20000000000 */
[----:B------:R-:W-:Y:S01]  /*e260*/  FMUL R105, R133, R135 ;  /* 0x0000008785697220 */ /* 0x000fe20000400000 */
[----:B------:R-:W0:Y:S02]  /*e270*/  MUFU.RCP R115, R112 ;  /* 0x0000007000737308 */ /* 0x000e240000001000 */
[----:B------:R-:W-:Y:S01]  /*e280*/  FFMA R108, R136, R113, R159 ;  /* 0x00000071886c7223 */ /* 0x000fe2000000009f */
[----:B------:R-:W-:-:S04]  /*e290*/  FFMA R105, R132, R111, -R105 ;  /* 0x0000006f84697223 */ /* 0x000fc80000000869 */
        /* <DEDUP_REMOVED lines=12> */
.L_x_250:
[----:B------:R-:W-:Y:S05]  /*e360*/  BSYNC.RECONVERGENT B2 ;  /* 0x0000000000027941 */ /* 0x000fea0003800200 */
.L_x_249:
[----:B------:R-:W0:Y:S01]  /*e370*/  MUFU.RCP R104, R107 ;  /* 0x0000006b00687308 */ /* 0x000e220000001000 */
[----:B------:R-:W-:Y:S01]  /*e380*/  FMUL R115, R110, R115 ;  /* 0x000000736e737220 */ /* 0x000fe20000400000 */
[----:B------:R-:W-:Y:S04]  /*e390*/  BSSY.RECONVERGENT B2, `(.L_x_251) ;  /* 0x000000f000027945 */ /* 0x000fe80003800200 */
[----:B------:R-:W-:Y:S02]  /*e3a0*/  FMNMX R115, R115, 1.00000002004087734272e+20, PT ;  /* 0x60ad78ec73737809 */ /* 0x000fe40003800000 */
[----:B------:R-:W1:Y:S02]  /*e3b0*/  FCHK P0, R109, R107 ;  /* 0x0000006b6d007302 */ /* 0x000e640000000000 */
        /* <DEDUP_REMOVED lines=12> */
.L_x_252:
[----:B------:R-:W-:Y:S05]  /*e480*/  BSYNC.RECONVERGENT B2 ;  /* 0x0000000000027941 */ /* 0x000fea0003800200 */
.L_x_251:
[----:B------:R-:W-:Y:S01]  /*e490*/  FMUL R104, R134, R111 ;  /* 0x0000006f86687220 */ /* 0x000fe20000400000 */
[----:B------:R-:W0:Y:S01]  /*e4a0*/  MUFU.RCP R115, R112 ;  /* 0x0000007000737308 */ /* 0x000e220000001000 */
[----:B------:R-:W-:Y:S01]  /*e4b0*/  FFMA R124, R136, R135, R160 ;  /* 0x00000087887c7223 */ /* 0x000fe200000000a0 */
[----:B------:R-:W-:Y:S01]  /*e4c0*/  BSSY.RECONVERGENT B2, `(.L_x_253) ;  /* 0x000000f000027945 */ /* 0x000fe20003800200 */
        /* <DEDUP_REMOVED lines=14> */
.L_x_254:
[----:B------:R-:W-:Y:S05]  /*e5b0*/  BSYNC.RECONVERGENT B2 ;  /* 0x0000000000027941 */ /* 0x000fea0003800200 */
.L_x_253:
        /* <DEDUP_REMOVED lines=17> */
.L_x_256:
[----:B------:R-:W-:Y:S05]  /*e6d0*/  BSYNC.RECONVERGENT B2 ;  /* 0x0000000000027941 */ /* 0x000fea0003800200 */
.L_x_255:
        /* <DEDUP_REMOVED lines=18> */
.L_x_258:
[----:B------:R-:W-:Y:S05]  /*e800*/  BSYNC.RECONVERGENT B2 ;  /* 0x0000000000027941 */ /* 0x000fea0003800200 */
.L_x_257:
[----:B------:R-:W-:Y:S01]  /*e810*/  FFMA R105, R107, R107, RZ ;  /* 0x0000006b6b697223 */ /* 0x000fe200000000ff */
[----:B------:R-:W-:Y:S01]  /*e820*/  FMUL R115, R106, R115 ;  /* 0x000000736a737220 */ /* 0x000fe20000400000 */
[----:B------:R-:W-:Y:S01]  /*e830*/  FADD R141, R141, R144 ;  /* 0x000000908d8d7221 */ /* 0x000fe20000000000 */
[----:B------:R-:W-:Y:S01]  /*e840*/  BSSY.RECONVERGENT B0, `(.L_x_259) ;  /* 0x0000012000007945 */ /* 0x000fe20003800200 */
[----:B------:R-:W-:Y:S02]  /*e850*/  FFMA R105, R124, R124, R105 ;  /* 0x0000007c7c697223 */ /* 0x000fe40000000069 */
[----:B------:R-:W-:Y:S02]  /*e860*/  FMNMX R115, R115, 1.00000002004087734272e+20, PT ;  /* 0x60ad78ec73737809 */ /* 0x000fe40003800000 */
[----:B------:R-:W-:-:S05]  /*e870*/  FFMA R142, R108, R108, R105 ;  /* 0x0000006c6c8e7223 */ /* 0x000fca0000000069 */
[----:B------:R-:W-:-:S04]  /*e880*/  FMNMX R104, R142, 1.0000000116860974231e-07, !PT ;  /* 0x33d6bf958e687809 */ /* 0x000fc80007800000 */
[----:B------:R-:W-:Y:S01]  /*e890*/  IADD3 R106, PT, PT, R104, -0xd000000, RZ ;  /* 0xf3000000686a7810 */ /* 0x000fe20007ffe0ff */
[----:B------:R0:W1:Y:S03]  /*e8a0*/  MUFU.RSQ R105, R104 ;  /* 0x0000006800697308 */ /* 0x0000660000001400 */
[----:B------:R-:W-:Y:S02]  /*e8b0*/  ISETP.GT.U32.AND P0, PT, R106, 0x727fffff, PT ;  /* 0x727fffff6a00780c */ /* 0x000fe40003f04070 */
[----:B------:R-:W-:-:S05]  /*e8c0*/  FMNMX R106, R115, -1.00000002004087734272e+20, !PT ;  /* 0xe0ad78ec736a7809 */ /* 0x000fca0007800000 */
[----:B------:R-:W-:-:S06]  /*e8d0*/  FADD R106, R106, R141 ;  /* 0x0000008d6a6a7221 */ /* 0x000fcc0000000000 */
[----:B0-----:R-:W-:Y:S05]  /*e8e0*/  @!P0 BRA `(.L_x_260) ;  /* 0x00000000000c8947 */ /* 0x001fea0003800000 */
[----:B------:R-:W-:-:S07]  /*e8f0*/  MOV R112, 0xe910 ;  /* 0x0000e91000707802 */ /* 0x000fce0000000f00 */
[----:B-1----:R-:W-:Y:S05]  /*e900*/  CALL.REL.NOINC `($__internal_3_$__cuda_sm20_sqrt_rn_f32_slowpath) ;  /* 0x00000038002c7944 */ /* 0x002fea0003c00000 */
[----:B------:R-:W-:Y:S05]  /*e910*/  BRA `(.L_x_261) ;  /* 0x0000000000107947 */ /* 0x000fea0003800000 */
.L_x_260:
[----:B-1----:R-:W-:Y:S01]  /*e920*/  FMUL.FTZ R115, R104, R105 ;  /* 0x0000006968737220 */ /* 0x002fe20000410000 */
[----:B------:R-:W-:-:S03]  /*e930*/  FMUL.FTZ R105, R105, 0.5 ;  /* 0x3f00000069697820 */ /* 0x000fc60000410000 */
[----:B------:R-:W-:-:S04]  /*e940*/  FFMA R104, -R115, R115, R104 ;  /* 0x0000007373687223 */ /* 0x000fc80000000168 */
[----:B------:R-:W-:-:S07]  /*e950*/  FFMA R115, R104, R105, R115 ;  /* 0x0000006968737223 */ /* 0x000fce0000000073 */
.L_x_261:
[----:B------:R-:W-:Y:S05]  /*e960*/  BSYNC.RECONVERGENT B0 ;  /* 0x0000000000007941 */ /* 0x000fea0003800200 */
.L_x_259:
        /* <DEDUP_REMOVED lines=16> */
.L_x_263:
[----:B------:R-:W-:Y:S05]  /*ea70*/  BSYNC.RECONVERGENT B2 ;  /* 0x0000000000027941 */ /* 0x000fea0003800200 */
.L_x_262:
[----:B------:R-:W-:Y:S01]  /*ea80*/  FMUL R105, R106, R105 ;  /* 0x000000696a697220 */ /* 0x000fe20000400000 */
[----:B------:R-:W-:Y:S01]  /*ea90*/  FSETP.GT.AND P0, PT, R142, 1.0754944163277645694e-20, PT ;  /* 0x1e4b27b88e00780b */ /* 0x000fe20003f04000 */
[----:B------:R-:W-:Y:S01]  /*eaa0*/  IMAD R106, R167, UR20, RZ ;  /* 0x00000014a76a7c24 */ /* 0x000fe2000f8e02ff */
[----:B------:R-:W-:Y:S01]  /*eab0*/  FMNMX R109, R109, 1.00000002004087734272e+20, PT ;  /* 0x60ad78ec6d6d7809 */ /* 0x000fe20003800000 */
[----:B------:R-:W-:Y:S01]  /*eac0*/  FADD R115, -R181, -RZ ;  /* 0x800000ffb5737221 */ /* 0x000fe20000000100 */
[----:B------:R-:W-:Y:S01]  /*ead0*/  FMNMX R110, R110, 1.00000002004087734272e+20, PT ;  /* 0x60ad78ec6e6e7809 */ /* 0x000fe20003800000 */
[----:B------:R-:W-:Y:S01]  /*eae0*/  FADD R117, -R180, -RZ ;  /* 0x800000ffb4757221 */ /* 0x000fe20000000100 */
[----:B------:R-:W-:Y:S02]  /*eaf0*/  FSEL R105, R105, RZ, P0 ;  /* 0x000000ff69697208 */ /* 0x000fe40000000000 */
[----:B------:R-:W-:Y:S02]  /*eb00*/  FMNMX R104, R109, -1.00000002004087734272e+20, !PT ;  /* 0xe0ad78ec6d687809 */ /* 0x000fe40007800000 */
[----:B------:R-:W-:-:S02]  /*eb10*/  FMNMX R137, R137, 1.00000002004087734272e+20, PT ;  /* 0x60ad78ec89897809 */ /* 0x000fc40003800000 */
[----:B------:R-:W-:Y:S01]  /*eb20*/  FMNMX R109, R110, -1.00000002004087734272e+20, !PT ;  /* 0xe0ad78ec6e6d7809 */ /* 0x000fe20007800000 */
[-C--:B------:R-:W-:Y:S01]  /*eb30*/  FFMA R104, R107, R105.reuse, R104 ;  /* 0x000000696b687223 */ /* 0x080fe20000000068 */
[----:B------:R-:W-:Y:S02]  /*eb40*/  FMNMX R137, R137, -1.00000002004087734272e+20, !PT ;  /* 0xe0ad78ec89897809 */ /* 0x000fe40007800000 */
[----:B------:R-:W-:Y:S01]  /*eb50*/  IADD3 R110, PT, PT, R106, UR21, RZ ;  /* 0x000000156a6e7c10 */ /* 0x000fe2000fffe0ff */
[-C--:B------:R-:W-:Y:S01]  /*eb60*/  FFMA R109, R124, R105.reuse, R109 ;  /* 0x000000697c6d7223 */ /* 0x080fe2000000006d */
[-C--:B------:R-:W-:Y:S01]  /*eb70*/  FFMA R188, R107, R105.reuse, R104 ;  /* 0x000000696bbc7223 */ /* 0x080fe20000000068 */
[----:B------:R-:W-:Y:S01]  /*eb80*/  IADD3 R106, P0, PT, R106, UR22, RZ ;  /* 0x000000166a6a7c10 */ /* 0x000fe2000ff1e0ff */
[-C--:B------:R-:W-:Y:S01]  /*eb90*/  FFMA R137, R108, R105.reuse, R137 ;  /* 0x000000696c897223 */ /* 0x080fe20000000089 */
[----:B------:R-:W-:Y:S01]  /*eba0*/  IADD3 R104, P2, PT, R110, UR22, RZ ;  /* 0x000000166e687c10 */ /* 0x000fe2000ff5e0ff */
[-C--:B------:R-:W-:Y:S01]  /*ebb0*/  FFMA R124, R124, R105.reuse, R109 ;  /* 0x000000697c7c7223 */ /* 0x080fe2000000006d */
[----:B------:R-:W-:Y:S01]  /*ebc0*/  IADD3.X R107, PT, PT, RZ, UR23, RZ, P0, !PT ;  /* 0x00000017ff6b7c10 */ /* 0x000fe200087fe4ff */
[----:B------:R-:W-:Y:S01]  /*ebd0*/  FFMA R190, R108, R105, R137 ;  /* 0x000000696cbe7223 */ /* 0x000fe20000000089 */
[----:B------:R-:W-:-:S02]  /*ebe0*/  IADD3.X R105, PT, PT, RZ, UR23, RZ, P2, !PT ;  /* 0x00000017ff697c10 */ /* 0x000fc400097fe4ff */
[----:B------:R-:W-:Y:S01]  /*ebf0*/  IADD3 R108, PT, PT, R110, UR21, RZ ;  /* 0x000000156e6c7c10 */ /* 0x000fe2000fffe0ff */
[----:B------:R-:W-:Y:S01]  /*ec00*/  FMUL R110, R113, R124 ;  /* 0x0000007c716e7220 */ /* 0x000fe20000400000 */
[----:B------:R0:W-:Y:S01]  /*ec10*/  REDG.E.ADD.F32.FTZ.RN.STRONG.GPU desc[UR4][R106.64], R115 ;  /* 0x000000736a0079a6 */ /* 0x0001e2000c12f304 */
[C---:B------:R-:W-:Y:S01]  /*ec20*/  FMUL R112, R135.reuse, R188 ;  /* 0x000000bc87707220 */ /* 0x040fe20000400000 */
[----:B------:R-:W-:Y:S01]  /*ec30*/  IADD3 R108, P0, PT, R108, UR22, RZ ;  /* 0x000000166c6c7c10 */ /* 0x000fe2000ff1e0ff */
[----:B------:R-:W-:Y:S01]  /*ec40*/  FFMA R114, R135, R190, -R110 ;  /* 0x000000be87727223 */ /* 0x000fe2000000086e */
[----:B------:R1:W-:Y:S01]  /*ec50*/  REDG.E.ADD.F32.FTZ.RN.STRONG.GPU desc[UR4][R104.64], R117 ;  /* 0x00000075680079a6 */ /* 0x0003e2000c12f304 */
[----:B------:R-:W-:Y:S02]  /*ec60*/  IMAD R110, R167, UR10, RZ ;  /* 0x0000000aa76e7c24 */ /* 0x000fe4000f8e02ff */
[-C--:B------:R-:W-:Y:S01]  /*ec70*/  FMUL R135, R135, R124.reuse ;  /* 0x0000007c87877220 */ /* 0x080fe20000400000 */
[----:B------:R-:W-:Y:S01]  /*ec80*/  FADD R119, -R178, -RZ ;  /* 0x800000ffb2777221 */ /* 0x000fe20000000100 */
[----:B------:R-:W-:Y:S01]  /*ec90*/  IADD3.X R109, PT, PT, RZ, UR23, RZ, P0, !PT ;  /* 0x00000017ff6d7c10 */ /* 0x000fe200087fe4ff */
[C---:B------:R-:W-:Y:S01]  /*eca0*/  FFMA R116, R111.reuse, R124, -R112 ;  /* 0x0000007c6f747223 */ /* 0x040fe20000000870 */
[C---:B------:R-:W-:Y:S01]  /*ecb0*/  FFMA R135, R111.reuse, R188, R135 ;  /* 0x000000bc6f877223 */ /* 0x040fe20000000087 */
[----:B------:R-:W-:Y:S01]  /*ecc0*/  IADD3 R112, P0, PT, R110, UR8, RZ ;  /* 0x000000086e707c10 */ /* 0x000fe2000ff1e0ff */
[----:B0-----:R-:W-:Y:S01]  /*ecd0*/  FMUL R106, R111, R190 ;  /* 0x000000be6f6a7220 */ /* 0x001fe20000400000 */
[----:B-1----:R-:W-:Y:S01]  /*ece0*/  FMUL R105, R134, R124 ;  /* 0x0000007c86697220 */ /* 0x002fe20000400000 */
[C---:B------:R-:W-:Y:S01]  /*ecf0*/  FMUL R104, R132.reuse, R188 ;  /* 0x000000bc84687220 */ /* 0x040fe20000400000 */
[-C--:B------:R-:W-:Y:S01]  /*ed00*/  FMUL R107, R133, R190.reuse ;  /* 0x000000be856b7220 */ /* 0x080fe20000400000 */
[----:B------:R0:W-:Y:S01]  /*ed10*/  REDG.E.ADD.F32.FTZ.RN.STRONG.GPU desc[UR4][R108.64], R119 ;  /* 0x000000776c0079a6 */ /* 0x0001e2000c12f304 */
[----:B------:R-:W-:Y:S01]  /*ed20*/  FFMA R105, R132, R190, -R105 ;  /* 0x000000be84697223 */ /* 0x000fe20000000869 */
[----:B------:R-:W-:Y:S01]  /*ed30*/  IADD3 R110, PT, PT, R110, UR11, RZ ;  /* 0x0000000b6e6e7c10 */ /* 0x000fe2000fffe0ff */
[C---:B------:R-:W-:Y:S01]  /*ed40*/  FFMA R115, R113.reuse, R188, -R106 ;  /* 0x000000bc71737223 */ /* 0x040fe2000000086a */
[----:B------:R-:W-:Y:S01]  /*ed50*/  FFMA R135, R113, R190, R135 ;  /* 0x000000be71877223 */ /* 0x000fe20000000087 */
[----:B------:R-:W-:Y:S01]  /*ed60*/  FFMA R107, R134, R188, -R107 ;  /* 0x000000bc866b7223 */ /* 0x000fe2000000086b */
[----:B------:R-:W-:Y:S01]  /*ed70*/  FFMA R111, R133, R124, -R104 ;  /* 0x0000007c856f7223 */ /* 0x000fe20000000868 */
[C---:B------:R-:W-:Y:S01]  /*ed80*/  FFMA R117, R136.reuse, R188, R105 ;  /* 0x000000bc88757223 */ /* 0x040fe20000000069 */
[----:B------:R-:W-:Y:S01]  /*ed90*/  IADD3.X R113, PT, PT, RZ, UR9, RZ, P0, !PT ;  /* 0x00000009ff717c10 */ /* 0x000fe200087fe4ff */
[----:B------:R-:W1:Y:S01]  /*eda0*/  LDC.64 R104, c[0x0][0x690] ;  /* 0x0001a400ff687b82 */ /* 0x000e620000000a00 */
[C---:B------:R-:W-:Y:S01]  /*edb0*/  FFMA R118, R136.reuse, R124, R107 ;  /* 0x0000007c88767223 */ /* 0x040fe2000000006b */
[----:B------:R-:W-:Y:S01]  /*edc0*/  FFMA R136, R136, R190, R111 ;  /* 0x000000be88887223 */ /* 0x000fe2000000006f */
[C---:B0-----:R-:W-:Y:S01]  /*edd0*/  IADD3 R108, PT, PT, R110.reuse, UR11, RZ ;  /* 0x0000000b6e6c7c10 */ /* 0x041fe2000fffe0ff */
[----:B------:R-:W-:Y:S01]  /*ede0*/  IMAD R119, R167, UR24, RZ ;  /* 0x00000018a7777c24 */ /* 0x000fe2000f8e02ff */
[----:B------:R-:W-:Y:S01]  /*edf0*/  IADD3 R110, P0, PT, R110, UR8, RZ ;  /* 0x000000086e6e7c10 */ /* 0x000fe2000ff1e0ff */
[----:B------:R0:W-:Y:S01]  /*ee00*/  REDG.E.ADD.F32.FTZ.RN.STRONG.GPU desc[UR4][R112.64], R131 ;  /* 0x00000083700079a6 */ /* 0x0001e2000c12f304 */
[----:B------:R-:W-:-:S02]  /*ee10*/  IADD3 R108, P2, PT, R108, UR8, RZ ;  /* 0x000000086c6c7c10 */ /* 0x000fc4000ff5e0ff */
[----:B------:R-:W-:Y:S01]  /*ee20*/  IADD3.X R111, PT, PT, RZ, UR9, RZ, P0, !PT ;  /* 0x00000009ff6f7c10 */ /* 0x000fe200087fe4ff */
[----:B------:R-:W-:Y:S01]  /*ee30*/  FADD R136, R136, R136 ;  /* 0x0000008888887221 */ /* 0x000fe20000000000 */
[----:B------:R-:W-:Y:S01]  /*ee40*/  IADD3 R106, P0, PT, R119, UR26, RZ ;  /* 0x0000001a776a7c10 */ /* 0x000fe2000ff1e0ff */
[----:B------:R-:W-:Y:S01]  /*ee50*/  FADD R118, R118, R118 ;  /* 0x0000007676767221 */ /* 0x000fe20000000000 */
[----:B------:R-:W-:Y:S01]  /*ee60*/  IADD3.X R109, PT, PT, RZ, UR9, RZ, P2, !PT ;  /* 0x00000009ff6d7c10 */ /* 0x000fe200097fe4ff */
[----:B------:R-:W-:Y:S01]  /*ee70*/  FADD R117, R117, R117 ;  /* 0x0000007575757221 */ /* 0x000fe20000000000 */
[----:B------:R2:W-:Y:S01]  /*ee80*/  REDG.E.ADD.F32.FTZ.RN.STRONG.GPU desc[UR4][R110.64], R129 ;  /* 0x000000816e0079a6 */ /* 0x0005e2000c12f304 */
[----:B------:R-:W-:Y:S01]  /*ee90*/  FADD R135, R130, R135 ;  /* 0x0000008782877221 */ /* 0x000fe20000000000 */
[----:B------:R-:W-:Y:S01]  /*eea0*/  IADD3.X R107, PT, PT, RZ, UR27, RZ, P0, !PT ;  /* 0x0000001bff6b7c10 */ /* 0x000fe200087fe4ff */
[----:B0-----:R-:W-:Y:S01]  /*eeb0*/  FMUL R112, R161, R136 ;  /* 0x00000088a1707220 */ /* 0x001fe20000400000 */
[C---:B------:R-:W-:Y:S01]  /*eec0*/  FMUL R113, R159.reuse, R118 ;  /* 0x000000769f717220 */ /* 0x040fe20000400000 */
[CC--:B------:R-:W-:Y:S01]  /*eed0*/  FMUL R120, R160.reuse, R117.reuse ;  /* 0x00000075a0787220 */ /* 0x0c0fe20000400000 */
[----:B------:R0:W-:Y:S01]  /*eee0*/  REDG.E.ADD.F32.FTZ.RN.STRONG.GPU desc[UR4][R108.64], R127 ;  /* 0x0000007f6c0079a6 */ /* 0x0001e2000c12f304 */
[----:B------:R-:W-:Y:S01]  /*eef0*/  FFMA R112, R159, R117, -R112 ;  /* 0x000000759f707223 */ /* 0x000fe20000000870 */
[----:B--2---:R-:W-:Y:S01]  /*ef00*/  IADD3 R110, PT, PT, R119, UR25, RZ ;  /* 0x00000019776e7c10 */ /* 0x004fe2000fffe0ff */
[----:B------:R-:W-:Y:S01]  /*ef10*/  FFMA R113, R160, R136, -R113 ;  /* 0x00000088a0717223 */ /* 0x000fe20000000871 */
[----:B------:R-:W-:Y:S01]  /*ef20*/  FFMA R111, R161, R118, -R120 ;  /* 0x00000076a16f7223 */ /* 0x000fe20000000878 */
[----:B------:R2:W-:Y:S01]  /*ef30*/  REDG.E.ADD.F32.FTZ.RN.STRONG.GPU desc[UR4][R106.64], R135 ;  /* 0x000000876a0079a6 */ /* 0x0005e2000c12f304 */
[C---:B0-----:R-:W-:Y:S01]  /*ef40*/  IADD3 R108, PT, PT, R110.reuse, UR25, RZ ;  /* 0x000000196e6c7c10 */ /* 0x041fe2000fffe0ff */
[----:B------:R-:W-:Y:S01]  /*ef50*/  IMAD R109, R167, UR7, RZ ;  /* 0x00000007a76d7c24 */ /* 0x000fe2000f8e02ff */
[----:B------:R-:W-:Y:S01]  /*ef60*/  IADD3 R110, P0, PT, R110, UR26, RZ ;  /* 0x0000001a6e6e7c10 */ /* 0x000fe2000ff1e0ff */
[----:B------:R-:W-:Y:S01]  /*ef70*/  FADD R115, R115, R112 ;  /* 0x0000007073737221 */ /* 0x000fe20000000000 */
[----:B------:R-:W-:Y:S01]  /*ef80*/  FADD R113, R114, R113 ;  /* 0x0000007172717221 */ /* 0x000fe20000000000 */
[----:B------:R-:W-:Y:S01]  /*ef90*/  FADD R116, R116, R111 ;  /* 0x0000006f74747221 */ /* 0x000fe20000000000 */
[----:B------:R-:W-:-:S02]  /*efa0*/  IADD3.X R111, PT, PT, RZ, UR27, RZ, P0, !PT ;  /* 0x0000001bff6f7c10 */ /* 0x000fc400087fe4ff */
[C---:B--2---:R-:W-:Y:S02]  /*efb0*/  IADD3 R106, PT, PT, R108.reuse, UR25, RZ ;  /* 0x000000196c6a7c10 */ /* 0x044fe4000fffe0ff */
[----:B------:R-:W-:Y:S01]  /*efc0*/  IADD3 R108, P2, PT, R108, UR26, RZ ;  /* 0x0000001a6c6c7c10 */ /* 0x000fe2000ff5e0ff */
[----:B------:R-:W-:Y:S01]  /*efd0*/  FADD R121, -R128, -R115 ;  /* 0x8000007380797221 */ /* 0x000fe20000000100 */
[----:B------:R-:W-:Y:S01]  /*efe0*/  IADD3 R106, P0, PT, R106, UR26, RZ ;  /* 0x0000001a6a6a7c10 */ /* 0x000fe2000ff1e0ff */
[----:B------:R-:W-:Y:S01]  /*eff0*/  FADD R119, -R126, -R113 ;  /* 0x800000717e777221 */ /* 0x000fe20000000100 */
[----:B-1----:R-:W-:Y:S01]  /*f000*/  IADD3 R104, P3, PT, R109, R104, RZ ;  /* 0x000000686d687210 */ /* 0x002fe20007f7e0ff */
[----:B------:R-:W-:Y:S01]  /*f010*/  FMUL R115, R133, R136 ;  /* 0x0000008885737220 */ /* 0x000fe20000400000 */
[----:B------:R-:W-:Y:S01]  /*f020*/  IADD3.X R109, PT, PT, RZ, UR27, RZ, P2, !PT ;  /* 0x0000001bff6d7c10 */ /* 0x000fe200097fe4ff */
[----:B------:R-:W-:Y:S01]  /*f030*/  FADD R125, -R125, -R116 ;  /* 0x800000747d7d7221 */ /* 0x000fe20000000100 */
[----:B------:R-:W-:Y:S01]  /*f040*/  IADD3.X R107, PT, PT, RZ, UR27, RZ, P0, !PT ;  /* 0x0000001bff6b7c10 */ /* 0x000fe200087fe4ff */
[----:B------:R-:W-:Y:S01]  /*f050*/  FMUL R113, R134, R118 ;  /* 0x0000007686717220 */ /* 0x000fe20000400000 */
[----:B------:R-:W-:Y:S01]  /*f060*/  FMUL R112, R132, R117 ;  /* 0x0000007584707220 */ /* 0x000fe20000400000 */
[----:B------:R-:W-:Y:S01]  /*f070*/  IADD3.X R105, PT, PT, RZ, R105, RZ, P3, !PT ;  /* 0x00000069ff697210 */ /* 0x000fe20001ffe4ff */
[----:B------:R-:W-:Y:S01]  /*f080*/  FFMA R115, R134, R117, -R115 ;  /* 0x0000007586737223 */ /* 0x000fe20000000873 */
[----:B------:R-:W-:Y:S01]  /*f090*/  REDG.E.ADD.F32.FTZ.RN.STRONG.GPU desc[UR4][R110.64], R119 ;  /* 0x000000776e0079a6 */ /* 0x000fe2000c12f304 */
[----:B------:R-:W-:Y:S01]  /*f0a0*/  FFMA R113, R132, R136, -R113 ;  /* 0x0000008884717223 */ /* 0x000fe20000000871 */
[----:B------:R-:W-:-:S02]  /*f0b0*/  FFMA R133, R133, R118, -R112 ;  /* 0x0000007685857223 */ /* 0x000fc40000000870 */
[----:B------:R-:W-:Y:S01]  /*f0c0*/  REDG.E.ADD.F32.FTZ.RN.STRONG.GPU desc[UR4][R108.64], R121 ;  /* 0x000000796c0079a6 */ /* 0x000fe2000c12f304 */
[----:B------:R-:W-:Y:S01]  /*f0d0*/  FADD R189, R124, R115 ;  /* 0x000000737cbd7221 */ /* 0x000fe20000000000 */
[----:B------:R-:W-:Y:S02]  /*f0e0*/  BSSY.RECONVERGENT B0, `(.L_x_264) ;  /* 0x00001a6000007945 */ /* 0x000fe40003800200 */
[----:B------:R-:W-:Y:S01]  /*f0f0*/  REDG.E.ADD.F32.FTZ.RN.STRONG.GPU desc[UR4][R106.64], R125 ;  /* 0x0000007d6a0079a6 */ /* 0x000fe2000c12f304 */
[----:B------:R-:W-:Y:S02]  /*f100*/  HFMA2 R115, -RZ, RZ, 0, 0 ;  /* 0x00000000ff737431 */ /* 0x000fe400000001ff */
[----:B------:R-:W-:Y:S01]  /*f110*/  FADD R188, R188, R113 ;  /* 0x00000071bcbc7221 */ /* 0x000fe20000000000 */
[----:B------:R-:W-:Y:S01]  /*f120*/  HFMA2 R245, -RZ, RZ, 0, 0 ;  /* 0x00000000fff57431 */ /* 0x000fe200000001ff */
[----:B------:R0:W-:Y:S01]  /*f130*/  REDG.E.ADD.F32.FTZ.RN.STRONG.GPU desc[UR4][R104.64], R123 ;  /* 0x0000007b680079a6 */ /* 0x0001e2000c12f304 */
[----:B------:R-:W-:-:S02]  /*f140*/  HFMA2 R249, -RZ, RZ, 0, 0 ;  /* 0x00000000fff97431 */ /* 0x000fc400000001ff */
[----:B------:R-:W-:Y:S01]  /*f150*/  FADD R190, R190, R133 ;  /* 0x00000085bebe7221 */ /* 0x000fe20000000000 */
[----:B------:R-:W-:Y:S02]  /*f160*/  HFMA2 R251, -RZ, RZ, 0, 0 ;  /* 0x00000000fffb7431 */ /* 0x000fe400000001ff */
[----:B------:R-:W-:Y:S02]  /*f170*/  HFMA2 R235, -RZ, RZ, 0, 0 ;  /* 0x00000000ffeb7431 */ /* 0x000fe400000001ff */
[----:B------:R-:W-:Y:S02]  /*f180*/  HFMA2 R233, -RZ, RZ, 0, 0 ;  /* 0x00000000ffe97431 */ /* 0x000fe400000001ff */
[----:B------:R-:W-:Y:S02]  /*f190*/  HFMA2 R229, -RZ, RZ, 0, 0 ;  /* 0x00000000ffe57431 */ /* 0x000fe400000001ff */
[----:B------:R-:W-:Y:S02]  /*f1a0*/  HFMA2 R143, -RZ, RZ, 0, 0 ;  /* 0x00000000ff8f7431 */ /* 0x000fe400000001ff */
[----:B------:R-:W-:-:S02]  /*f1b0*/  HFMA2 R135, -RZ, RZ, 0, 0 ;  /* 0x00000000ff877431 */ /* 0x000fc400000001ff */
        /* <DEDUP_REMOVED lines=10> */
[----:B------:R-:W-:Y:S01]  /*f260*/  HFMA2 R221, -RZ, RZ, 0, 0 ;  /* 0x00000000ffdd7431 */ /* 0x000fe200000001ff */
[----:B------:R-:W-:Y:S02]  /*f270*/  CS2R R112, SRZ ;  /* 0x0000000000707805 */ /* 0x000fe4000001ff00 */
[----:B------:R-:W-:-:S02]  /*f280*/  MOV R243, RZ ;  /* 0x000000ff00f37202 */ /* 0x000fc40000000f00 */
[----:B0-----:R-:W-:Y:S02]  /*f290*/  CS2R R122, SRZ ;  /* 0x00000000007a7805 */ /* 0x001fe4000001ff00 */
[----:B------:R-:W-:Y:S02]  /*f2a0*/  MOV R247, RZ ;  /* 0x000000ff00f77202 */ /* 0x000fe40000000f00 */
[----:B------:R-:W-:Y:S02]  /*f2b0*/  CS2R R124, SRZ ;  /* 0x00000000007c7805 */ /* 0x000fe4000001ff00 */
[----:B------:R-:W-:Y:S02]  /*f2c0*/  MOV R241, RZ ;  /* 0x000000ff00f17202 */ /* 0x000fe40000000f00 */
[----:B------:R-:W-:Y:S02]  /*f2d0*/  CS2R R126, SRZ ;  /* 0x00000000007e7805 */ /* 0x000fe4000001ff00 */
[----:B------:R-:W-:-:S02]  /*f2e0*/  MOV R239, RZ ;  /* 0x000000ff00ef7202 */ /* 0x000fc40000000f00 */
[----:B------:R-:W-:Y:S02]  /*f2f0*/  MOV R237, RZ ;  /* 0x000000ff00ed7202 */ /* 0x000fe40000000f00 */
[----:B------:R-:W-:Y:S02]  /*f300*/  MOV R231, RZ ;  /* 0x000000ff00e77202 */ /* 0x000fe40000000f00 */
[----:B------:R-:W-:Y:S02]  /*f310*/  MOV R227, RZ ;  /* 0x000000ff00e37202 */ /* 0x000fe40000000f00 */
[----:B------:R-:W-:Y:S02]  /*f320*/  MOV R225, RZ ;  /* 0x000000ff00e17202 */ /* 0x000fe40000000f00 */
[----:B------:R-:W-:Y:S02]  /*f330*/  MOV R121, RZ ;  /* 0x000000ff00797202 */ /* 0x000fe40000000f00 */
        /* <DEDUP_REMOVED lines=10> */
[----:B------:R-:W-:Y:S01]  /*f3e0*/  MOV R223, RZ ;  /* 0x000000ff00df7202 */ /* 0x000fe20000000f00 */
[----:B------:R-:W-:Y:S06]  /*f3f0*/  @!P1 BRA `(.L_x_265) ;  /* 0x0000001400d09947 */ /* 0x000fec0003800000 */
[----:B------:R-:W-:Y:S01]  /*f400*/  ISETP.NE.AND P0, PT, R148, 0x2, PT ;  /* 0x000000029400780c */ /* 0x000fe20003f05270 */
[----:B------:R-:W-:Y:S01]  /*f410*/  BSSY.RECONVERGENT B1, `(.L_x_266) ;  /* 0x000014e000017945 */ /* 0x000fe20003800200 */
        /* <DEDUP_REMOVED lines=40> */
[-C--:B------:R-:W-:Y:S01]  /*f6a0*/  FMUL R113, R38, R139.reuse ;  /* 0x0000008b26717220 */ /* 0x080fe20000400000 */
[-C--:B------:R-:W-:Y:S01]  /*f6b0*/  FMUL R109, R31, R139.reuse ;  /* 0x0000008b1f6d7220 */ /* 0x080fe20000400000 */
[-C--:B------:R-:W-:Y:S01]  /*f6c0*/  FMUL R106, R29, R139.reuse ;  /* 0x0000008b1d6a7220 */ /* 0x080fe20000400000 */
[-C--:B------:R-:W-:Y:S01]  /*f6d0*/  FMUL R105, R27, R139.reuse ;  /* 0x0000008b1b697220 */ /* 0x080fe20000400000 */
[-C--:B------:R-:W-:Y:S01]  /*f6e0*/  FFMA R108, R40, R138.reuse, R113 ;  /* 0x0000008a286c7223 */ /* 0x080fe20000000071 */
[-C--:B------:R-:W-:Y:S01]  /*f6f0*/  FFMA R111, R36, R138.reuse, R109 ;  /* 0x0000008a246f7223 */ /* 0x080fe2000000006d */
[----:B------:R-:W-:Y:S01]  /*f700*/  FFMA R109, R35, R138, R106 ;  /* 0x0000008a236d7223 */ /* 0x000fe2000000006a */
[----:B------:R-:W-:Y:S01]  /*f710*/  FMUL R104, R33, R139 ;  /* 0x0000008b21687220 */ /* 0x000fe20000400000 */
[----:B------:R-:W-:Y:S01]  /*f720*/  FFMA R108, R37, R140, R108 ;  /* 0x0000008c256c7223 */ /* 0x000fe2000000006c */
[----:B------:R-:W-:Y:S01]  /*f730*/  FFMA R107, R34, R138, R105 ;  /* 0x0000008a226b7223 */ /* 0x000fe20000000069 */
[-C--:B------:R-:W-:Y:S01]  /*f740*/  FFMA R111, R30, R140.reuse, R111 ;  /* 0x0000008c1e6f7223 */ /* 0x080fe2000000006f */
[----:B------:R-:W-:Y:S01]  /*f750*/  FFMA R109, R28, R140, R109 ;  /* 0x0000008c1c6d7223 */ /* 0x000fe2000000006d */
[----:B------:R-:W-:Y:S01]  /*f760*/  FFMA R105, R39, R138, R104 ;  /* 0x0000008a27697223 */ /* 0x000fe20000000068 */
[----:B------:R-:W-:Y:S01]  /*f770*/  FMUL R108, R108, 1.0925484895706176758 ;  /* 0x3f8bd8a16c6c7820 */ /* 0x000fe20000400000 */
[-C--:B------:R-:W-:Y:S01]  /*f780*/  FFMA R107, R26, R140.reuse, R107 ;  /* 0x0000008c1a6b7223 */ /* 0x080fe2000000006b */
[----:B------:R-:W-:Y:S01]  /*f790*/  FMUL R111, R111, -1.0925484895706176758 ;  /* 0xbf8bd8a16f6f7820 */ /* 0x000fe20000400000 */
[----:B------:R-:W-:Y:S01]  /*f7a0*/  FMUL R106, R109, 0.3153915703296661377 ;  /* 0x3ea17b016d6a7820 */ /* 0x000fe20000400000 */
[----:B------:R-:W-:Y:S01]  /*f7b0*/  FFMA R105, R32, R140, R105 ;  /* 0x0000008c20697223 */ /* 0x000fe20000000069 */
[-C--:B------:R-:W-:Y:S01]  /*f7c0*/  FMUL R112, R161, R108.reuse ;  /* 0x0000006ca1707220 */ /* 0x080fe20000400000 */
[C---:B------:R-:W-:Y:S01]  /*f7d0*/  FMUL R109, R160.reuse, R108 ;  /* 0x0000006ca06d7220 */ /* 0x040fe20000400000 */
[----:B------:R-:W-:Y:S01]  /*f7e0*/  FMUL R104, R107, -1.0925484895706176758 ;  /* 0xbf8bd8a16b687820 */ /* 0x000fe20000400000 */
[-C--:B------:R-:W-:Y:S01]  /*f7f0*/  FMUL R108, R160, R111.reuse ;  /* 0x0000006fa06c7220 */ /* 0x080fe20000400000 */
[C-C-:B------:R-:W-:Y:S01]  /*f800*/  FFMA R107, R105.reuse, -0.54627424478530883789, -R106.reuse ;  /* 0xbf0bd8a1696b7823 */ /* 0x140fe2000000086a */
[--C-:B------:R-:W-:Y:S01]  /*f810*/  FFMA R110, R105, 0.54627424478530883789, -R106.reuse ;  /* 0x3f0bd8a1696e7823 */ /* 0x100fe2000000086a */
[----:B------:R-:W-:Y:S01]  /*f820*/  FADD R106, R106, R106 ;  /* 0x0000006a6a6a7221 */ /* 0x000fe20000000000 */
[-C--:B------:R-:W-:Y:S01]  /*f830*/  FFMA R105, R161, R104.reuse, R108 ;  /* 0x00000068a1697223 */ /* 0x080fe2000000006c */
[C---:B------:R-:W-:Y:S01]  /*f840*/  FFMA R108, R159.reuse, R104, R109 ;  /* 0x000000689f6c7223 */ /* 0x040fe2000000006d */
[----:B------:R-:W-:Y:S01]  /*f850*/  IADD3 R109, PT, PT, R148, -0x1, RZ ;  /* 0xffffffff946d7810 */ /* 0x000fe20007ffe0ff */
[C---:B------:R-:W-:Y:S01]  /*f860*/  FFMA R111, R159.reuse, R111, R112 ;  /* 0x0000006f9f6f7223 */ /* 0x040fe20000000070 */
[----:B------:R-:W-:Y:S01]  /*f870*/  FFMA R104, R159, R106, R105 ;  /* 0x0000006a9f687223 */ /* 0x000fe20000000069 */
[----:B------:R-:W-:Y:S01]  /*f880*/  FFMA R112, R161, R110, R108 ;  /* 0x0000006ea1707223 */ /* 0x000fe2000000006c */
[----:B------:R-:W-:Y:S01]  /*f890*/  ISETP.GE.U32.AND P0, PT, R109, 0x3, PT ;  /* 0x000000036d00780c */ /* 0x000fe20003f06070 */
[----:B------:R-:W-:Y:S01]  /*f8a0*/  FFMA R111, R160, R107, R111 ;  /* 0x0000006ba06f7223 */ /* 0x000fe2000000006f */
[----:B------:R-:W-:Y:S01]  /*f8b0*/  BSSY.RECONVERGENT B2, `(.L_x_268) ;  /* 0x00000c6000027945 */ /* 0x000fe20003800200 */
[----:B------:R-:W-:-:S02]  /*f8c0*/  HFMA2 R119, -RZ, RZ, 0, 0 ;  /* 0x00000000ff777431 */ /* 0x000fc400000001ff */
[----:B------:R-:W-:Y:S01]  /*f8d0*/  FFMA R104, R159, R106, R104 ;  /* 0x0000006a9f687223 */ /* 0x000fe20000000068 */
[----:B------:R-:W-:Y:S02]  /*f8e0*/  HFMA2 R121, -RZ, RZ, 0, 0 ;  /* 0x00000000ff797431 */ /* 0x000fe400000001ff */
[----:B------:R-:W-:Y:S01]  /*f8f0*/  FFMA R108, R160, R107, R111 ;  /* 0x0000006ba06c7223 */ /* 0x000fe2000000006f */
[----:B------:R-:W-:Y:S02]  /*f900*/  HFMA2 R137, -RZ, RZ, 0, 0 ;  /* 0x00000000ff897431 */ /* 0x000fe400000001ff */
[----:B------:R-:W-:Y:S01]  /*f910*/  FFMA R110, R161, R110, R112 ;  /* 0x0000006ea16e7223 */ /* 0x000fe20000000070 */
[----:B------:R-:W-:Y:S01]  /*f920*/  HFMA2 R145, -RZ, RZ, 0, 0 ;  /* 0x00000000ff917431 */ /* 0x000fe200000001ff */
[----:B------:R-:W-:Y:S01]  /*f930*/  MOV R125, RZ ;  /* 0x000000ff007d7202 */ /* 0x000fe20000000f00 */
        /* <DEDUP_REMOVED lines=16> */
[----:B------:R-:W-:Y:S01]  /*fa40*/  FMUL R106, R159, R159 ;  /* 0x0000009f9f6a7220 */ /* 0x000fe20000400000 */
[----:B------:R-:W-:-:S02]  /*fa50*/  MOV R215, RZ ;  /* 0x000000ff00d77202 */ /* 0x000fc40000000f00 */
[----:B------:R-:W-:Y:S02]  /*fa60*/  MOV R219, RZ ;  /* 0x000000ff00db7202 */ /* 0x000fe40000000f00 */
[----:B------:R-:W-:Y:S01]  /*fa70*/  MOV R223, RZ ;  /* 0x000000ff00df7202 */ /* 0x000fe20000000f00 */
[----:B------:R-:W-:Y:S06]  /*fa80*/  @!P0 BRA `(.L_x_269) ;  /* 0x0000000800a08947 */ /* 0x000fec0003800000 */
[----:B------:R-:W-:Y:S01]  /*fa90*/  FMUL R105, R8, R139 ;  /* 0x0000008b08697220 */ /* 0x000fe20000400000 */
[----:B------:R-:W-:Y:S01]  /*faa0*/  FMUL R111, R161, R161 ;  /* 0x000000a1a16f7220 */ /* 0x000fe20000400000 */
[C---:B------:R-:W-:Y:S01]  /*fab0*/  FMUL R116, R159.reuse, R159 ;  /* 0x0000009f9f747220 */ /* 0x040fe20000400000 */
[----:B------:R-:W-:Y:S01]  /*fac0*/  FMUL R114, R160, R160 ;  /* 0x000000a0a0727220 */ /* 0x000fe20000400000 */
[----:B------:R-:W-:Y:S01]  /*fad0*/  FFMA R112, R20, R138, R105 ;  /* 0x0000008a14707223 */ /* 0x000fe20000000069 */
[----:B------:R-:W-:Y:S01]  /*fae0*/  FMUL R109, R159, 1.4453057050704956055 ;  /* 0x3fb8ffc79f6d7820 */ /* 0x000fe20000400000 */
[C---:B------:R-:W-:Y:S01]  /*faf0*/  FFMA R105, R116.reuse, 4, -R111 ;  /* 0x4080000074697823 */ /* 0x040fe2000000086f */
[----:B------:R-:W-:Y:S01]  /*fb00*/  FADD R115, R111, -R114 ;  /* 0x800000726f737221 */ /* 0x000fe20000000000 */
[----:B------:R-:W-:Y:S01]  /*fb10*/  FFMA R112, R7, R140, R112 ;  /* 0x0000008c07707223 */ /* 0x000fe20000000070 */
[----:B------:R-:W-:Y:S01]  /*fb20*/  FADD R118, R116, R116 ;  /* 0x0000007474767221 */ /* 0x000fe20000000000 */
[----:B------:R-:W-:Y:S01]  /*fb30*/  FADD R121, -R114, R105 ;  /* 0x0000006972797221 */ /* 0x000fe20000000100 */
[----:B------:R-:W-:Y:S01]  /*fb40*/  FMUL R105, R12, R139 ;  /* 0x0000008b0c697220 */ /* 0x000fe20000400000 */
[----:B------:R-:W-:Y:S01]  /*fb50*/  FMUL R107, R115, R109 ;  /* 0x0000006d736b7220 */ /* 0x000fe20000400000 */
[-C--:B------:R-:W-:Y:S01]  /*fb60*/  FMUL R109, R109, R112.reuse ;  /* 0x000000706d6d7220 */ /* 0x080fe20000400000 */
[----:B------:R-:W-:Y:S01]  /*fb70*/  FMUL R115, R115, R112 ;  /* 0x0000007073737220 */ /* 0x000fe20000400000 */
[C---:B------:R-:W-:Y:S01]  /*fb80*/  FFMA R113, R111.reuse, -3, R118 ;  /* 0xc04000006f717823 */ /* 0x040fe20000000076 */
[-C--:B------:R-:W-:Y:S01]  /*fb90*/  FMUL R112, R6, R139.reuse ;  /* 0x0000008b06707220 */ /* 0x080fe20000400000 */
[-C--:B------:R-:W-:Y:S01]  /*fba0*/  FFMA R116, R22, R138.reuse, R105 ;  /* 0x0000008a16747223 */ /* 0x080fe20000000069 */
[-C--:B------:R-:W-:Y:S01]  /*fbb0*/  FMUL R118, R14, R139.reuse ;  /* 0x0000008b0e767220 */ /* 0x080fe20000400000 */
[C---:B------:R-:W-:Y:S01]  /*fbc0*/  FFMA R119, R114.reuse, -3, R111 ;  /* 0xc040000072777823 */ /* 0x040fe2000000006f */
[----:B------:R-:W-:Y:S01]  /*fbd0*/  FFMA R125, R111, 3, -R114 ;  /* 0x404000006f7d7823 */ /* 0x000fe20000000872 */
[----:B------:R-:W-:Y:S01]  /*fbe0*/  FFMA R127, R114, -3, R113 ;  /* 0xc0400000727f7823 */ /* 0x000fe20000000071 */
[----:B------:R-:W-:Y:S01]  /*fbf0*/  FMUL R123, R159, 0.37317633628845214844 ;  /* 0x3ebf10f89f7b7820 */ /* 0x000fe20000400000 */
[-C--:B------:R-:W-:Y:S01]  /*fc00*/  FMUL R120, R18, R139.reuse ;  /* 0x0000008b12787220 */ /* 0x080fe20000400000 */
[----:B------:R-:W-:Y:S01]  /*fc10*/  FFMA R112, R19, R138, R112 ;  /* 0x0000008a13707223 */ /* 0x000fe20000000070 */
[----:B------:R-:W-:Y:S01]  /*fc20*/  FFMA R116, R11, R140, R116 ;  /* 0x0000008c0b747223 */ /* 0x000fe20000000074 */
[----:B------:R-:W-:Y:S01]  /*fc30*/  FMUL R114, R10, R139 ;  /* 0x0000008b0a727220 */ /* 0x000fe20000400000 */
[-C--:B------:R-:W-:Y:S01]  /*fc40*/  FFMA R118, R23, R138.reuse, R118 ;  /* 0x0000008a17767223 */ /* 0x080fe20000000076 */
[----:B------:R-:W-:Y:S01]  /*fc50*/  FMUL R124, R161, -0.59004360437393188477 ;  /* 0xbf170d19a17c7820 */ /* 0x000fe20000400000 */
[----:B------:R-:W-:Y:S01]  /*fc60*/  FFMA R120, R25, R138, R120 ;  /* 0x0000008a19787223 */ /* 0x000fe20000000078 */
[----:B------:R-:W-:Y:S01]  /*fc70*/  FFMA R112, R5, R140, R112 ;  /* 0x0000008c05707223 */ /* 0x000fe20000000070 */
[----:B------:R-:W-:Y:S01]  /*fc80*/  FMUL R111, R123, R116 ;  /* 0x000000747b6f7220 */ /* 0x000fe20000400000 */
[----:B------:R-:W-:Y:S01]  /*fc90*/  FMUL R128, R160, -0.45704579353332519531 ;  /* 0xbeea01e8a0807820 */ /* 0x000fe20000400000 */
[----:B------:R-:W-:Y:S01]  /*fca0*/  FFMA R114, R21, R138, R114 ;  /* 0x0000008a15727223 */ /* 0x000fe20000000072 */
[-C--:B------:R-:W-:Y:S01]  /*fcb0*/  FFMA R118, R13, R140.reuse, R118 ;  /* 0x0000008c0d767223 */ /* 0x080fe20000000076 */
[----:B------:R-:W-:Y:S01]  /*fcc0*/  FFMA R120, R17, R140, R120 ;  /* 0x0000008c11787223 */ /* 0x000fe20000000078 */
[----:B------:R-:W-:Y:S01]  /*fcd0*/  FFMA R122, -R124, R112, -R111 ;  /* 0x000000707c7a7223 */ /* 0x000fe2000000096f */
[----:B------:R-:W-:Y:S01]  /*fce0*/  FMUL R126, R161, -0.45704579353332519531 ;  /* 0xbeea01e8a17e7820 */ /* 0x000fe20000400000 */
[----:B------:R-:W-:Y:S01]  /*fcf0*/  FFMA R114, R9, R140, R114 ;  /* 0x0000008c09727223 */ /* 0x000fe20000000072 */
[----:B------:R-:W-:Y:S01]  /*fd00*/  FMUL R113, R128, R118 ;  /* 0x0000007680717220 */ /* 0x000fe20000400000 */
[C---:B------:R-:W-:Y:S01]  /*fd10*/  FMUL R105, R124.reuse, R119 ;  /* 0x000000777c697220 */ /* 0x040fe20000400000 */
[-C--:B------:R-:W-:Y:S01]  /*fd20*/  FMUL R119, R119, R112.reuse ;  /* 0x0000007077777220 */ /* 0x080fe20000400000 */
[--C-:B------:R-:W-:Y:S01]  /*fd30*/  FFMA R124, R124, R112, R109.reuse ;  /* 0x000000707c7c7223 */ /* 0x100fe2000000006d */
[----:B------:R-:W-:Y:S01]  /*fd40*/  FFMA R122, R122, 3, -R109 ;  /* 0x404000007a7a7823 */ /* 0x000fe2000000086d */
[----:B------:R-:W-:Y:S01]  /*fd50*/  FMUL R112, R125, R120 ;  /* 0x000000787d707220 */ /* 0x000fe20000400000 */
[-C--:B------:R-:W-:Y:S01]  /*fd60*/  FFMA R113, R126, R114.reuse, R113 ;  /* 0x000000727e717223 */ /* 0x080fe20000000071 */
[----:B------:R-:W-:Y:S01]  /*fd70*/  FMUL R109, R16, R139 ;  /* 0x0000008b106d7220 */ /* 0x000fe20000400000 */
[----:B------:R-:W-:Y:S01]  /*fd80*/  FMUL R114, R121, R114 ;  /* 0x0000007279727220 */ /* 0x000fe20000400000 */
[----:B------:R-:W-:Y:S01]  /*fd90*/  FMUL R117, R112, -0.59004360437393188477 ;  /* 0xbf170d1970757820 */ /* 0x000fe20000400000 */
[----:B------:R-:W-:Y:S01]  /*fda0*/  FMUL R116, R127, R116 ;  /* 0x000000747f747220 */ /* 0x000fe20000400000 */
[----:B------:R-:W-:Y:S01]  /*fdb0*/  FFMA R112, R24, R138, R109 ;  /* 0x0000008a18707223 */ /* 0x000fe2000000006d */
[----:B------:R-:W-:Y:S01]  /*fdc0*/  FMUL R114, R114, -0.45704579353332519531 ;  /* 0xbeea01e872727820 */ /* 0x000fe20000400000 */
[----:B------:R-:W-:Y:S01]  /*fdd0*/  FMUL R130, R160, -0.59004360437393188477 ;  /* 0xbf170d19a0827820 */ /* 0x000fe20000400000 */
[----:B------:R-:W-:Y:S01]  /*fde0*/  FMUL R116, R116, 0.37317633628845214844 ;  /* 0x3ebf10f874747820 */ /* 0x000fe20000400000 */
[----:B------:R-:W-:Y:S01]  /*fdf0*/  FFMA R112, R15, R140, R112 ;  /* 0x0000008c0f707223 */ /* 0x000fe20000000070 */
[----:B------:R-:W-:Y:S01]  /*fe00*/  FFMA R119, R119, -0.59004360437393188477, R114 ;  /* 0xbf170d1977777823 */ /* 0x000fe20000000072 */
[----:B------:R-:W-:Y:S01]  /*fe10*/  FMUL R114, R113, 4 ;  /* 0x4080000071727820 */ /* 0x000fe20000400000 */
[----:B------:R-:W-:Y:S01]  /*fe20*/  FMUL R118, R121, R118 ;  /* 0x0000007679767220 */ /* 0x000fe20000400000 */
[----:B------:R-:W-:Y:S01]  /*fe30*/  FMUL R109, R159, R112 ;  /* 0x000000709f6d7220 */ /* 0x000fe20000400000 */
[----:B------:R-:W-:Y:S01]  /*fe40*/  FFMA R115, R115, 1.4453057050704956055, R116 ;  /* 0x3fb8ffc773737823 */ /* 0x000fe20000000074 */
[----:B------:R-:W-:Y:S01]  /*fe50*/  FFMA R114, R111, 2, R114 ;  /* 0x400000006f727823 */ /* 0x000fe20000000072 */
[----:B------:R-:W-:Y:S01]  /*fe60*/  FFMA R111, R130, R120, -R111 ;  /* 0x00000078826f7223 */ /* 0x000fe2000000086f */
[----:B------:R-:W-:Y:S01]  /*fe70*/  FADD R124, -R113, R124 ;  /* 0x0000007c717c7221 */ /* 0x000fe20000000100 */
[----:B------:R-:W-:Y:S01]  /*fe80*/  FMUL R116, R161, R160 ;  /* 0x000000a0a1747220 */ /* 0x000fe20000400000 */
[----:B------:R-:W-:Y:S01]  /*fe90*/  FFMA R118, R118, -0.45704579353332519531, R117 ;  /* 0xbeea01e876767823 */ /* 0x000fe20000000075 */
[----:B------:R-:W-:Y:S01]  /*fea0*/  FMUL R109, R109, 2.8906114101409912109 ;  /* 0x4038ffc76d6d7820 */ /* 0x000fe20000400000 */
[----:B------:R-:W-:Y:S01]  /*feb0*/  FADD R113, -R113, R122 ;  /* 0x0000007a71717221 */ /* 0x000fe20000000100 */
[----:B------:R-:W-:Y:S01]  /*fec0*/  FFMA R124, R111, 3, R124 ;  /* 0x404000006f7c7823 */ /* 0x000fe2000000007c */
[----:B------:R-:W-:Y:S01]  /*fed0*/  FMUL R122, R116, 2.8906114101409912109 ;  /* 0x4038ffc7747a7820 */ /* 0x000fe20000400000 */
[C---:B------:R-:W-:Y:S01]  /*fee0*/  FMUL R117, R130.reuse, R125 ;  /* 0x0000007d82757220 */ /* 0x040fe20000400000 */
[-C--:B------:R-:W-:Y:S01]  /*fef0*/  FFMA R111, R161, R109.reuse, R118 ;  /* 0x0000006da16f7223 */ /* 0x080fe20000000076 */
[----:B------:R-:W-:Y:S01]  /*ff00*/  FFMA R125, -R130, R120, R113 ;  /* 0x00000078827d7223 */ /* 0x000fe20000000171 */
[----:B------:R-:W-:Y:S01]  /*ff10*/  FFMA R112, R122, R112, R115 ;  /* 0x000000707a707223 */ /* 0x000fe20000000073 */
[C---:B------:R-:W-:Y:S01]  /*ff20*/  FFMA R116, R160.reuse, R109, R119 ;  /* 0x0000006da0747223 */ /* 0x040fe20000000077 */
[----:B------:R-:W-:Y:S01]  /*ff30*/  FMUL R113, R121, R128 ;  /* 0x0000008079717220 */ /* 0x000fe20000400000 */
[CC--:B------:R-:W-:Y:S01]  /*ff40*/  FFMA R115, R160.reuse, R125.reuse, R111 ;  /* 0x0000007da0737223 */ /* 0x0c0fe2000000006f */
[----:B------:R-:W-:Y:S01]  /*ff50*/  FFMA R112, R159, R114, R112 ;  /* 0x000000729f707223 */ /* 0x000fe20000000070 */
[----:B------:R-:W-:Y:S01]  /*ff60*/  FFMA R116, R161, R124, R116 ;  /* 0x0000007ca1747223 */ /* 0x000fe20000000074 */
[----:B------:R-:W-:Y:S01]  /*ff70*/  FMUL R109, R121, R126 ;  /* 0x0000007e796d7220 */ /* 0x000fe20000400000 */
[----:B------:R-:W-:Y:S01]  /*ff80*/  FFMA R125, R160, R125, R115 ;  /* 0x0000007da07d7223 */ /* 0x000fe20000000073 */
[----:B------:R-:W-:Y:S01]  /*ff90*/  FMUL R115, R159, R122 ;  /* 0x0000007a9f737220 */ /* 0x000fe20000400000 */
[----:B------:R-:W-:Y:S01]  /*ffa0*/  FFMA R119, R161, R124, R116 ;  /* 0x0000007ca1777223 */ /* 0x000fe20000000074 */
[----:B------:R-:W-:Y:S01]  /*ffb0*/  FMUL R111, R123, R127 ;  /* 0x0000007f7b6f7220 */ /* 0x000fe20000400000 */
[----:B------:R-:W-:Y:S01]  /*ffc0*/  FFMA R121, R159, R114, R112 ;  /* 0x000000729f797223 */ /* 0x000fe20000000070 */
[C---:B------:R-:W-:Y:S01]  /*ffd0*/  FFMA R116, R115.reuse, R138, RZ ;  /* 0x0000008a73747223 */ /* 0x040fe200000000ff */
[CC--:B------:R-:W-:Y:S01]  /*ffe0*/  FFMA R118, R115.reuse, R139.reuse, RZ ;  /* 0x0000008b73767223 */ /* 0x0c0fe200000000ff */
[----:B------:R-:W-:Y:S01]  /*fff0*/  FFMA R115, R115, R140, RZ ;  /* 0x0000008c73737223 */ /* 0x000fe200000000ff */
[C---:B------:R-:W-:Y:S01]  /*10000*/  FFMA R120, R107.reuse, R138, RZ ;  /* 0x0000008a6b787223 */ /* 0x040fe200000000ff */
[CC--:B------:R-:W-:Y:S01]  /*10010*/  FFMA R122, R107.reuse, R139.reuse, RZ ;  /* 0x0000008b6b7a7223 */ /* 0x0c0fe200000000ff */
[----:B------:R-:W-:Y:S01]  /*10020*/  FFMA R123, R107, R140, RZ ;  /* 0x0000008c6b7b7223 */ /* 0x000fe200000000ff */
[C---:B------:R-:W-:Y:S01]  /*10030*/  FFMA R124, R105.reuse, R138, RZ ;  /* 0x0000008a697c7223 */ /* 0x040fe200000000ff */
[CC--:B------:R-:W-:Y:S01]  /*10040*/  FFMA R126, R105.reuse, R139.reuse, RZ ;  /* 0x0000008b697e7223 */ /* 0x0c0fe200000000ff */
[----:B------:R-:W-:Y:S01]  /*10050*/  FFMA R127, R105, R140, RZ ;  /* 0x0000008c697f7223 */ /* 0x000fe200000000ff */
[----:B------:R-:W-:Y:S01]  /*10060*/  FADD R116, RZ, R116 ;  /* 0x00000074ff747221 */ /* 0x000fe20000000000 */
[----:B------:R-:W-:Y:S01]  /*10070*/  FADD R115, RZ, R115 ;  /* 0x00000073ff737221 */ /* 0x000fe20000000000 */
[CC--:B------:R-:W-:Y:S01]  /*10080*/  FFMA R112, R117.reuse, R138.reuse, RZ ;  /* 0x0000008a75707223 */ /* 0x0c0fe200000000ff */
[-C--:B------:R-:W-:Y:S01]  /*10090*/  FFMA R114, R117, R139.reuse, RZ ;  /* 0x0000008b75727223 */ /* 0x080fe200000000ff */
[CC--:B------:R-:W-:Y:S01]  /*100a0*/  FFMA R105, R113.reuse, R138.reuse, RZ ;  /* 0x0000008a71697223 */ /* 0x0c0fe200000000ff */
[-C--:B------:R-:W-:Y:S01]  /*100b0*/  FFMA R107, R113, R139.reuse, RZ ;  /* 0x0000008b716b7223 */ /* 0x080fe200000000ff */
[----:B------:R-:W-:Y:S01]  /*100c0*/  FADD R145, RZ, R116 ;  /* 0x00000074ff917221 */ /* 0x000fe20000000000 */
[----:B------:R-:W-:Y:S01]  /*100d0*/  FADD R193, RZ, R115 ;  /* 0x00000073ffc17221 */ /* 0x000fe20000000000 */
[----:B------:R-:W-:Y:S01]  /*100e0*/  FADD R128, RZ, R112 ;  /* 0x00000070ff807221 */ /* 0x000fe20000000000 */
[----:B------:R-:W-:Y:S01]  /*100f0*/  FADD R129, RZ, R114 ;  /* 0x00000072ff817221 */ /* 0x000fe20000000000 */
[----:B------:R-:W-:Y:S01]  /*10100*/  FADD R115, RZ, R105 ;  /* 0x00000069ff737221 */ /* 0x000fe20000000000 */
[----:B------:R-:W-:Y:S01]  /*10110*/  FADD R116, RZ, R107 ;  /* 0x0000006bff747221 */ /* 0x000fe20000000000 */
[CC--:B------:R-:W-:Y:S01]  /*10120*/  FFMA R112, R109.reuse, R138.reuse, RZ ;  /* 0x0000008a6d707223 */ /* 0x0c0fe200000000ff */
[-C--:B------:R-:W-:Y:S01]  /*10130*/  FFMA R114, R109, R139.reuse, RZ ;  /* 0x0000008b6d727223 */ /* 0x080fe200000000ff */
[C---:B------:R-:W-:Y:S01]  /*10140*/  FFMA R105, R111.reuse, R138, RZ ;  /* 0x0000008a6f697223 */ /* 0x040fe200000000ff */
[----:B------:R-:W-:Y:S01]  /*10150*/  FFMA R107, R111, R139, RZ ;  /* 0x0000008b6f6b7223 */ /* 0x000fe200000000ff */
[-C--:B------:R-:W-:Y:S01]  /*10160*/  FFMA R117, R117, R140.reuse, RZ ;  /* 0x0000008c75757223 */ /* 0x080fe200000000ff */
[-C--:B------:R-:W-:Y:S01]  /*10170*/  FFMA R113, R113, R140.reuse, RZ ;  /* 0x0000008c71717223 */ /* 0x080fe200000000ff */
[-C--:B------:R-:W-:Y:S01]  /*10180*/  FFMA R109, R109, R140.reuse, RZ ;  /* 0x0000008c6d6d7223 */ /* 0x080fe200000000ff */
[----:B------:R-:W-:Y:S01]  /*10190*/  FFMA R111, R111, R140, RZ ;  /* 0x0000008c6f6f7223 */ /* 0x000fe200000000ff */
        /* <DEDUP_REMOVED lines=54> */
[----:B------:R-:W-:-:S07]  /*10500*/  FADD R205, RZ, R111 ;  /* 0x0000006fffcd7221 */ /* 0x000fce0000000000 */
.L_x_269:
[----:B------:R-:W-:Y:S05]  /*10510*/  BSYNC.RECONVERGENT B2 ;  /* 0x0000000000027941 */ /* 0x000fea0003800200 */
.L_x_268:
[-C--:B------:R-:W-:Y:S01]  /*10520*/  FFMA R106, R159, R159.reuse, R106 ;  /* 0x0000009f9f6a7223 */ /* 0x080fe2000000006a */
[CC--:B------:R-:W-:Y:S01]  /*10530*/  FMUL R111, R161.reuse, R160.reuse ;  /* 0x000000a0a16f7220 */ /* 0x0c0fe20000400000 */
[CC--:B------:R-:W-:Y:S01]  /*10540*/  FMUL R109, R160.reuse, R159.reuse ;  /* 0x0000009fa06d7220 */ /* 0x0c0fe20000400000 */
[C---:B------:R-:W-:Y:S01]  /*10550*/  FMUL R107, R161.reuse, R159 ;  /* 0x0000009fa16b7220 */ /* 0x040fe20000400000 */
[----:B------:R-:W-:Y:S01]  /*10560*/  FMUL R112, R160, R160 ;  /* 0x000000a0a0707220 */ /* 0x000fe20000400000 */
[-C--:B------:R-:W-:Y:S01]  /*10570*/  FFMA R105, -R161, R161.reuse, R106 ;  /* 0x000000a1a1697223 */ /* 0x080fe2000000016a */
[----:B------:R-:W-:Y:S01]  /*10580*/  FMUL R111, R111, 1.0925484895706176758 ;  /* 0x3f8bd8a16f6f7820 */ /* 0x000fe20000400000 */
[----:B------:R-:W-:Y:S01]  /*10590*/  FMUL R109, R109, -1.0925484895706176758 ;  /* 0xbf8bd8a16d6d7820 */ /* 0x000fe20000400000 */
[----:B------:R-:W-:Y:S01]  /*105a0*/  FMUL R107, R107, -1.0925484895706176758 ;  /* 0xbf8bd8a16b6b7820 */ /* 0x000fe20000400000 */
[----:B------:R-:W-:Y:S01]  /*105b0*/  FADD R106, -R112, R105 ;  /* 0x00000069706a7221 */ /* 0x000fe20000000100 */
[----:B------:R-:W-:Y:S01]  /*105c0*/  FFMA R105, R161, R161, -R112 ;  /* 0x000000a1a1697223 */ /* 0x000fe20000000870 */
[CC--:B------:R-:W-:Y:S01]  /*105d0*/  FFMA R112, R111.reuse, R138.reuse, RZ ;  /* 0x0000008a6f707223 */ /* 0x0c0fe200000000ff */
[-C--:B------:R-:W-:Y:S01]  /*105e0*/  FFMA R113, R111, R139.reuse, RZ ;  /* 0x0000008b6f717223 */ /* 0x080fe200000000ff */
[CC--:B------:R-:W-:Y:S01]  /*105f0*/  FFMA R114, R109.reuse, R138.reuse, RZ ;  /* 0x0000008a6d727223 */ /* 0x0c0fe200000000ff */
[-C--:B------:R-:W-:Y:S01]  /*10600*/  FFMA R115, R109, R139.reuse, RZ ;  /* 0x0000008b6d737223 */ /* 0x080fe200000000ff */
[C---:B------:R-:W-:Y:S01]  /*10610*/  FFMA R116, R107.reuse, R138, RZ ;  /* 0x0000008a6b747223 */ /* 0x040fe200000000ff */
[-C--:B------:R-:W-:Y:S01]  /*10620*/  FFMA R117, R107, R139.reuse, RZ ;  /* 0x0000008b6b757223 */ /* 0x080fe200000000ff */
[-C--:B------:R-:W-:Y:S01]  /*10630*/  FFMA R111, R111, R140.reuse, RZ ;  /* 0x0000008c6f6f7223 */ /* 0x080fe200000000ff */
[-C--:B------:R-:W-:Y:S01]  /*10640*/  FFMA R109, R109, R140.reuse, RZ ;  /* 0x0000008c6d6d7223 */ /* 0x080fe200000000ff */
[----:B------:R-:W-:Y:S01]  /*10650*/  FFMA R107, R107, R140, RZ ;  /* 0x0000008c6b6b7223 */ /* 0x000fe200000000ff */
[----:B------:R-:W-:Y:S01]  /*10660*/  FMUL R105, R105, 0.54627424478530883789 ;  /* 0x3f0bd8a169697820 */ /* 0x000fe20000400000 */
[----:B------:R-:W-:Y:S01]  /*10670*/  FADD R108, R108, R125 ;  /* 0x0000007d6c6c7221 */ /* 0x000fe20000000000 */
[----:B------:R-:W-:Y:S01]  /*10680*/  FADD R237, RZ, R111 ;  /* 0x0000006fffed7221 */ /* 0x000fe20000000000 */
[----:B------:R-:W-:Y:S01]  /*10690*/  FADD R229, RZ, R109 ;  /* 0x0000006dffe57221 */ /* 0x000fe20000000000 */
[----:B------:R-:W-:Y:S01]  /*106a0*/  FADD R125, RZ, R107 ;  /* 0x0000006bff7d7221 */ /* 0x000fe20000000000 */
[C---:B------:R-:W-:Y:S01]  /*106b0*/  FFMA R107, R105.reuse, R138, RZ ;  /* 0x0000008a696b7223 */ /* 0x040fe200000000ff */
[C---:B------:R-:W-:Y:S01]  /*106c0*/  FFMA R109, R105.reuse, R139, RZ ;  /* 0x0000008b696d7223 */ /* 0x040fe200000000ff */
[----:B------:R-:W-:Y:S01]  /*106d0*/  FFMA R111, R105, R140, RZ ;  /* 0x0000008c696f7223 */ /* 0x000fe200000000ff */
[----:B------:R-:W-:Y:S01]  /*106e0*/  FMUL R105, R106, 0.3153915703296661377 ;  /* 0x3ea17b016a697820 */ /* 0x000fe20000400000 */
[----:B------:R-:W-:Y:S01]  /*106f0*/  FADD R127, RZ, R107 ;  /* 0x0000006bff7f7221 */ /* 0x000fe20000000000 */
[----:B------:R-:W-:Y:S01]  /*10700*/  FADD R112, RZ, R112 ;  /* 0x00000070ff707221 */ /* 0x000fe20000000000 */
[----:B------:R-:W-:Y:S01]  /*10710*/  FADD R113, RZ, R113 ;  /* 0x00000071ff717221 */ /* 0x000fe20000000000 */
        /* <DEDUP_REMOVED lines=12> */
[----:B------:R-:W-:Y:S01]  /*107e0*/  FADD R104, R104, R121 ;  /* 0x0000007968687221 */ /* 0x000fe20000000000 */
        /* <DEDUP_REMOVED lines=16> */
.L_x_267:
[----:B------:R-:W-:Y:S05]  /*108f0*/  BSYNC.RECONVERGENT B1 ;  /* 0x0000000000017941 */ /* 0x000fea0003800200 */
.L_x_266:
[-C--:B------:R-:W-:Y:S01]  /*10900*/  FMUL R105, R43, R138.reuse ;  /* 0x0000008a2b697220 */ /* 0x080fe20000400000 */
[-C--:B------:R-:W-:Y:S01]  /*10910*/  FMUL R107, R45, R139.reuse ;  /* 0x0000008b2d6b7220 */ /* 0x080fe20000400000 */
[-C--:B------:R-:W-:Y:S02]  /*10920*/  FMUL R112, R47, R139.reuse ;  /* 0x0000008b2f707220 */ /* 0x080fe40000400000 */
[----:B------:R-:W-:Y:S01]  /*10930*/  FFMA R106, R42, -R139, -R105 ;  /* 0x8000008b2a6a7223 */ /* 0x000fe20000000869 */
[-C--:B------:R-:W-:Y:S01]  /*10940*/  FFMA R107, R48, R138.reuse, R107 ;  /* 0x0000008a306b7223 */ /* 0x080fe2000000006b */
[----:B------:R-:W-:Y:S02]  /*10950*/  FFMA R109, R49, R138, R112 ;  /* 0x0000008a316d7223 */ /* 0x000fe40000000070 */
[-C--:B------:R-:W-:Y:S01]  /*10960*/  FFMA R105, R41, -R140.reuse, R106 ;  /* 0x8000008c29697223 */ /* 0x080fe2000000006a */
[-C--:B------:R-:W-:Y:S01]  /*10970*/  FFMA R107, R44, R140.reuse, R107 ;  /* 0x0000008c2c6b7223 */ /* 0x080fe2000000006b */
[----:B------:R-:W-:-:S02]  /*10980*/  FFMA R109, R46, R140, R109 ;  /* 0x0000008c2e6d7223 */ /* 0x000fc4000000006d */
[----:B------:R-:W-:Y:S01]  /*10990*/  FFMA R110, R105, 0.48860251903533935547, R110 ;  /* 0x3efa2a1c696e7823 */ /* 0x000fe2000000006e */
[----:B------:R-:W-:Y:S01]  /*109a0*/  FFMA R104, R107, 0.48860251903533935547, R104 ;  /* 0x3efa2a1c6b687823 */ /* 0x000fe20000000068 */
[----:B------:R-:W-:Y:S01]  /*109b0*/  FFMA R108, R109, -0.48860251903533935547, R108 ;  /* 0xbefa2a1c6d6c7823 */ /* 0x000fe2000000006c */
[----:B------:R-:W-:Y:S01]  /*109c0*/  FMUL R107, R160, -0.48860251903533935547 ;  /* 0xbefa2a1ca06b7820 */ /* 0x000fe20000400000 */
[----:B------:R-:W-:Y:S01]  /*109d0*/  FMUL R105, R159, 0.48860251903533935547 ;  /* 0x3efa2a1c9f697820 */ /* 0x000fe20000400000 */
[----:B------:R-:W-:Y:S01]  /*109e0*/  FMUL R109, R161, 0.48860251903533935547 ;  /* 0x3efa2a1ca16d7820 */ /* 0x000fe20000400000 */
[----:B------:R-:W-:Y:S01]  /*109f0*/  FADD R113, RZ, R110 ;  /* 0x0000006eff717221 */ /* 0x000fe20000000000 */
[CC--:B------:R-:W-:Y:S01]  /*10a00*/  FFMA R243, R107.reuse, R138.reuse, RZ ;  /* 0x0000008a6bf37223 */ /* 0x0c0fe200000000ff */
[-C--:B------:R-:W-:Y:S01]  /*10a10*/  FFMA R245, R107, R139.reuse, RZ ;  /* 0x0000008b6bf57223 */ /* 0x080fe200000000ff */
[CC--:B------:R-:W-:Y:S01]  /*10a20*/  FFMA R249, R105.reuse, R138.reuse, RZ ;  /* 0x0000008a69f97223 */ /* 0x0c0fe200000000ff */
[-C--:B------:R-:W-:Y:S01]  /*10a30*/  FFMA R241, R105, R139.reuse, RZ ;  /* 0x0000008b69f17223 */ /* 0x080fe200000000ff */
[C---:B------:R-:W-:Y:S01]  /*10a40*/  FFMA R122, R109.reuse, -R138, RZ ;  /* 0x8000008a6d7a7223 */ /* 0x040fe200000000ff */
[----:B------:R-:W-:Y:S01]  /*10a50*/  FFMA R124, R109, -R139, RZ ;  /* 0x8000008b6d7c7223 */ /* 0x000fe200000000ff */
[-C--:B------:R-:W-:Y:S01]  /*10a60*/  FFMA R107, R107, R140.reuse, RZ ;  /* 0x0000008c6b6b7223 */ /* 0x080fe200000000ff */
[-C--:B------:R-:W-:Y:S01]  /*10a70*/  FFMA R105, R105, R140.reuse, RZ ;  /* 0x0000008c69697223 */ /* 0x080fe200000000ff */
[----:B------:R-:W-:Y:S01]  /*10a80*/  FFMA R109, R109, -R140, RZ ;  /* 0x8000008c6d6d7223 */ /* 0x000fe200000000ff */
        /* <DEDUP_REMOVED lines=11> */
.L_x_265:
[----:B------:R-:W-:Y:S05]  /*10b40*/  BSYNC.RECONVERGENT B0 ;  /* 0x0000000000007941 */ /* 0x000fea0003800200 */
.L_x_264:
[----:B------:R-:W0:Y:S01]  /*10b50*/  LDC R131, c[0x0][0x6d8] ;  /* 0x0001b600ff837b82 */ /* 0x000e220000000800 */
[----:B------:R-:W-:Y:S02]  /*10b60*/  IMAD R120, R167, UR28, RZ ;  /* 0x0000001ca7787c24 */ /* 0x000fe4000f8e02ff */
[----:B------:R-:W-:Y:S01]  /*10b70*/  FFMA R117, R138, 0.28209480643272399902, RZ ;  /* 0x3e906ebb8a757823 */ /* 0x000fe200000000ff */
[----:B------:R-:W-:Y:S01]  /*10b80*/  FFMA R139, R139, 0.28209480643272399902, RZ ;  /* 0x3e906ebb8b8b7823 */ /* 0x000fe200000000ff */
[----:B------:R-:W-:-:S03]  /*10b90*/  FFMA R119, R140, 0.28209480643272399902, RZ ;  /* 0x3e906ebb8c777823 */ /* 0x000fc600000000ff */
[----:B------:R-:W1:Y:S01]  /*10ba0*/  LDC.64 R104, c[0x0][0x6c8] ;  /* 0x0001b200ff687b82 */ /* 0x000e620000000a00 */
[----:B0-----:R-:W-:-:S04]  /*10bb0*/  IADD3 R108, PT, PT, R120, R131, RZ ;  /* 0x00000083786c7210 */ /* 0x001fc80007ffe0ff */
[----:B------:R-:W-:Y:S02]  /*10bc0*/  IADD3 R107, PT, PT, R108, R131, RZ ;  /* 0x000000836c6b7210 */ /* 0x000fe40007ffe0ff */
[-C--:B-1----:R-:W-:Y:S02]  /*10bd0*/  IADD3 R110, P0, PT, R120, R104.reuse, RZ ;  /* 0x00000068786e7210 */ /* 0x082fe40007f1e0ff */
[-C--:B------:R-:W-:Y:S02]  /*10be0*/  IADD3 R108, P2, PT, R108, R104.reuse, RZ ;  /* 0x000000686c6c7210 */ /* 0x080fe40007f5e0ff */
[-C--:B------:R-:W-:Y:S02]  /*10bf0*/  IADD3.X R111, PT, PT, RZ, R105.reuse, RZ, P0, !PT ;  /* 0x00000069ff6f7210 */ /* 0x080fe400007fe4ff */
[----:B------:R-:W-:Y:S02]  /*10c00*/  IADD3 R106, P0, PT, R107, R104, RZ ;  /* 0x000000686b6a7210 */ /* 0x000fe40007f1e0ff */
[-C--:B------:R-:W-:Y:S01]  /*10c10*/  IADD3.X R109, PT, PT, RZ, R105.reuse, RZ, P2, !PT ;  /* 0x00000069ff6d7210 */ /* 0x080fe200017fe4ff */
[----:B------:R0:W-:Y:S01]  /*10c20*/  REDG.E.ADD.F32.FTZ.RN.STRONG.GPU desc[UR4][R110.64], R117 ;  /* 0x000000756e0079a6 */ /* 0x0001e2000c12f304 */
[----:B------:R-:W-:Y:S01]  /*10c30*/  IADD3.X R107, PT, PT, RZ, R105, RZ, P0, !PT ;  /* 0x00000069ff6b7210 */ /* 0x000fe200007fe4ff */
[----:B------:R-:W-:Y:S02]  /*10c40*/  BSSY.RECONVERGENT B0, `(.L_x_270) ;  /* 0x00000c2000007945 */ /* 0x000fe40003800200 */
[----:B------:R0:W-:Y:S01]  /*10c50*/  REDG.E.ADD.F32.FTZ.RN.STRONG.GPU desc[UR4][R108.64], R139 ;  /* 0x0000008b6c0079a6 */ /* 0x0001e2000c12f304 */
[----:B------:R-:W-:-:S03]  /*10c60*/  FADD R188, R188, R113 ;  /* 0x00000071bcbc7221 */ /* 0x000fc60000000000 */
[----:B------:R0:W-:Y:S01]  /*10c70*/  REDG.E.ADD.F32.FTZ.RN.STRONG.GPU desc[UR4][R106.64], R119 ;  /* 0x000000776a0079a6 */ /* 0x0001e2000c12f304 */
[----:B------:R-:W-:Y:S01]  /*10c80*/  FADD R189, R189, R112 ;  /* 0x00000070bdbd7221 */ /* 0x000fe20000000000 */
[----:B------:R-:W-:Y:S01]  /*10c90*/  FADD R190, R190, R115 ;  /* 0x00000073bebe7221 */ /* 0x000fe20000000000 */
[----:B------:R-:W-:Y:S06]  /*10ca0*/  @!P1 BRA `(.L_x_271) ;  /* 0x0000000800ec9947 */ /* 0x000fec0003800000 */
[----:B0-----:R-:W0:Y:S02]  /*10cb0*/  LDC R139, c[0x0][0x6d4] ;  /* 0x0001b500ff8b7b82 */ /* 0x001e240000000800 */
[----:B0-----:R-:W-:-:S04]  /*10cc0*/  IADD3 R107, PT, PT, R120, R139, RZ ;  /* 0x0000008b786b7210 */ /* 0x001fc80007ffe0ff */
[CC--:B------:R-:W-:Y:S02]  /*10cd0*/  IADD3 R106, P0, PT, R107.reuse, R104.reuse, RZ ;  /* 0x000000686b6a7210 */ /* 0x0c0fe40007f1e0ff */
[----:B------:R-:W-:Y:S02]  /*10ce0*/  IADD3 R108, PT, PT, R107, R131, RZ ;  /* 0x000000836b6c7210 */ /* 0x000fe40007ffe0ff */
[----:B------:R-:W-:Y:S02]  /*10cf0*/  IADD3.X R107, PT, PT, RZ, R105, RZ, P0, !PT ;  /* 0x00000069ff6b7210 */ /* 0x000fe400007fe4ff */
[C---:B------:R-:W-:Y:S02]  /*10d00*/  IADD3 R110, P0, PT, R108.reuse, R104, RZ ;  /* 0x000000686c6e7210 */ /* 0x040fe40007f1e0ff */
[----:B------:R-:W-:Y:S01]  /*10d10*/  IADD3 R119, PT, PT, R108, R131, RZ ;  /* 0x000000836c777210 */ /* 0x000fe20007ffe0ff */
[----:B------:R0:W-:Y:S01]  /*10d20*/  REDG.E.ADD.F32.FTZ.RN.STRONG.GPU desc[UR4][R106.64], R243 ;  /* 0x000000f36a0079a6 */ /* 0x0001e2000c12f304 */
[----:B------:R-:W-:-:S02]  /*10d30*/  LEA R108, R139, R120, 0x1 ;  /* 0x000000788b6c7211 */ /* 0x000fc400078e08ff */
[----:B------:R-:W-:Y:S02]  /*10d40*/  IADD3.X R111, PT, PT, RZ, R105, RZ, P0, !PT ;  /* 0x00000069ff6f7210 */ /* 0x000fe400007fe4ff */
[-C--:B------:R-:W-:Y:S02]  /*10d50*/  IADD3 R118, P0, PT, R119, R104.reuse, RZ ;  /* 0x0000006877767210 */ /* 0x080fe40007f1e0ff */
[----:B------:R-:W-:Y:S01]  /*10d60*/  IADD3 R109, PT, PT, R108, R131, RZ ;  /* 0x000000836c6d7210 */ /* 0x000fe20007ffe0ff */
[----:B------:R-:W-:Y:S01]  /*10d70*/  IMAD R112, R139, 0x3, R120 ;  /* 0x000000038b707824 */ /* 0x000fe200078e0278 */
[----:B------:R-:W-:Y:S01]  /*10d80*/  IADD3.X R119, PT, PT, RZ, R105, RZ, P0, !PT ;  /* 0x00000069ff777210 */ /* 0x000fe200007fe4ff */
[----:B------:R1:W-:Y:S01]  /*10d90*/  REDG.E.ADD.F32.FTZ.RN.STRONG.GPU desc[UR4][R110.64], R245 ;  /* 0x000000f56e0079a6 */ /* 0x0003e2000c12f304 */
[----:B0-----:R-:W-:Y:S02]  /*10da0*/  IADD3 R106, P0, PT, R109, R104, RZ ;  /* 0x000000686d6a7210 */ /* 0x001fe40007f1e0ff */
[----:B------:R-:W-:Y:S01]  /*10db0*/  IADD3 R113, PT, PT, R131, R139, RZ ;  /* 0x0000008b83717210 */ /* 0x000fe20007ffe0ff */
[----:B------:R2:W-:Y:S01]  /*10dc0*/  REDG.E.ADD.F32.FTZ.RN.STRONG.GPU desc[UR4][R118.64], R247 ;  /* 0x000000f7760079a6 */ /* 0x0005e2000c12f304 */
[----:B------:R-:W-:-:S02]  /*10dd0*/  IADD3.X R107, PT, PT, RZ, R105, RZ, P0, !PT ;  /* 0x00000069ff6b7210 */ /* 0x000fc400007fe4ff */
[-C--:B------:R-:W-:Y:S02]  /*10de0*/  IADD3 R116, P1, PT, R108, R104.reuse, RZ ;  /* 0x000000686c747210 */ /* 0x080fe40007f3e0ff */
[C---:B------:R-:W-:Y:S02]  /*10df0*/  IADD3 R114, PT, PT, R112.reuse, R131, RZ ;  /* 0x0000008370727210 */ /* 0x040fe40007ffe0ff */
[----:B-1----:R-:W-:Y:S02]  /*10e00*/  IADD3 R110, P0, PT, R112, R104, RZ ;  /* 0x00000068706e7210 */ /* 0x002fe40007f1e0ff */
[----:B------:R-:W-:Y:S02]  /*10e10*/  LEA R113, R113, R120, 0x1 ;  /* 0x0000007871717211 */ /* 0x000fe400078e08ff */
[----:B------:R-:W-:Y:S02]  /*10e20*/  IADD3.X R117, PT, PT, RZ, R105, RZ, P1, !PT ;  /* 0x00000069ff757210 */ /* 0x000fe40000ffe4ff */
[----:B------:R-:W-:-:S02]  /*10e30*/  IADD3 R115, PT, PT, R114, R131, RZ ;  /* 0x0000008372737210 */ /* 0x000fc40007ffe0ff */
[-C--:B------:R-:W-:Y:S01]  /*10e40*/  IADD3.X R111, PT, PT, RZ, R105.reuse, RZ, P0, !PT ;  /* 0x00000069ff6f7210 */ /* 0x080fe200007fe4ff */
[----:B------:R2:W-:Y:S01]  /*10e50*/  REDG.E.ADD.F32.FTZ.RN.STRONG.GPU desc[UR4][R116.64], R249 ;  /* 0x000000f9740079a6 */ /* 0x0005e2000c12f304 */
[-C--:B------:R-:W-:Y:S02]  /*10e60*/  IADD3 R108, P1, PT, R113, R104.reuse, RZ ;  /* 0x00000068716c7210 */ /* 0x080fe40007f3e0ff */
[----:B------:R-:W-:Y:S01]  /*10e70*/  ISETP.NE.AND P0, PT, R148, 0x2, PT ;  /* 0x000000029400780c */ /* 0x000fe20003f05270 */
[----:B------:R2:W-:Y:S01]  /*10e80*/  REDG.E.ADD.F32.FTZ.RN.STRONG.GPU desc[UR4][R106.64], R241 ;  /* 0x000000f16a0079a6 */ /* 0x0005e2000c12f304 */
[-C--:B------:R-:W-:Y:S02]  /*10e90*/  IADD3 R112, P2, PT, R114, R104.reuse, RZ ;  /* 0x0000006872707210 */ /* 0x080fe40007f5e0ff */
[----:B------:R-:W-:Y:S02]  /*10ea0*/  IADD3 R114, P3, PT, R115, R104, RZ ;  /* 0x0000006873727210 */ /* 0x000fe40007f7e0ff */
[----:B------:R-:W-:-:S02]  /*10eb0*/  IADD3.X R109, PT, PT, RZ, R105, RZ, P1, !PT ;  /* 0x00000069ff6d7210 */ /* 0x000fc40000ffe4ff */
[-C--:B------:R-:W-:Y:S02]  /*10ec0*/  IADD3.X R113, PT, PT, RZ, R105.reuse, RZ, P2, !PT ;  /* 0x00000069ff717210 */ /* 0x080fe400017fe4ff */
[----:B------:R-:W-:Y:S01]  /*10ed0*/  IADD3.X R115, PT, PT, RZ, R105, RZ, P3, !PT ;  /* 0x00000069ff737210 */ /* 0x000fe20001ffe4ff */
[----:B------:R2:W-:Y:S04]  /*10ee0*/  REDG.E.ADD.F32.FTZ.RN.STRONG.GPU desc[UR4][R108.64], R251 ;  /* 0x000000fb6c0079a6 */ /* 0x0005e8000c12f304 */
[----:B------:R2:W-:Y:S04]  /*10ef0*/  REDG.E.ADD.F32.FTZ.RN.STRONG.GPU desc[UR4][R110.64], R122 ;  /* 0x0000007a6e0079a6 */ /* 0x0005e8000c12f304 */
[----:B------:R2:W-:Y:S04]  /*10f00*/  REDG.E.ADD.F32.FTZ.RN.STRONG.GPU desc[UR4][R112.64], R124 ;  /* 0x0000007c700079a6 */ /* 0x0005e8000c12f304 */
[----:B------:R2:W-:Y:S01]  /*10f10*/  REDG.E.ADD.F32.FTZ.RN.STRONG.GPU desc[UR4][R114.64], R126 ;  /* 0x0000007e720079a6 */ /* 0x0005e2000c12f304 */
[----:B------:R-:W-:Y:S05]  /*10f20*/  @!P0 BRA `(.L_x_271) ;  /* 0x00000008004c8947 */ /* 0x000fea0003800000 */
[----:B--2---:R-:W-:-:S04]  /*10f30*/  LEA R106, R139, R120, 0x2 ;  /* 0x000000788b6a7211 */ /* 0x004fc800078e10ff */
[CC--:B------:R-:W-:Y:S02]  /*10f40*/  IADD3 R110, P0, PT, R106.reuse, R104.reuse, RZ ;  /* 0x000000686a6e7210 */ /* 0x0c0fe40007f1e0ff */
[----:B------:R-:W-:Y:S02]  /*10f50*/  IADD3 R106, PT, PT, R106, R131, RZ ;  /* 0x000000836a6a7210 */ /* 0x000fe40007ffe0ff */
[----:B------:R-:W-:Y:S02]  /*10f60*/  IADD3.X R111, PT, PT, RZ, R105, RZ, P0, !PT ;  /* 0x00000069ff6f7210 */ /* 0x000fe400007fe4ff */
[C---:B------:R-:W-:Y:S02]  /*10f70*/  IADD3 R117, PT, PT, R106.reuse, R131, RZ ;  /* 0x000000836a757210 */ /* 0x040fe40007ffe0ff */
[-C--:B------:R-:W-:Y:S01]  /*10f80*/  IADD3 R108, P0, PT, R106, R104.reuse, RZ ;  /* 0x000000686a6c7210 */ /* 0x080fe20007f1e0ff */
[--C-:B------:R-:W-:Y:S01]  /*10f90*/  IMAD R106, R139, 0x5, R120.reuse ;  /* 0x000000058b6a7824 */ /* 0x100fe200078e0278 */
[-C--:B------:R-:W-:Y:S01]  /*10fa0*/  IADD3 R116, P1, PT, R117, R104.reuse, RZ ;  /* 0x0000006875747210 */ /* 0x080fe20007f3e0ff */
[----:B------:R-:W-:Y:S01]  /*10fb0*/  IMAD R118, R139, 0x6, R120 ;  /* 0x000000068b767824 */ /* 0x000fe200078e0278 */
[----:B------:R-:W-:Y:S01]  /*10fc0*/  IADD3.X R109, PT, PT, RZ, R105, RZ, P0, !PT ;  /* 0x00000069ff6d7210 */ /* 0x000fe200007fe4ff */
[----:B------:R0:W-:Y:S01]  /*10fd0*/  REDG.E.ADD.F32.FTZ.RN.STRONG.GPU desc[UR4][R110.64], R239 ;  /* 0x000000ef6e0079a6 */ /* 0x0001e2000c12f304 */
[----:B------:R-:W-:-:S02]  /*10fe0*/  IADD3 R114, P0, PT, R106, R104, RZ ;  /* 0x000000686a727210 */ /* 0x000fc40007f1e0ff */
[----:B------:R-:W-:Y:S01]  /*10ff0*/  IADD3 R106, PT, PT, R106, R131, RZ ;  /* 0x000000836a6a7210 */ /* 0x000fe20007ffe0ff */
[----:B------:R1:W-:Y:S01]  /*11000*/  REDG.E.ADD.F32.FTZ.RN.STRONG.GPU desc[UR4][R108.64], R235 ;  /* 0x000000eb6c0079a6 */ /* 0x0003e2000c12f304 */
[-C--:B------:R-:W-:Y:S02]  /*11010*/  IADD3.X R115, PT, PT, RZ, R105.reuse, RZ, P0, !PT ;  /* 0x00000069ff737210 */ /* 0x080fe400007fe4ff */
[-C--:B------:R-:W-:Y:S02]  /*11020*/  IADD3 R112, P0, PT, R106, R104.reuse, RZ ;  /* 0x000000686a707210 */ /* 0x080fe40007f1e0ff */
[-C--:B------:R-:W-:Y:S02]  /*11030*/  IADD3.X R117, PT, PT, RZ, R105.reuse, RZ, P1, !PT ;  /* 0x00000069ff757210 */ /* 0x080fe40000ffe4ff */
[----:B------:R-:W-:Y:S02]  /*11040*/  IADD3.X R113, PT, PT, RZ, R105, RZ, P0, !PT ;  /* 0x00000069ff717210 */ /* 0x000fe400007fe4ff */
[----:B0-----:R-:W-:Y:S01]  /*11050*/  IADD3 R110, P0, PT, R118, R104, RZ ;  /* 0x00000068766e7210 */ /* 0x001fe20007f1e0ff */
[----:B------:R0:W-:Y:S01]  /*11060*/  REDG.E.ADD.F32.FTZ.RN.STRONG.GPU desc[UR4][R116.64], R237 ;  /* 0x000000ed740079a6 */ /* 0x0001e2000c12f304 */
[----:B------:R-:W-:-:S02]  /*11070*/  IADD3 R107, PT, PT, R106, R131, RZ ;  /* 0x000000836a6b7210 */ /* 0x000fc40007ffe0ff */
[----:B------:R-:W-:Y:S01]  /*11080*/  IADD3 R118, PT, PT, R118, R131, RZ ;  /* 0x0000008376767210 */ /* 0x000fe20007ffe0ff */
[----:B------:R-:W-:Y:S01]  /*11090*/  REDG.E.ADD.F32.FTZ.RN.STRONG.GPU desc[UR4][R114.64], R233 ;  /* 0x000000e9720079a6 */ /* 0x000fe2000c12f304 */
[----:B------:R-:W-:Y:S02]  /*110a0*/  IADD3.X R111, PT, PT, RZ, R105, RZ, P0, !PT ;  /* 0x00000069ff6f7210 */ /* 0x000fe400007fe4ff */
[-C--:B------:R-:W-:Y:S01]  /*110b0*/  IADD3 R106, P1, PT, R107, R104.reuse, RZ ;  /* 0x000000686b6a7210 */ /* 0x080fe20007f3e0ff */
[----:B------:R2:W-:Y:S01]  /*110c0*/  REDG.E.ADD.F32.FTZ.RN.STRONG.GPU desc[UR4][R112.64], R231 ;  /* 0x000000e7700079a6 */ /* 0x0005e2000c12f304 */
[C---:B-1----:R-:W-:Y:S02]  /*110d0*/  IADD3 R108, P0, PT, R118.reuse, R104, RZ ;  /* 0x00000068766c7210 */ /* 0x042fe40007f1e0ff */
[----:B------:R-:W-:Y:S01]  /*110e0*/  IADD3 R119, PT, PT, R118, R131, RZ ;  /* 0x0000008376777210 */ /* 0x000fe20007ffe0ff */
[----:B0-----:R-:W-:Y:S01]  /*110f0*/  IMAD R117, R139, 0x7, R120 ;  /* 0x000000078b757824 */ /* 0x001fe200078e0278 */
[----:B------:R-:W-:-:S02]  /*11100*/  IADD3.X R107, PT, PT, RZ, R105, RZ, P1, !PT ;  /* 0x00000069ff6b7210 */ /* 0x000fc40000ffe4ff */
[----:B------:R-:W-:Y:S02]  /*11110*/  IADD3.X R109, PT, PT, RZ, R105, RZ, P0, !PT ;  /* 0x00000069ff6d7210 */ /* 0x000fe400007fe4ff */
[-C--:B------:R-:W-:Y:S01]  /*11120*/  IADD3 R118, P0, PT, R119, R104.reuse, RZ ;  /* 0x0000006877767210 */ /* 0x080fe20007f1e0ff */
[----:B------:R0:W-:Y:S01]  /*11130*/  REDG.E.ADD.F32.FTZ.RN.STRONG.GPU desc[UR4][R106.64], R229 ;  /* 0x000000e56a0079a6 */ /* 0x0001e2000c12f304 */
[C---:B------:R-:W-:Y:S02]  /*11140*/  IADD3 R116, P1, PT, R117.reuse, R104, RZ ;  /* 0x0000006875747210 */ /* 0x040fe40007f3e0ff */
[----:B--2---:R-:W-:Y:S01]  /*11150*/  IADD3 R112, PT, PT, R117, R131, RZ ;  /* 0x0000008375707210 */ /* 0x004fe20007ffe0ff */
[----:B------:R1:W-:Y:S01]  /*11160*/  REDG.E.ADD.F32.FTZ.RN.STRONG.GPU desc[UR4][R110.64], R227 ;  /* 0x000000e36e0079a6 */ /* 0x0003e2000c12f304 */
[-C--:B------:R-:W-:Y:S02]  /*11170*/  IADD3.X R119, PT, PT, RZ, R105.reuse, RZ, P0, !PT ;  /* 0x00000069ff777210 */ /* 0x080fe400007fe4ff */
[----:B------:R-:W-:Y:S01]  /*11180*/  IADD3.X R117, PT, PT, RZ, R105, RZ, P1, !PT ;  /* 0x00000069ff757210 */ /* 0x000fe20000ffe4ff */
[----:B------:R-:W-:Y:S01]  /*11190*/  REDG.E.ADD.F32.FTZ.RN.STRONG.GPU desc[UR4][R108.64], R143 ;  /* 0x0000008f6c0079a6 */ /* 0x000fe2000c12f304 */
[----:B------:R-:W-:-:S02]  /*111a0*/  LEA R113, R139, R120, 0x3 ;  /* 0x000000788b717211 */ /* 0x000fc400078e18ff */
[C---:B0-----:R-:W-:Y:S01]  /*111b0*/  IADD3 R106, P0, PT, R112.reuse, R104, RZ ;  /* 0x00000068706a7210 */ /* 0x041fe20007f1e0ff */
[----:B------:R-:W-:Y:S01]  /*111c0*/  REDG.E.ADD.F32.FTZ.RN.STRONG.GPU desc[UR4][R118.64], R225 ;  /* 0x000000e1760079a6 */ /* 0x000fe2000c12f304 */
[----:B-1----:R-:W-:-:S03]  /*111d0*/  IADD3 R111, PT, PT, R112, R131, RZ ;  /* 0x00000083706f7210 */ /* 0x002fc60007ffe0ff */
[----:B------:R0:W-:Y:S01]  /*111e0*/  REDG.E.ADD.F32.FTZ.RN.STRONG.GPU desc[UR4][R116.64], R135 ;  /* 0x00000087740079a6 */ /* 0x0001e2000c12f304 */
[----:B------:R-:W-:Y:S02]  /*111f0*/  IADD3.X R107, PT, PT, RZ, R105, RZ, P0, !PT ;  /* 0x00000069ff6b7210 */ /* 0x000fe400007fe4ff */
[-C--:B------:R-:W-:Y:S02]  /*11200*/  IADD3 R114, PT, PT, R113, R131.reuse, RZ ;  /* 0x0000008371727210 */ /* 0x080fe40007ffe0ff */
[----:B------:R-:W-:Y:S01]  /*11210*/  IADD3 R110, P0, PT, R111, R104, RZ ;  /* 0x000000686f6e7210 */ /* 0x000fe20007f1e0ff */
[----:B------:R1:W-:Y:S01]  /*11220*/  REDG.E.ADD.F32.FTZ.RN.STRONG.GPU desc[UR4][R106.64], R121 ;  /* 0x000000796a0079a6 */ /* 0x0003e2000c12f304 */
[----:B------:R-:W-:Y:S02]  /*11230*/  IADD3 R115, PT, PT, R114, R131, RZ ;  /* 0x0000008372737210 */ /* 0x000fe40007ffe0ff */
[----:B------:R-:W-:Y:S02]  /*11240*/  IADD3.X R111, PT, PT, RZ, R105, RZ, P0, !PT ;  /* 0x00000069ff6f7210 */ /* 0x000fe400007fe4ff */
[----:B0-----:R-:W-:-:S02]  /*11250*/  IADD3 R116, PT, PT, R148, -0x1, RZ ;  /* 0xffffffff94747810 */ /* 0x001fc40007ffe0ff */
[-C--:B------:R-:W-:Y:S01]  /*11260*/  IADD3 R108, P1, PT, R113, R104.reuse, RZ ;  /* 0x00000068716c7210 */ /* 0x080fe20007f3e0ff */
[----:B------:R1:W-:Y:S01]  /*11270*/  REDG.E.ADD.F32.FTZ.RN.STRONG.GPU desc[UR4][R110.64], R125 ;  /* 0x0000007d6e0079a6 */ /* 0x0003e2000c12f304 */
[----:B------:R-:W-:Y:S02]  /*11280*/  ISETP.GE.U32.AND P0, PT, R116, 0x3, PT ;  /* 0x000000037400780c */ /* 0x000fe40003f06070 */
[-C--:B------:R-:W-:Y:S02]  /*11290*/  IADD3 R112, P2, PT, R114, R104.reuse, RZ ;  /* 0x0000006872707210 */ /* 0x080fe40007f5e0ff */
[----:B------:R-:W-:Y:S02]  /*112a0*/  IADD3 R114, P3, PT, R115, R104, RZ ;  /* 0x0000006873727210 */ /* 0x000fe40007f7e0ff */
[-C--:B------:R-:W-:Y:S02]  /*112b0*/  IADD3.X R109, PT, PT, RZ, R105.reuse, RZ, P1, !PT ;  /* 0x00000069ff6d7210 */ /* 0x080fe40000ffe4ff */
[----:B------:R-:W-:-:S02]  /*112c0*/  IADD3.X R113, PT, PT, RZ, R105, RZ, P2, !PT ;  /* 0x00000069ff717210 */ /* 0x000fc400017fe4ff */
[----:B------:R-:W-:Y:S01]  /*112d0*/  IADD3.X R115, PT, PT, RZ, R105, RZ, P3, !PT ;  /* 0x00000069ff737210 */ /* 0x000fe20001ffe4ff */
[----:B------:R1:W-:Y:S04]  /*112e0*/  REDG.E.ADD.F32.FTZ.RN.STRONG.GPU desc[UR4][R108.64], R127 ;  /* 0x0000007f6c0079a6 */ /* 0x0003e8000c12f304 */
[----:B------:R1:W-:Y:S04]  /*112f0*/  REDG.E.ADD.F32.FTZ.RN.STRONG.GPU desc[UR4][R112.64], R129 ;  /* 0x00000081700079a6 */ /* 0x0003e8000c12f304 */
[----:B------:R1:W-:Y:S01]  /*11300*/  REDG.E.ADD.F32.FTZ.RN.STRONG.GPU desc[UR4][R114.64], R133 ;  /* 0x00000085720079a6 */ /* 0x0003e2000c12f304 */
[----:B------:R-:W-:Y:S05]  /*11310*/  @!P0 BRA `(.L_x_271) ;  /* 0x0000000400508947 */ /* 0x000fea0003800000 */
[C-C-:B-1----:R-:W-:Y:S02]  /*11320*/  IMAD R107, R139.reuse, 0x9, R120.reuse ;  /* 0x000000098b6b7824 */ /* 0x142fe400078e0278 */
[C-C-:B------:R-:W-:Y:S02]  /*11330*/  IMAD R109, R139.reuse, 0xa, R120.reuse ;  /* 0x0000000a8b6d7824 */ /* 0x140fe400078e0278 */
[--C-:B------:R-:W-:Y:S01]  /*11340*/  IMAD R111, R139, 0xb, R120.reuse ;  /* 0x0000000b8b6f7824 */ /* 0x100fe200078e0278 */
[-C--:B------:R-:W-:Y:S01]  /*11350*/  IADD3 R106, P5, PT, R107, R104.reuse, RZ ;  /* 0x000000686b6a7210 */ /* 0x080fe20007fbe0ff */
[--C-:B------:R-:W-:Y:S01]  /*11360*/  IMAD R113, R139, 0xc, R120.reuse ;  /* 0x0000000c8b717824 */ /* 0x100fe200078e0278 */
[-C--:B------:R-:W-:Y:S01]  /*11370*/  IADD3 R107, PT, PT, R107, R131.reuse, RZ ;  /* 0x000000836b6b7210 */ /* 0x080fe20007ffe0ff */
[--C-:B------:R-:W-:Y:S01]  /*11380*/  IMAD R115, R139, 0xd, R120.reuse ;  /* 0x0000000d8b737824 */ /* 0x100fe200078e0278 */
[-C--:B------:R-:W-:Y:S01]  /*11390*/  IADD3 R108, P4, PT, R109, R104.reuse, RZ ;  /* 0x000000686d6c7210 */ /* 0x080fe20007f9e0ff */
[--C-:B------:R-:W-:Y:S01]  /*113a0*/  IMAD R117, R139, 0xe, R120.reuse ;  /* 0x0000000e8b757824 */ /* 0x100fe200078e0278 */
[----:B------:R-:W-:Y:S01]  /*113b0*/  IADD3 R121, PT, PT, R107, R131, RZ ;  /* 0x000000836b797210 */ /* 0x000fe20007ffe0ff */
[----:B------:R-:W-:Y:S01]  /*113c0*/  IMAD R139, R139, 0xf, R120 ;  /* 0x0000000f8b8b7824 */ /* 0x000fe200078e0278 */
[----:B------:R-:W-:-:S02]  /*113d0*/  IADD3 R118, P2, PT, R107, R104, RZ ;  /* 0x000000686b767210 */ /* 0x000fc40007f5e0ff */
[----:B------:R-:W-:Y:S02]  /*113e0*/  IADD3 R109, PT, PT, R109, R131, RZ ;  /* 0x000000836d6d7210 */ /* 0x000fe40007ffe0ff */
[----:B------:R-:W-:Y:S02]  /*113f0*/  IADD3.X R107, PT, PT, RZ, R105, RZ, P5, !PT ;  /* 0x00000069ff6b7210 */ /* 0x000fe40002ffe4ff */
[-C--:B------:R-:W-:Y:S02]  /*11400*/  IADD3 R120, P5, PT, R121, R104.reuse, RZ ;  /* 0x0000006879787210 */ /* 0x080fe40007fbe0ff */
[----:B------:R-:W-:Y:S01]  /*11410*/  IADD3 R110, P6, PT, R111, R104, RZ ;  /* 0x000000686f6e7210 */ /* 0x000fe20007fde0ff */
[----:B------:R-:W-:Y:S01]  /*11420*/  REDG.E.ADD.F32.FTZ.RN.STRONG.GPU desc[UR4][R106.64], R123 ;  /* 0x0000007b6a0079a6 */ /* 0x000fe2000c12f304 */
[-C--:B------:R-:W-:Y:S02]  /*11430*/  IADD3 R127, PT, PT, R109, R131.reuse, RZ ;  /* 0x000000836d7f7210 */ /* 0x080fe40007ffe0ff */
[----:B------:R-:W-:-:S02]  /*11440*/  IADD3 R111, PT, PT, R111, R131, RZ ;  /* 0x000000836f6f7210 */ /* 0x000fc40007ffe0ff */
[----:B------:R-:W-:Y:S02]  /*11450*/  IADD3.X R121, PT, PT, RZ, R105, RZ, P5, !PT ;  /* 0x00000069ff797210 */ /* 0x000fe40002ffe4ff */
[-C--:B------:R-:W-:Y:S02]  /*11460*/  IADD3 R112, P3, PT, R113, R104.reuse, RZ ;  /* 0x0000006871707210 */ /* 0x080fe40007f7e0ff */
[-C--:B------:R-:W-:Y:S02]  /*11470*/  IADD3 R124, P5, PT, R109, R104.reuse, RZ ;  /* 0x000000686d7c7210 */ /* 0x080fe40007fbe0ff */
[----:B------:R-:W-:Y:S02]  /*11480*/  IADD3 R113, PT, PT, R113, R131, RZ ;  /* 0x0000008371717210 */ /* 0x000fe40007ffe0ff */
[----:B------:R-:W-:Y:S02]  /*11490*/  IADD3.X R109, PT, PT, RZ, R105, RZ, P4, !PT ;  /* 0x00000069ff6d7210 */ /* 0x000fe400027fe4ff */
[----:B------:R-:W-:-:S02]  /*114a0*/  IADD3 R126, P4, PT, R127, R104, RZ ;  /* 0x000000687f7e7210 */ /* 0x000fc40007f9e0ff */
[----:B------:R-:W-:Y:S02]  /*114b0*/  IADD3.X R119, PT, PT, RZ, R105, RZ, P2, !PT ;  /* 0x00000069ff777210 */ /* 0x000fe400017fe4ff */
[-C--:B------:R-:W-:Y:S02]  /*114c0*/  IADD3 R133, PT, PT, R111, R131.reuse, RZ ;  /* 0x000000836f857210 */ /* 0x080fe40007ffe0ff */
[CC--:B------:R-:W-:Y:S01]  /*114d0*/  IADD3 R122, P2, PT, R139.reuse, R104.reuse, RZ ;  /* 0x000000688b7a7210 */ /* 0x0c0fe20007f5e0ff */
[----:B------:R0:W-:Y:S01]  /*114e0*/  REDG.E.ADD.F32.FTZ.RN.STRONG.GPU desc[UR4][R118.64], R137 ;  /* 0x00000089760079a6 */ /* 0x0001e2000c12f304 */
[----:B------:R-:W-:Y:S02]  /*114f0*/  IADD3 R140, PT, PT, R139, R131, RZ ;  /* 0x000000838b8c7210 */ /* 0x000fe40007ffe0ff */
[----:B------:R-:W-:Y:S01]  /*11500*/  IADD3.X R125, PT, PT, RZ, R105, RZ, P5, !PT ;  /* 0x00000069ff7d7210 */ /* 0x000fe20002ffe4ff */
[----:B------:R-:W-:Y:S01]  /*11510*/  REDG.E.ADD.F32.FTZ.RN.STRONG.GPU desc[UR4][R120.64], R141 ;  /* 0x0000008d780079a6 */ /* 0x000fe2000c12f304 */
[----:B------:R-:W-:-:S02]  /*11520*/  IADD3 R114, P1, PT, R115, R104, RZ ;  /* 0x0000006873727210 */ /* 0x000fc40007f3e0ff */
[-C--:B------:R-:W-:Y:S01]  /*11530*/  IADD3 R128, P5, PT, R111, R104.reuse, RZ ;  /* 0x000000686f807210 */ /* 0x080fe20007fbe0ff */
[----:B------:R1:W-:Y:S01]  /*11540*/  REDG.E.ADD.F32.FTZ.RN.STRONG.GPU desc[UR4][R108.64], R145 ;  /* 0x000000916c0079a6 */ /* 0x0003e2000c12f304 */
[-C--:B------:R-:W-:Y:S02]  /*11550*/  IADD3 R139, PT, PT, R113, R131.reuse, RZ ;  /* 0x00000083718b7210 */ /* 0x080fe40007ffe0ff */
[----:B------:R-:W-:Y:S01]  /*11560*/  IADD3 R115, PT, PT, R115, R131, RZ ;  /* 0x0000008373737210 */ /* 0x000fe20007ffe0ff */
[----:B------:R3:W-:Y:S01]  /*11570*/  REDG.E.ADD.F32.FTZ.RN.STRONG.GPU desc[UR4][R124.64], R191 ;  /* 0x000000bf7c0079a6 */ /* 0x0007e2000c12f304 */
[-C--:B------:R-:W-:Y:S02]  /*11580*/  IADD3.X R127, PT, PT, RZ, R105.reuse, RZ, P4, !PT ;  /* 0x00000069ff7f7210 */ /* 0x080fe400027fe4ff */
[----:B------:R-:W-:Y:S02]  /*11590*/  IADD3.X R111, PT, PT, RZ, R105, RZ, P6, !PT ;  /* 0x00000069ff6f7210 */ /* 0x000fe400037fe4ff */
[-C--:B------:R-:W-:Y:S01]  /*115a0*/  IADD3 R116, P0, PT, R117, R104.reuse, RZ ;  /* 0x0000006875747210 */ /* 0x080fe20007f1e0ff */
[----:B------:R3:W-:Y:S01]  /*115b0*/  REDG.E.ADD.F32.FTZ.RN.STRONG.GPU desc[UR4][R126.64], R193 ;  /* 0x000000c17e0079a6 */ /* 0x0007e2000c12f304 */
[----:B------:R-:W-:-:S02]  /*115c0*/  IADD3 R130, P4, PT, R113, R104, RZ ;  /* 0x0000006871827210 */ /* 0x000fc40007f9e0ff */
[-C--:B------:R-:W-:Y:S01]  /*115d0*/  IADD3 R132, P6, PT, R133, R104.reuse, RZ ;  /* 0x0000006885847210 */ /* 0x080fe20007fde0ff */
[----:B------:R3:W-:Y:S01]  /*115e0*/  REDG.E.ADD.F32.FTZ.RN.STRONG.GPU desc[UR4][R110.64], R195 ;  /* 0x000000c36e0079a6 */ /* 0x0007e2000c12f304 */
[----:B------:R-:W-:Y:S02]  /*115f0*/  IADD3 R117, PT, PT, R117, R131, RZ ;  /* 0x0000008375757210 */ /* 0x000fe40007ffe0ff */
[----:B------:R-:W-:Y:S02]  /*11600*/  IADD3.X R113, PT, PT, RZ, R105, RZ, P3, !PT ;  /* 0x00000069ff717210 */ /* 0x000fe40001ffe4ff */
[----:B------:R-:W-:Y:S02]  /*11610*/  IADD3 R138, P3, PT, R139, R104, RZ ;  /* 0x000000688b8a7210 */ /* 0x000fe40007f7e0ff */
[----:B------:R-:W-:Y:S02]  /*11620*/  IADD3 R143, PT, PT, R115, R131, RZ ;  /* 0x00000083738f7210 */ /* 0x000fe40007ffe0ff */
[----:B------:R-:W-:-:S02]  /*11630*/  IADD3.X R129, PT, PT, RZ, R105, RZ, P5, !PT ;  /* 0x00000069ff817210 */ /* 0x000fc40002ffe4ff */
[----:B------:R-:W-:Y:S02]  /*11640*/  IADD3.X R133, PT, PT, RZ, R105, RZ, P6, !PT ;  /* 0x00000069ff857210 */ /* 0x000fe400037fe4ff */
[-C--:B------:R-:W-:Y:S01]  /*11650*/  IADD3 R136, P6, PT, R117, R104.reuse, RZ ;  /* 0x0000006875887210 */ /* 0x080fe20007fde0ff */
[----:B------:R3:W-:Y:S01]  /*11660*/  REDG.E.ADD.F32.FTZ.RN.STRONG.GPU desc[UR4][R128.64], R197 ;  /* 0x000000c5800079a6 */ /* 0x0007e2000c12f304 */
[----:B------:R-:W-:Y:S02]  /*11670*/  IADD3 R134, P5, PT, R115, R104, RZ ;  /* 0x0000006873867210 */ /* 0x000fe40007fbe0ff */
[-C--:B------:R-:W-:Y:S01]  /*11680*/  IADD3 R117, PT, PT, R117, R131.reuse, RZ ;  /* 0x0000008375757210 */ /* 0x080fe20007ffe0ff */
[----:B------:R3:W-:Y:S01]  /*11690*/  REDG.E.ADD.F32.FTZ.RN.STRONG.GPU desc[UR4][R132.64], R199 ;  /* 0x000000c7840079a6 */ /* 0x0007e2000c12f304 */
[----:B------:R-:W-:Y:S02]  /*116a0*/  IADD3 R225, PT, PT, R140, R131, RZ ;  /* 0x000000838ce17210 */ /* 0x000fe40007ffe0ff */
[-C--:B------:R-:W-:Y:S01]  /*116b0*/  IADD3.X R139, PT, PT, RZ, R105.reuse, RZ, P3, !PT ;  /* 0x00000069ff8b7210 */ /* 0x080fe20001ffe4ff */
[----:B------:R3:W-:Y:S01]  /*116c0*/  REDG.E.ADD.F32.FTZ.RN.STRONG.GPU desc[UR4][R112.64], R201 ;  /* 0x000000c9700079a6 */ /* 0x0007e2000c12f304 */
[----:B------:R-:W-:-:S02]  /*116d0*/  IADD3.X R131, PT, PT, RZ, R105, RZ, P4, !PT ;  /* 0x00000069ff837210 */ /* 0x000fc400027fe4ff */
[-C--:B------:R-:W-:Y:S02]  /*116e0*/  IADD3 R142, P3, PT, R143, R104.reuse, RZ ;  /* 0x000000688f8e7210 */ /* 0x080fe40007f7e0ff */
[-C--:B------:R-:W-:Y:S01]  /*116f0*/  IADD3.X R115, PT, PT, RZ, R105.reuse, RZ, P1, !PT ;  /* 0x00000069ff737210 */ /* 0x080fe20000ffe4ff */
[----:B------:R3:W-:Y:S01]  /*11700*/  REDG.E.ADD.F32.FTZ.RN.STRONG.GPU desc[UR4][R130.64], R203 ;  /* 0x000000cb820079a6 */ /* 0x0007e2000c12f304 */
[-C--:B------:R-:W-:Y:S02]  /*11710*/  IADD3 R144, P1, PT, R117, R104.reuse, RZ ;  /* 0x0000006875907210 */ /* 0x080fe40007f3e0ff */
[-C--:B------:R-:W-:Y:S01]  /*11720*/  IADD3.X R135, PT, PT, RZ, R105.reuse, RZ, P5, !PT ;  /* 0x00000069ff877210 */ /* 0x080fe20002ffe4ff */
[----:B------:R3:W-:Y:S01]  /*11730*/  REDG.E.ADD.F32.FTZ.RN.STRONG.GPU desc[UR4][R138.64], R205 ;  /* 0x000000cd8a0079a6 */ /* 0x0007e2000c12f304 */
[-C--:B------:R-:W-:Y:S02]  /*11740*/  IADD3.X R143, PT, PT, RZ, R105.reuse, RZ, P3, !PT ;  /* 0x00000069ff8f7210 */ /* 0x080fe40001ffe4ff */
[----:B------:R-:W-:Y:S01]  /*11750*/  IADD3 R140, P4, PT, R140, R104, RZ ;  /* 0x000000688c8c7210 */ /* 0x000fe20007f9e0ff */
[----:B------:R3:W-:Y:S01]  /*11760*/  REDG.E.ADD.F32.FTZ.RN.STRONG.GPU desc[UR4][R114.64], R207 ;  /* 0x000000cf720079a6 */ /* 0x0007e2000c12f304 */
[----:B------:R-:W-:-:S02]  /*11770*/  IADD3.X R117, PT, PT, RZ, R105, RZ, P0, !PT ;  /* 0x00000069ff757210 */ /* 0x000fc400007fe4ff */
[----:B------:R-:W-:Y:S01]  /*11780*/  IADD3 R104, P5, PT, R225, R104, RZ ;  /* 0x00000068e1687210 */ /* 0x000fe20007fbe0ff */
[----:B------:R3:W-:Y:S01]  /*11790*/  REDG.E.ADD.F32.FTZ.RN.STRONG.GPU desc[UR4][R134.64], R209 ;  /* 0x000000d1860079a6 */ /* 0x0007e2000c12f304 */
[-C--:B0-----:R-:W-:Y:S02]  /*117a0*/  IADD3.X R137, PT, PT, RZ, R105.reuse, RZ, P6, !PT ;  /* 0x00000069ff897210 */ /* 0x081fe400037fe4ff */
[-C--:B-1----:R-:W-:Y:S01]  /*117b0*/  IADD3.X R145, PT, PT, RZ, R105.reuse, RZ, P1, !PT ;  /* 0x00000069ff917210 */ /* 0x082fe20000ffe4ff */
[----:B------:R3:W-:Y:S01]  /*117c0*/  REDG.E.ADD.F32.FTZ.RN.STRONG.GPU desc[UR4][R142.64], R211 ;  /* 0x000000d38e0079a6 */ /* 0x0007e2000c12f304 */
[-C--:B------:R-:W-:Y:S02]  /*117d0*/  IADD3.X R123, PT, PT, RZ, R105.reuse, RZ, P2, !PT ;  /* 0x00000069ff7b7210 */ /* 0x080fe400017fe4ff */
[-C--:B------:R-:W-:Y:S01]  /*117e0*/  IADD3.X R141, PT, PT, RZ, R105.reuse, RZ, P4, !PT ;  /* 0x00000069ff8d7210 */ /* 0x080fe200027fe4ff */
[----:B------:R3:W-:Y:S01]  /*117f0*/  REDG.E.ADD.F32.FTZ.RN.STRONG.GPU desc[UR4][R116.64], R213 ;  /* 0x000000d5740079a6 */ /* 0x0007e2000c12f304 */
[----:B------:R-:W-:-:S03]  /*11800*/  IADD3.X R105, PT, PT, RZ, R105, RZ, P5, !PT ;  /* 0x00000069ff697210 */ /* 0x000fc60002ffe4ff */
[----:B------:R3:W-:Y:S04]  /*11810*/  REDG.E.ADD.F32.FTZ.RN.STRONG.GPU desc[UR4][R136.64], R215 ;  /* 0x000000d7880079a6 */ /* 0x0007e8000c12f304 */
[----:B------:R3:W-:Y:S04]  /*11820*/  REDG.E.ADD.F32.FTZ.RN.STRONG.GPU desc[UR4][R144.64], R217 ;  /* 0x000000d9900079a6 */ /* 0x0007e8000c12f304 */
[----:B------:R3:W-:Y:S04]  /*11830*/  REDG.E.ADD.F32.FTZ.RN.STRONG.GPU desc[UR4][R122.64], R219 ;  /* 0x000000db7a0079a6 */ /* 0x0007e8000c12f304 */
[----:B------:R3:W-:Y:S04]  /*11840*/  REDG.E.ADD.F32.FTZ.RN.STRONG.GPU desc[UR4][R140.64], R221 ;  /* 0x000000dd8c0079a6 */ /* 0x0007e8000c12f304 */
[----:B------:R3:W-:Y:S02]  /*11850*/  REDG.E.ADD.F32.FTZ.RN.STRONG.GPU desc[UR4][R104.64], R223 ;  /* 0x000000df680079a6 */ /* 0x0007e4000c12f304 */
.L_x_271:
[----:B------:R-:W-:Y:S05]  /*11860*/  BSYNC.RECONVERGENT B0 ;  /* 0x0000000000007941 */ /* 0x000fea0003800200 */
.L_x_270:
[----:B0123--:R-:W0:Y:S01]  /*11870*/  S2R R110, SR_TID.X ;  /* 0x00000000006e7919 */ /* 0x00fe220000002100 */
[----:B------:R-:W0:Y:S01]  /*11880*/  S2UR UR6, SR_CTAID.X ;  /* 0x00000000000679c3 */ /* 0x000e220000002500 */
[----:B------:R-:W-:Y:S01]  /*11890*/  FMUL R107, R146, R181 ;  /* 0x000000b5926b7220 */ /* 0x000fe20000400000 */
[----:B------:R-:W-:Y:S01]  /*118a0*/  FFMA R104, R0, R179, RZ ;  /* 0x000000b300687223 */ /* 0x000fe200000000ff */
[----:B------:R-:W-:Y:S02]  /*118b0*/  FMUL R106, R103, R181 ;  /* 0x000000b5676a7220 */ /* 0x000fe40000400000 */
[----:B------:R-:W-:Y:S01]  /*118c0*/  FFMA R108, R102, -R180, -R107 ;  /* 0x800000b4666c7223 */ /* 0x000fe2000000086b */
[----:B------:R-:W-:Y:S01]  /*118d0*/  FFMA R105, R151, R176, R104 ;  /* 0x000000b097697223 */ /* 0x000fe20000000068 */
[----:B------:R-:W-:Y:S01]  /*118e0*/  FFMA R107, R99, -R180, -R106 ;  /* 0x800000b4636b7223 */ /* 0x000fe2000000086a */
[----:B------:R-:W0:Y:S02]  /*118f0*/  LDC R109, c[0x0][0x360] ;  /* 0x0000d800ff6d7b82 */ /* 0x000e240000000800 */
[----:B------:R-:W-:Y:S01]  /*11900*/  FFMA R104, R150, R177, R105 ;  /* 0x000000b196687223 */ /* 0x000fe20000000069 */
[-C--:B------:R-:W-:Y:S01]  /*11910*/  FFMA R105, R101, -R178.reuse, R108 ;  /* 0x800000b265697223 */ /* 0x080fe2000000006c */
[----:B------:R-:W-:-:S02]  /*11920*/  FFMA R112, R98, -R178, R107 ;  /* 0x800000b262707223 */ /* 0x000fc4000000006b */
[----:B------:R-:W-:Y:S01]  /*11930*/  FADD R107, R149, R104 ;  /* 0x00000068956b7221 */ /* 0x000fe20000000000 */
[----:B------:R-:W-:Y:S01]  /*11940*/  FFMA R108, RZ, R100, R105 ;  /* 0x00000064ff6c7223 */ /* 0x000fe20000000069 */
[----:B------:R-:W-:-:S03]  /*11950*/  FFMA R112, RZ, R97, R112 ;  /* 0x00000061ff707223 */ /* 0x000fc60000000070 */
[C---:B------:R-:W-:Y:S01]  /*11960*/  FMUL R117, R107.reuse, R108 ;  /* 0x0000006c6b757220 */ /* 0x040fe20000400000 */
[----:B------:R-:W-:Y:S01]  /*11970*/  FMUL R119, R107, R112 ;  /* 0x000000706b777220 */ /* 0x000fe20000400000 */
[----:B0-----:R-:W-:-:S04]  /*11980*/  IMAD R106, R109, UR6, R110 ;  /* 0x000000066d6a7c24 */ /* 0x001fc8000f8e026e */
[C---:B------:R-:W-:Y:S02]  /*11990*/  IMAD R110, R106.reuse, UR14, RZ ;  /* 0x0000000e6a6e7c24 */ /* 0x040fe4000f8e02ff */
[----:B------:R-:W-:-:S03]  /*119a0*/  IMAD R113, R106, UR30, RZ ;  /* 0x0000001e6a717c24 */ /* 0x000fc6000f8e02ff */
[C---:B------:R-:W-:Y:S02]  /*119b0*/  IADD3 R104, PT, PT, R110.reuse, UR15, RZ ;  /* 0x0000000f6e687c10 */ /* 0x040fe4000fffe0ff */
[----:B------:R-:W-:Y:S02]  /*119c0*/  IADD3 R110, P0, PT, R110, UR12, RZ ;  /* 0x0000000c6e6e7c10 */ /* 0x000fe4000ff1e0ff */
[C---:B------:R-:W-:Y:S02]  /*119d0*/  IADD3 R107, PT, PT, R104.reuse, UR15, RZ ;  /* 0x0000000f686b7c10 */ /* 0x040fe4000fffe0ff */
[----:B------:R-:W-:Y:S02]  /*119e0*/  IADD3 R108, P1, PT, R104, UR12, RZ ;  /* 0x0000000c686c7c10 */ /* 0x000fe4000ff3e0ff */
[----:B------:R-:W-:Y:S01]  /*119f0*/  IADD3.X R111, PT, PT, RZ, UR13, RZ, P0, !PT ;  /* 0x0000000dff6f7c10 */ /* 0x000fe200087fe4ff */
[----:B------:R-:W0:Y:S01]  /*11a00*/  LDC.64 R104, c[0x0][0x818] ;  /* 0x00020600ff687b82 */ /* 0x000e220000000a00 */
[----:B------:R-:W-:-:S02]  /*11a10*/  IADD3 R106, P0, PT, R107, UR12, RZ ;  /* 0x0000000c6b6a7c10 */ /* 0x000fc4000ff1e0ff */
[C---:B------:R-:W-:Y:S01]  /*11a20*/  IADD3 R115, PT, PT, R113.reuse, UR31, RZ ;  /* 0x0000001f71737c10 */ /* 0x040fe2000fffe0ff */
[----:B------:R1:W-:Y:S01]  /*11a30*/  REDG.E.ADD.F32.FTZ.RN.STRONG.GPU desc[UR4][R110.64], R181 ;  /* 0x000000b56e0079a6 */ /* 0x0003e2000c12f304 */
[----:B------:R-:W-:Y:S02]  /*11a40*/  IADD3.X R109, PT, PT, RZ, UR13, RZ, P1, !PT ;  /* 0x0000000dff6d7c10 */ /* 0x000fe40008ffe4ff */
[----:B------:R-:W-:Y:S02]  /*11a50*/  IADD3 R112, P1, PT, R113, UR32, RZ ;  /* 0x0000002071707c10 */ /* 0x000fe4000ff3e0ff */
[----:B------:R-:W-:Y:S01]  /*11a60*/  IADD3.X R107, PT, PT, RZ, UR13, RZ, P0, !PT ;  /* 0x0000000dff6b7c10 */ /* 0x000fe200087fe4ff */
[----:B------:R2:W-:Y:S01]  /*11a70*/  REDG.E.ADD.F32.FTZ.RN.STRONG.GPU desc[UR4][R108.64], R180 ;  /* 0x000000b46c0079a6 */ /* 0x0005e2000c12f304 */
[C---:B------:R-:W-:Y:S02]  /*11a80*/  IADD3 R114, P0, PT, R115.reuse, UR32, RZ ;  /* 0x0000002073727c10 */ /* 0x040fe4000ff1e0ff */
[----:B------:R-:W-:Y:S01]  /*11a90*/  IADD3.X R113, PT, PT, RZ, UR33, RZ, P1, !PT ;  /* 0x00000021ff717c10 */ /* 0x000fe20008ffe4ff */
[----:B------:R-:W-:Y:S01]  /*11aa0*/  REDG.E.ADD.F32.FTZ.RN.STRONG.GPU desc[UR4][R106.64], R178 ;  /* 0x000000b26a0079a6 */ /* 0x000fe2000c12f304 */
[----:B------:R-:W-:-:S02]  /*11ab0*/  IADD3 R116, PT, PT, R115, UR31, RZ ;  /* 0x0000001f73747c10 */ /* 0x000fc4000fffe0ff */
[----:B------:R-:W-:Y:S01]  /*11ac0*/  IADD3.X R115, PT, PT, RZ, UR33, RZ, P0, !PT ;  /* 0x00000021ff737c10 */ /* 0x000fe200087fe4ff */
[----:B------:R-:W-:Y:S01]  /*11ad0*/  IMAD R118, R167, UR18, RZ ;  /* 0x00000012a7767c24 */ /* 0x000fe2000f8e02ff */
[----:B------:R-:W-:Y:S01]  /*11ae0*/  REDG.E.ADD.F32.FTZ.RN.STRONG.GPU desc[UR4][R112.64], R188 ;  /* 0x000000bc700079a6 */ /* 0x000fe2000c12f304 */
[----:B-1----:R-:W-:-:S03]  /*11af0*/  IADD3 R110, P0, PT, R116, UR32, RZ ;  /* 0x00000020746e7c10 */ /* 0x002fc6000ff1e0ff */
[----:B------:R1:W-:Y:S01]  /*11b00*/  REDG.E.ADD.F32.FTZ.RN.STRONG.GPU desc[UR4][R114.64], R189 ;  /* 0x000000bd720079a6 */ /* 0x0003e2000c12f304 */
[C---:B--2---:R-:W-:Y:S02]  /*11b10*/  IADD3 R108, P1, PT, R118.reuse, UR16, RZ ;  /* 0x00000010766c7c10 */ /* 0x044fe4000ff3e0ff */
[----:B------:R-:W-:Y:S02]  /*11b20*/  IADD3 R118, PT, PT, R118, UR19, RZ ;  /* 0x0000001376767c10 */ /* 0x000fe4000fffe0ff */
[----:B------:R-:W-:Y:S01]  /*11b30*/  IADD3.X R111, PT, PT, RZ, UR33, RZ, P0, !PT ;  /* 0x00000021ff6f7c10 */ /* 0x000fe200087fe4ff */
[----:B-1----:R-:W1:Y:S01]  /*11b40*/  LDC R114, c[0x0][0x430] ;  /* 0x00010c00ff727b82 */ /* 0x002e620000000800 */
[----:B------:R-:W-:Y:S01]  /*11b50*/  IADD3 R106, P0, PT, R118, UR16, RZ ;  /* 0x00000010766a7c10 */ /* 0x000fe2000ff1e0ff */
[----:B------:R-:W-:Y:S01]  /*11b60*/  IMAD R167, R167, UR29, RZ ;  /* 0x0000001da7a77c24 */ /* 0x000fe2000f8e02ff */
[----:B------:R-:W-:Y:S01]  /*11b70*/  IADD3 R112, PT, PT, R96, 0x1, RZ ;  /* 0x0000000160707810 */ /* 0x000fe20007ffe0ff */
[----:B------:R-:W-:Y:S01]  /*11b80*/  HFMA2 R113, -RZ, RZ, 0, 5.9604644775390625e-08 ;  /* 0x00000001ff717431 */ /* 0x000fe200000001ff */
[----:B------:R-:W-:Y:S01]  /*11b90*/  IADD3.X R107, PT, PT, RZ, UR17, RZ, P0, !PT ;  /* 0x00000011ff6b7c10 */ /* 0x000fe200087fe4ff */
[----:B------:R-:W-:Y:S01]  /*11ba0*/  UIADD3 UR6, UPT, UPT, -UR42, URZ, URZ ;  /* 0x000000ff2a067290 */ /* 0x000fe2000fffe1ff */
[----:B------:R-:W-:Y:S01]  /*11bb0*/  ISETP.GT.U32.AND P0, PT, R112, 0x1, PT ;  /* 0x000000017000780c */ /* 0x000fe20003f04070 */
[----:B------:R2:W-:Y:S01]  /*11bc0*/  REDG.E.ADD.F32.FTZ.RN.STRONG.GPU desc[UR4][R110.64], R190 ;  /* 0x000000be6e0079a6 */ /* 0x0005e2000c12f304 */
[----:B0-----:R-:W-:-:S02]  /*11bd0*/  IADD3 R104, P2, PT, R167, R104, RZ ;  /* 0x00000068a7687210 */ /* 0x001fc40007f5e0ff */
[----:B------:R-:W-:Y:S02]  /*11be0*/  IADD3.X R109, PT, PT, RZ, UR17, RZ, P1, !PT ;  /* 0x00000011ff6d7c10 */ /* 0x000fe40008ffe4ff */
[----:B------:R-:W-:-:S03]  /*11bf0*/  IADD3.X R105, PT, PT, RZ, R105, RZ, P2, !PT ;  /* 0x00000069ff697210 */ /* 0x000fc600017fe4ff */
[----:B------:R2:W-:Y:S04]  /*11c00*/  REDG.E.ADD.F32.FTZ.RN.STRONG.GPU desc[UR4][R108.64], R117 ;  /* 0x000000756c0079a6 */ /* 0x0005e8000c12f304 */
[----:B------:R2:W-:Y:S01]  /*11c10*/  REDG.E.ADD.F32.FTZ.RN.STRONG.GPU desc[UR4][R106.64], R119 ;  /* 0x000000776a0079a6 */ /* 0x0005e2000c12f304 */
[----:B------:R-:W-:-:S03]  /*11c20*/  FADD R163, RZ, R163 ;  /* 0x000000a3ffa37221 */ /* 0x000fc60000000000 */
[----:B------:R2:W-:Y:S01]  /*11c30*/  REDG.E.ADD.STRONG.GPU desc[UR4][R104.64], R113 ;  /* 0x000000716800798e */ /* 0x0005e2000c12e104 */
[----:B-1----:R-:W-:Y:S02]  /*11c40*/  IMAD R95, R114, UR6, R95 ;  /* 0x00000006725f7c24 */ /* 0x002fe4000f8e025f */
[----:B------:R-:W-:Y:S01]  /*11c50*/  FADD R164, RZ, R164 ;  /* 0x000000a4ffa47221 */ /* 0x000fe20000000000 */
[----:B------:R-:W-:Y:S01]  /*11c60*/  FADD R165, RZ, R165 ;  /* 0x000000a5ffa57221 */ /* 0x000fe20000000000 */
[----:B------:R-:W-:Y:S01]  /*11c70*/  FADD R162, RZ, R162 ;  /* 0x000000a2ffa27221 */ /* 0x000fe20000000000 */
[----:B------:R-:W-:Y:S01]  /*11c80*/  FADD R187, RZ, R187 ;  /* 0x000000bbffbb7221 */ /* 0x000fe20000000000 */
[----:B------:R-:W-:Y:S01]  /*11c90*/  FADD R182, RZ, R182 ;  /* 0x000000b6ffb67221 */ /* 0x000fe20000000000 */
[----:B------:R-:W-:Y:S01]  /*11ca0*/  FADD R134, RZ, R183 ;  /* 0x000000b7ff867221 */ /* 0x000fe20000000000 */
[----:B------:R-:W-:Y:S01]  /*11cb0*/  FADD R125, RZ, R184 ;  /* 0x000000b8ff7d7221 */ /* 0x000fe20000000000 */
[----:B------:R-:W-:Y:S01]  /*11cc0*/  IADD3 R96, PT, PT, R96, -0x1, RZ ;  /* 0xffffffff60607810 */ /* 0x000fe20007ffe0ff */
[----:B------:R-:W-:Y:S01]  /*11cd0*/  FADD R185, RZ, R185 ;  /* 0x000000b9ffb97221 */ /* 0x000fe20000000000 */
[----:B------:R-:W-:Y:S01]  /*11ce0*/  FADD R186, RZ, R186 ;  /* 0x000000baffba7221 */ /* 0x000fe20000000000 */
[----:B------:R-:W-:Y:S01]  /*11cf0*/  MOV R136, R171 ;  /* 0x000000ab00887202 */ /* 0x000fe20000000f00 */
[----:B--2---:R-:W-:Y:S06]  /*11d00*/  @P0 BRA `(.L_x_272) ;  /* 0xffffff2000180947 */ /* 0x004fec000383ffff */
.L_x_77:
[----:B0-----:R-:W-:Y:S05]  /*11d10*/  BSYNC B3 ;  /* 0x0000000000037941 */ /* 0x001fea0003800000 */
.L_x_76:
[----:B------:R-:W0:Y:S01]  /*11d20*/  S2R R0, SR_TID.X ;  /* 0x0000000000007919 */ /* 0x000e220000002100 */
[----:B------:R-:W0:Y:S08]  /*11d30*/  S2UR UR6, SR_CTAID.X ;  /* 0x00000000000679c3 */ /* 0x000e300000002500 */
[----:B------:R-:W0:Y:S08]  /*11d40*/  LDC R3, c[0x0][0x360] ;  /* 0x0000d800ff037b82 */ /* 0x000e300000000800 */
[----:B------:R-:W2:Y:S08]  /*11d50*/  LDC.64 R6, c[0x0][0x7e8] ;  /* 0x0001fa00ff067b82 */ /* 0x000eb00000000a00 */
[----:B------:R-:W3:Y:S01]  /*11d60*/  LDC.64 R4, c[0x0][0x7e0] ;  /* 0x0001f800ff047b82 */ /* 0x000ee20000000a00 */
[----:B0-----:R-:W-:-:S04]  /*11d70*/  IMAD R3, R3, UR6, R0 ;  /* 0x0000000603037c24 */ /* 0x001fc8000f8e0200 */
[----:B--2---:R-:W-:Y:S01]  /*11d80*/  IMAD R3, R3, R6, RZ ;  /* 0x0000000603037224 */ /* 0x004fe200078e02ff */
[----:B------:R-:W-:-:S04]  /*11d90*/  LEA R9, R7, R7, 0x1 ;  /* 0x0000000707097211 */ /* 0x000fc800078e08ff */
[----:B---3--:R-:W-:-:S04]  /*11da0*/  IADD3 R2, P0, PT, R3, R4, RZ ;  /* 0x0000000403027210 */ /* 0x008fc80007f1e0ff */
[----:B------:R-:W-:Y:S02]  /*11db0*/  IADD3.X R3, PT, PT, RZ, R5, RZ, P0, !PT ;  /* 0x00000005ff037210 */ /* 0x000fe400007fe4ff */
[----:B------:R-:W-:Y:S02]  /*11dc0*/  IADD3 R4, P0, PT, R2, R7, RZ ;  /* 0x0000000702047210 */ /* 0x000fe40007f1e0ff */
[-C--:B------:R-:W-:Y:S01]  /*11dd0*/  LEA R6, P1, R7, R2.reuse, 0x1 ;  /* 0x0000000207067211 */ /* 0x080fe200078208ff */
[----:B------:R-:W-:Y:S01]  /*11de0*/  STG.E desc[UR4][R2.64], R172 ;  /* 0x000000ac02007986 */ /* 0x000fe2000c101904 */
[----:B------:R-:W-:Y:S02]  /*11df0*/  IADD3 R8, P2, PT, R9, R2, RZ ;  /* 0x0000000209087210 */ /* 0x000fe40007f5e0ff */
[-C--:B------:R-:W-:Y:S02]  /*11e00*/  IADD3.X R5, PT, PT, RZ, R3.reuse, RZ, P0, !PT ;  /* 0x00000003ff057210 */ /* 0x080fe400007fe4ff */
[----:B------:R-:W-:-:S02]  /*11e10*/  IADD3.X R7, PT, PT, RZ, R3, RZ, P1, !PT ;  /* 0x00000003ff077210 */ /* 0x000fc40000ffe4ff */
[----:B------:R-:W-:Y:S01]  /*11e20*/  IADD3.X R9, PT, PT, RZ, R3, RZ, P2, !PT ;  /* 0x00000003ff097210 */ /* 0x000fe200017fe4ff */
[----:B------:R-:W-:Y:S04]  /*11e30*/  STG.E desc[UR4][R4.64], R173 ;  /* 0x000000ad04007986 */ /* 0x000fe8000c101904 */
[----:B------:R-:W-:Y:S04]  /*11e40*/  STG.E desc[UR4][R6.64], R174 ;  /* 0x000000ae06007986 */ /* 0x000fe8000c101904 */
[----:B------:R-:W-:Y:S01]  /*11e50*/  STG.E desc[UR4][R8.64], R175 ;  /* 0x000000af08007986 */ /* 0x000fe2000c101904 */
[----:B------:R-:W-:Y:S05]  /*11e60*/  EXIT ;  /* 0x000000000000794d */ /* 0x000fea0003800000 */
        .weak           $__internal_2_$__cuda_sm20_rcp_rn_f32_slowpath
        .type           $__internal_2_$__cuda_sm20_rcp_rn_f32_slowpath,@function
        .size           $__internal_2_$__cuda_sm20_rcp_rn_f32_slowpath,($__internal_3_$__cuda_sm20_sqrt_rn_f32_slowpath - $__internal_2_$__cuda_sm20_rcp_rn_f32_slowpath)
$__internal_2_$__cuda_sm20_rcp_rn_f32_slowpath:
[----:B------:R-:W-:Y:S01]  /*11e70*/  SHF.L.U32 R104, R105, 0x1, RZ ;  /* 0x0000000169687819 */ /* 0x000fe200000006ff */
[----:B------:R-:W-:Y:S03]  /*11e80*/  BSSY.RECONVERGENT B4, `(.L_x_273) ;  /* 0x0000030000047945 */ /* 0x000fe60003800200 */
[----:B------:R-:W-:-:S04]  /*11e90*/  SHF.R.U32.HI R116, RZ, 0x18, R104 ;  /* 0x00000018ff747819 */ /* 0x000fc80000011668 */
[----:B------:R-:W-:-:S13]  /*11ea0*/  ISETP.NE.U32.AND P0, PT, R116, RZ, PT ;  /* 0x000000ff7400720c */ /* 0x000fda0003f05070 */
[----:B------:R-:W-:Y:S05]  /*11eb0*/  @P0 BRA `(.L_x_274) ;  /* 0x0000000000280947 */ /* 0x000fea0003800000 */
[----:B------:R-:W-:-:S04]  /*11ec0*/  SHF.L.U32 R104, R105, 0x1, RZ ;  /* 0x0000000169687819 */ /* 0x000fc800000006ff */
[----:B------:R-:W-:-:S13]  /*11ed0*/  ISETP.NE.AND P0, PT, R104, RZ, PT ;  /* 0x000000ff6800720c */ /* 0x000fda0003f05270 */
[----:B------:R-:W-:Y:S01]  /*11ee0*/  @P0 FFMA R112, R105, 1.84467440737095516160e+19, RZ ;  /* 0x5f80000069700823 */ /* 0x000fe200000000ff */
[----:B------:R-:W-:Y:S08]  /*11ef0*/  @!P0 MUFU.RCP R106, R105 ;  /* 0x00000069006a8308 */ /* 0x000ff00000001000 */
[----:B------:R-:W0:Y:S02]  /*11f00*/  @P0 MUFU.RCP R115, R112 ;  /* 0x0000007000730308 */ /* 0x000e240000001000 */
[----:B0-----:R-:W-:-:S04]  /*11f10*/  @P0 FFMA R104, R112, R115, -1 ;  /* 0xbf80000070680423 */ /* 0x001fc80000000073 */
[----:B------:R-:W-:-:S04]  /*11f20*/  @P0 FADD.FTZ R104, -R104, -RZ ;  /* 0x800000ff68680221 */ /* 0x000fc80000010100 */
[----:B------:R-:W-:-:S04]  /*11f30*/  @P0 FFMA R104, R115, R104, R115 ;  /* 0x0000006873680223 */ /* 0x000fc80000000073 */
[----:B------:R-:W-:Y:S01]  /*11f40*/  @P0 FFMA R106, R104, 1.84467440737095516160e+19, RZ ;  /* 0x5f800000686a0823 */ /* 0x000fe200000000ff */
[----:B------:R-:W-:Y:S06]  /*11f50*/  BRA `(.L_x_275) ;  /* 0x0000000000887947 */ /* 0x000fec0003800000 */
.L_x_274:
[----:B------:R-:W-:-:S04]  /*11f60*/  IADD3 R118, PT, PT, R116, -0xfd, RZ ;  /* 0xffffff0374767810 */ /* 0x000fc80007ffe0ff */
[----:B------:R-:W-:-:S13]  /*11f70*/  ISETP.GT.U32.AND P0, PT, R118, 0x1, PT ;  /* 0x000000017600780c */ /* 0x000fda0003f04070 */
[----:B------:R-:W-:Y:S05]  /*11f80*/  @P0 BRA `(.L_x_276) ;  /* 0x0000000000780947 */ /* 0x000fea0003800000 */
[----:B------:R-:W-:Y:S01]  /*11f90*/  LOP3.LUT R104, R105, 0x7fffff, RZ, 0xc0, !PT ;  /* 0x007fffff69687812 */ /* 0x000fe200078ec0ff */
[----:B------:R-:W-:-:S03]  /*11fa0*/  HFMA2 R117, -RZ, RZ, 0, 1.78813934326171875e-07 ;  /* 0x00000003ff757431 */ /* 0x000fc600000001ff */
[----:B------:R-:W-:-:S04]  /*11fb0*/  LOP3.LUT R104, R104, 0x3f800000, RZ, 0xfc, !PT ;  /* 0x3f80000068687812 */ /* 0x000fc800078efcff */
[----:B------:R-:W0:Y:S01]  /*11fc0*/  MUFU.RCP R115, R104 ;  /* 0x0000006800737308 */ /* 0x000e220000001000 */
[----:B------:R-:W-:Y:S01]  /*11fd0*/  SHF.L.U32 R117, R117, R118, RZ ;  /* 0x0000007675757219 */ /* 0x000fe200000006ff */
[----:B0-----:R-:W-:-:S04]  /*11fe0*/  FFMA R106, R104, R115, -1 ;  /* 0xbf800000686a7423 */ /* 0x001fc80000000073 */
[----:B------:R-:W-:-:S04]  /*11ff0*/  FADD.FTZ R106, -R106, -RZ ;  /* 0x800000ff6a6a7221 */ /* 0x000fc80000010100 */
[CCC-:B------:R-:W-:Y:S01]  /*12000*/  FFMA.RM R112, R115.reuse, R106.reuse, R115.reuse ;  /* 0x0000006a73707223 */ /* 0x1c0fe20000004073 */
[----:B------:R-:W-:-:S04]  /*12010*/  FFMA.RP R115, R115, R106, R115 ;  /* 0x0000006a73737223 */ /* 0x000fc80000008073 */
[C---:B------:R-:W-:Y:S02]  /*12020*/  LOP3.LUT R106, R112.reuse, 0x7fffff, RZ, 0xc0, !PT ;  /* 0x007fffff706a7812 */ /* 0x040fe400078ec0ff */
[----:B------:R-:W-:Y:S02]  /*12030*/  FSETP.NEU.FTZ.AND P0, PT, R112, R115, PT ;  /* 0x000000737000720b */ /* 0x000fe40003f1d000 */
[----:B------:R-:W-:Y:S02]  /*12040*/  LOP3.LUT R106, R106, 0x800000, RZ, 0xfc, !PT ;  /* 0x008000006a6a7812 */ /* 0x000fe400078efcff */
[----:B------:R-:W-:Y:S02]  /*12050*/  SEL R112, RZ, 0xffffffff, !P0 ;  /* 0xffffffffff707807 */ /* 0x000fe40004000000 */
[----:B------:R-:W-:Y:S02]  /*12060*/  LOP3.LUT R117, R117, R106, RZ, 0xc0, !PT ;  /* 0x0000006a75757212 */ /* 0x000fe400078ec0ff */
[----:B------:R-:W-:-:S02]  /*12070*/  IADD3 R115, PT, PT, -R112, RZ, RZ ;  /* 0x000000ff70737210 */ /* 0x000fc40007ffe1ff */
[-C--:B------:R-:W-:Y:S02]  /*12080*/  SHF.R.U32.HI R117, RZ, R118.reuse, R117 ;  /* 0x00000076ff757219 */ /* 0x080fe40000011675 */
[----:B------:R-:W-:Y:S02]  /*12090*/  LOP3.LUT P2, RZ, R115, R118, R106, 0xf8, !PT ;  /* 0x0000007673ff7212 */ /* 0x000fe4000784f86a */
[C---:B------:R-:W-:Y:S02]  /*120a0*/  LOP3.LUT P0, RZ, R117.reuse, 0x1, RZ, 0xc0, !PT ;  /* 0x0000000175ff7812 */ /* 0x040fe4000780c0ff */
[----:B------:R-:W-:Y:S02]  /*120b0*/  LOP3.LUT P3, RZ, R117, 0x2, RZ, 0xc0, !PT ;  /* 0x0000000275ff7812 */ /* 0x000fe4000786c0ff */
[----:B------:R-:W-:Y:S02]  /*120c0*/  IADD3 R115, PT, PT, R116, -0xfc, RZ ;  /* 0xffffff0474737810 */ /* 0x000fe40007ffe0ff */
[----:B------:R-:W-:-:S02]  /*120d0*/  PLOP3.LUT P0, PT, P0, P2, P3, 0xe0, 0x0 ;  /* 0x000000000000781c */ /* 0x000fc40000705c30 */
[----:B------:R-:W-:Y:S02]  /*120e0*/  LOP3.LUT P2, RZ, R105, 0x7fffff, RZ, 0xc0, !PT ;  /* 0x007fffff69ff7812 */ /* 0x000fe4000784c0ff */
[----:B------:R-:W-:Y:S02]  /*120f0*/  SEL R104, RZ, 0x1, !P0 ;  /* 0x00000001ff687807 */ /* 0x000fe40004000000 */
[----:B------:R-:W-:Y:S02]  /*12100*/  SHF.R.U32.HI R106, RZ, R115, R106 ;  /* 0x00000073ff6a7219 */ /* 0x000fe4000001166a */
[----:B------:R-:W-:-:S04]  /*12110*/  IADD3 R104, PT, PT, -R104, RZ, RZ ;  /* 0x000000ff68687210 */ /* 0x000fc80007ffe1ff */
[----:B------:R-:W-:-:S13]  /*12120*/  ISETP.GE.AND P0, PT, R104, RZ, PT ;  /* 0x000000ff6800720c */ /* 0x000fda0003f06270 */
[----:B------:R-:W-:-:S04]  /*12130*/  @!P0 IADD3 R106, PT, PT, R106, 0x1, RZ ;  /* 0x000000016a6a8810 */ /* 0x000fc80007ffe0ff */
[----:B------:R-:W-:-:S04]  /*12140*/  @!P2 SHF.L.U32 R106, R106, 0x1, RZ ;  /* 0x000000016a6aa819 */ /* 0x000fc800000006ff */
[----:B------:R-:W-:Y:S01]  /*12150*/  LOP3.LUT R106, R106, 0x80000000, R105, 0xf8, !PT ;  /* 0x800000006a6a7812 */ /* 0x000fe200078ef869 */
[----:B------:R-:W-:Y:S06]  /*12160*/  BRA `(.L_x_275) ;  /* 0x0000000000047947 */ /* 0x000fec0003800000 */
.L_x_276:
[----:B------:R0:W1:Y:S02]  /*12170*/  MUFU.RCP R106, R105 ;  /* 0x00000069006a7308 */ /* 0x0000640000001000 */
.L_x_275:
[----:B------:R-:W-:Y:S05]  /*12180*/  BSYNC.RECONVERGENT B4 ;  /* 0x0000000000047941 */ /* 0x000fea0003800200 */
.L_x_273:
[----:B0-----:R-:W-:Y:S01]  /*12190*/  HFMA2 R105, -RZ, RZ, 0, 0 ;  /* 0x00000000ff697431 */ /* 0x001fe200000001ff */
[----:B------:R-:W-:-:S04]  /*121a0*/  MOV R104, R114 ;  /* 0x0000007200687202 */ /* 0x000fc80000000f00 */
[----:B-1----:R-:W-:Y:S05]  /*121b0*/  RET.REL.NODEC R104 `(_Z26__kernel__backwards_kernel10TensorViewS_S_S_S_S_11DualModel_0S_S_S_S_S_fffj) ;  /* 0xfffffedc68907950 */ /* 0x002fea0003c3ffff */
        .weak           $__internal_3_$__cuda_sm20_sqrt_rn_f32_slowpath
        .type           $__internal_3_$__cuda_sm20_sqrt_rn_f32_slowpath,@function
        .size           $__internal_3_$__cuda_sm20_sqrt_rn_f32_slowpath,($__internal_4_$__cuda_sm3x_div_rn_noftz_f32_slowpath - $__internal_3_$__cuda_sm20_sqrt_rn_f32_slowpath)
$__internal_3_$__cuda_sm20_sqrt_rn_f32_slowpath:
        /* <DEDUP_REMOVED lines=13> */
[----:B------:R-:W-:-:S03]  /*12290*/  @P0 FMUL.FTZ R114, R117, 0.5 ;  /* 0x3f00000075720820 */ /* 0x000fc60000410000 */
[----:B------:R-:W-:-:S04]  /*122a0*/  @P0 FADD.FTZ R115, -R105, -RZ ;  /* 0x800000ff69730221 */ /* 0x000fc80000010100 */
[----:B------:R-:W-:Y:S01]  /*122b0*/  @P0 FFMA R118, R105, R115, R116 ;  /* 0x0000007369760223 */ /* 0x000fe20000000074 */
[----:B------:R-:W-:-:S03]  /*122c0*/  @!P0 MOV R115, R104 ;  /* 0x0000006800738202 */ /* 0x000fc60000000f00 */
[----:B------:R-:W-:-:S04]  /*122d0*/  @P0 FFMA R114, R118, R114, R105 ;  /* 0x0000007276720223 */ /* 0x000fc80000000069 */
[----:B------:R-:W-:-:S07]  /*122e0*/  @P0 FMUL.FTZ R115, R114, 2.3283064365386962891e-10 ;  /* 0x2f80000072730820 */ /* 0x000fce0000410000 */
.L_x_277:
[----:B------:R-:W-:Y:S01]  /*122f0*/  HFMA2 R105, -RZ, RZ, 0, 0 ;  /* 0x00000000ff697431 */ /* 0x000fe200000001ff */
[----:B------:R-:W-:-:S04]  /*12300*/  MOV R104, R112 ;  /* 0x0000007000687202 */ /* 0x000fc80000000f00 */
[----:B------:R-:W-:Y:S05]  /*12310*/  RET.REL.NODEC R104 `(_Z26__kernel__backwards_kernel10TensorViewS_S_S_S_S_11DualModel_0S_S_S_S_S_fffj) ;  /* 0xfffffedc68387950 */ /* 0x000fea0003c3ffff */
        .weak           $__internal_4_$__cuda_sm3x_div_rn_noftz_f32_slowpath
        .type           $__internal_4_$__cuda_sm3x_div_rn_noftz_f32_slowpath,@function
        .size           $__internal_4_$__cuda_sm3x_div_rn_noftz_f32_slowpath,(.L_x_294 - $__internal_4_$__cuda_sm3x_div_rn_noftz_f32_slowpath)
$__internal_4_$__cuda_sm3x_div_rn_noftz_f32_slowpath:
[----:B------:R-:W-:Y:S01]  /*12320*/  SHF.R.U32.HI R116, RZ, 0x17, R104 ;  /* 0x00000017ff747819 */ /* 0x000fe20000011668 */
[----:B------:R-:W-:Y:S01]  /*12330*/  BSSY.RECONVERGENT B0, `(.L_x_278) ;  /* 0x0000062000007945 */ /* 0x000fe20003800200 */
[----:B------:R-:W-:Y:S02]  /*12340*/  SHF.R.U32.HI R117, RZ, 0x17, R105 ;  /* 0x00000017ff757819 */ /* 0x000fe40000011669 */
[----:B------:R-:W-:Y:S02]  /*12350*/  LOP3.LUT R116, R116, 0xff, RZ, 0xc0, !PT ;  /* 0x000000ff74747812 */ /* 0x000fe400078ec0ff */
[----:B------:R-:W-:Y:S02]  /*12360*/  LOP3.LUT R117, R117, 0xff, RZ, 0xc0, !PT ;  /* 0x000000ff75757812 */ /* 0x000fe400078ec0ff */
[----:B------:R-:W-:Y:S02]  /*12370*/  IADD3 R118, PT, PT, R116, -0x1, RZ ;  /* 0xffffffff74767810 */ /* 0x000fe40007ffe0ff */
[----:B------:R-:W-:-:S02]  /*12380*/  IADD3 R119, PT, PT, R117, -0x1, RZ ;  /* 0xffffffff75777810 */ /* 0x000fc40007ffe0ff */
[----:B------:R-:W-:-:S04]  /*12390*/  ISETP.GT.U32.AND P0, PT, R118, 0xfd, PT ;  /* 0x000000fd7600780c */ /* 0x000fc80003f04070 */
[----:B------:R-:W-:-:S13]  /*123a0*/  ISETP.GT.U32.OR P0, PT, R119, 0xfd, P0 ;  /* 0x000000fd7700780c */ /* 0x000fda0000704470 */
[----:B------:R-:W-:Y:S01]  /*123b0*/  @!P0 MOV R115, RZ ;  /* 0x000000ff00738202 */ /* 0x000fe20000000f00 */
        /* <DEDUP_REMOVED lines=18> */
[----:B------:R-:W-:-:S11]  /*124e0*/  ISETP.GE.AND P2, PT, R118, RZ, PT ;  /* 0x000000ff7600720c */ /* 0x000fd60003f46270 */
[----:B------:R-:W-:Y:S01]  /*124f0*/  @P0 MOV R115, RZ ;  /* 0x000000ff00730202 */ /* 0x000fe20000000f00 */
[----:B------:R-:W-:Y:S01]  /*12500*/  @!P0 FFMA R105, R105, 1.84467440737095516160e+19, RZ ;  /* 0x5f80000069698823 */ /* 0x000fe200000000ff */
[----:B------:R-:W-:Y:S01]  /*12510*/  @!P0 MOV R115, 0xffffffc0 ;  /* 0xffffffc000738802 */ /* 0x000fe20000000f00 */
[----:B------:R-:W-:-:S03]  /*12520*/  @!P2 FFMA R104, R104, 1.84467440737095516160e+19, RZ ;  /* 0x5f8000006868a823 */ /* 0x000fc600000000ff */
[----:B------:R-:W-:-:S07]  /*12530*/  @!P2 IADD3 R115, PT, PT, R115, 0x40, RZ ;  /* 0x000000407373a810 */ /* 0x000fce0007ffe0ff */
.L_x_279:
[----:B------:R-:W-:Y:S01]  /*12540*/  LEA R119, R116, 0xc0800000, 0x17 ;  /* 0xc080000074777811 */ /* 0x000fe200078eb8ff */
[----:B------:R-:W-:Y:S01]  /*12550*/  BSSY.RECONVERGENT B1, `(.L_x_284) ;  /* 0x0000036000017945 */ /* 0x000fe20003800200 */
[----:B------:R-:W-:Y:S02]  /*12560*/  IADD3 R117, PT, PT, R117, -0x7f, RZ ;  /* 0xffffff8175757810 */ /* 0x000fe40007ffe0ff */
[----:B------:R-:W-:-:S03]  /*12570*/  IADD3 R122, PT, PT, -R119, R104, RZ ;  /* 0x00000068777a7210 */ /* 0x000fc60007ffe1ff */
[----:B------:R-:W-:Y:S01]  /*12580*/  IMAD R104, R117, -0x800000, R105 ;  /* 0xff80000075687824 */ /* 0x000fe200078e0269 */
[----:B------:R-:W0:Y:S01]  /*12590*/  MUFU.RCP R118, R122 ;  /* 0x0000007a00767308 */ /* 0x000e220000001000 */
[----:B------:R-:W-:-:S04]  /*125a0*/  FADD.FTZ R119, -R122, -RZ ;  /* 0x800000ff7a777221 */ /* 0x000fc80000010100 */
[----:B0-----:R-:W-:-:S04]  /*125b0*/  FFMA R121, R118, R119, 1 ;  /* 0x3f80000076797423 */ /* 0x001fc80000000077 */
[----:B------:R-:W-:-:S04]  /*125c0*/  FFMA R105, R118, R121, R118 ;  /* 0x0000007976697223 */ /* 0x000fc80000000076 */
[----:B------:R-:W-:-:S04]  /*125d0*/  FFMA R118, R104, R105, RZ ;  /* 0x0000006968767223 */ /* 0x000fc800000000ff */
[----:B------:R-:W-:-:S04]  /*125e0*/  FFMA R120, R119, R118, R104 ;  /* 0x0000007677787223 */ /* 0x000fc80000000068 */
[----:B------:R-:W-:Y:S01]  /*125f0*/  FFMA R118, R105, R120, R118 ;  /* 0x0000007869767223 */ /* 0x000fe20000000076 */
[----:B------:R-:W-:-:S03]  /*12600*/  IADD3 R120, PT, PT, R117, 0x7f, -R116 ;  /* 0x0000007f75787810 */ /* 0x000fc60007ffe874 */
[----:B------:R-:W-:Y:S01]  /*12610*/  FFMA R119, R119, R118, R104 ;  /* 0x0000007677777223 */ /* 0x000fe20000000068 */
[----:B------:R-:W-:-:S03]  /*12620*/  IADD3 R117, PT, PT, R120, R115, RZ ;  /* 0x0000007378757210 */ /* 0x000fc60007ffe0ff */
[----:B------:R-:W-:-:S05]  /*12630*/  FFMA R104, R105, R119, R118 ;  /* 0x0000007769687223 */ /* 0x000fca0000000076 */
[----:B------:R-:W-:-:S04]  /*12640*/  SHF.R.U32.HI R116, RZ, 0x17, R104 ;  /* 0x00000017ff747819 */ /* 0x000fc80000011668 */
[----:B------:R-:W-:-:S04]  /*12650*/  LOP3.LUT R116, R116, 0xff, RZ, 0xc0, !PT ;  /* 0x000000ff74747812 */ /* 0x000fc800078ec0ff */
[----:B------:R-:W-:-:S04]  /*12660*/  IADD3 R115, PT, PT, R116, R117, RZ ;  /* 0x0000007574737210 */ /* 0x000fc80007ffe0ff */
[----:B------:R-:W-:-:S04]  /*12670*/  IADD3 R116, PT, PT, R115, -0x1, RZ ;  /* 0xffffffff73747810 */ /* 0x000fc80007ffe0ff */
        /* <DEDUP_REMOVED lines=27> */
[----:B------:R-:W-:-:S04]  /*12830*/  LOP3.LUT R116, R116, R117, RZ, 0xc0, !PT ;  /* 0x0000007574747212 */ /* 0x000fc800078ec0ff */
[----:B------:R-:W-:-:S04]  /*12840*/  IADD3 R105, PT, PT, R105, R116, RZ ;  /* 0x0000007469697210 */ /* 0x000fc80007ffe0ff */
[----:B------:R-:W-:Y:S01]  /*12850*/  LOP3.LUT R104, R105, R104, RZ, 0xfc, !PT ;  /* 0x0000006869687212 */ /* 0x000fe200078efcff */
[----:B------:R-:W-:Y:S06]  /*12860*/  BRA `(.L_x_287) ;  /* 0x0000000000107947 */ /* 0x000fec0003800000 */
.L_x_286:
[----:B------:R-:W-:-:S04]  /*12870*/  LOP3.LUT R104, R104, 0x80000000, RZ, 0xc0, !PT ;  /* 0x8000000068687812 */ /* 0x000fc800078ec0ff */
[----:B------:R-:W-:Y:S01]  /*12880*/  LOP3.LUT R104, R104, 0x7f800000, RZ, 0xfc, !PT ;  /* 0x7f80000068687812 */ /* 0x000fe200078efcff */
[----:B------:R-:W-:Y:S06]  /*12890*/  BRA `(.L_x_287) ;  /* 0x0000000000047947 */ /* 0x000fec0003800000 */
.L_x_285:
[----:B------:R-:W-:-:S07]  /*128a0*/  LEA R104, R117, R104, 0x17 ;  /* 0x0000006875687211 */ /* 0x000fce00078eb8ff */
.L_x_287:
[----:B------:R-:W-:Y:S05]  /*128b0*/  BSYNC.RECONVERGENT B1 ;  /* 0x0000000000017941 */ /* 0x000fea0003800200 */
.L_x_284:
[----:B------:R-:W-:Y:S05]  /*128c0*/  BRA `(.L_x_288) ;  /* 0x0000000000207947 */ /* 0x000fea0003800000 */
.L_x_283:
[----:B------:R-:W-:-:S04]  /*128d0*/  LOP3.LUT R104, R104, 0x80000000, R105, 0x48, !PT ;  /* 0x8000000068687812 */ /* 0x000fc800078e4869 */
[----:B------:R-:W-:Y:S01]  /*128e0*/  LOP3.LUT R104, R104, 0x7f800000, RZ, 0xfc, !PT ;  /* 0x7f80000068687812 */ /* 0x000fe200078efcff */
[----:B------:R-:W-:Y:S06]  /*128f0*/  BRA `(.L_x_288) ;  /* 0x0000000000147947 */ /* 0x000fec0003800000 */
.L_x_282:
[----:B------:R-:W-:Y:S01]  /*12900*/  LOP3.LUT R104, R104, 0x80000000, R105, 0x48, !PT ;  /* 0x8000000068687812 */ /* 0x000fe200078e4869 */
[----:B------:R-:W-:Y:S06]  /*12910*/  BRA `(.L_x_288) ;  /* 0x00000000000c7947 */ /* 0x000fec0003800000 */
.L_x_281:
[----:B------:R-:W0:Y:S01]  /*12920*/  MUFU.RSQ R104, -QNAN ;  /* 0xffc0000000687908 */ /* 0x000e220000001400 */
[----:B------:R-:W-:Y:S05]  /*12930*/  BRA `(.L_x_288) ;  /* 0x0000000000047947 */ /* 0x000fea0003800000 */
.L_x_280:
[----:B------:R-:W-:-:S07]  /*12940*/  FADD.FTZ R104, R105, R104 ;  /* 0x0000006869687221 */ /* 0x000fce0000010000 */
.L_x_288:
[----:B------:R-:W-:Y:S05]  /*12950*/  BSYNC.RECONVERGENT B0 ;  /* 0x0000000000007941 */ /* 0x000fea0003800200 */
.L_x_278:
[----:B------:R-:W-:Y:S01]  /*12960*/  HFMA2 R105, -RZ, RZ, 0, 0 ;  /* 0x00000000ff697431 */ /* 0x000fe200000001ff */
[----:B0-----:R-:W-:Y:S02]  /*12970*/  MOV R115, R104 ;  /* 0x0000006800737202 */ /* 0x001fe40000000f00 */
[----:B------:R-:W-:-:S04]  /*12980*/  MOV R104, R114 ;  /* 0x0000007200687202 */ /* 0x000fc80000000f00 */
[----:B------:R-:W-:Y:S05]  /*12990*/  RET.REL.NODEC R104 `(_Z26__kernel__backwards_kernel10TensorViewS_S_S_S_S_11DualModel_0S_S_S_S_S_fffj) ;  /* 0xfffffed468987950 */ /* 0x000fea0003c3ffff */
.L_x_289:
        /* <DEDUP_REMOVED lines=14> */
.L_x_294:


//--------------------- .nv.shared.reserved.0     --------------------------
	.section	.nv.shared.reserved.0,"aw",@nobits
	.weak		__nv_reservedSMEM_offset_0_alias
	.size		__nv_reservedSMEM_offset_0_alias, 0, 64
	.other		__nv_reservedSMEM_offset_0_alias,@"STO_CUDA_RESERVED_SHARED STV_DEFAULT"
__nv_reservedSMEM_offset_0_alias:
	.zero		0
	.zero		64


//--------------------- .nv.constant0._Z39__kernel__backwards_initial_drgb_kernel10TensorViewS_11DualModel_0S_S_S_S_f --------------------------
	.section	.nv.constant0._Z39__kernel__backwards_initial_drgb_kernel10TensorViewS_11DualModel_0S_S_S_S_f,"a",@progbits
	.sectionflags	@""
	.align	4
.nv.constant0._Z39__kernel__backwards_initial_drgb_kernel10TensorViewS_11DualModel_0S_S_S_S_f:
	.zero		1964


//--------------------- .nv.constant0._Z26__kernel__backwards_kernel10TensorViewS_S_S_S_S_11DualModel_0S_S_S_S_S_fffj --------------------------
	.section	.nv.constant0._Z26__kernel__backwards_kernel10TensorViewS_S_S_S_S_11DualModel_0S_S_S_S_S_fffj,"a",@progbits
	.sectionflags	@""
	.align	4
.nv.constant0._Z26__kernel__backwards_kernel10TensorViewS_S_S_S_S_11DualModel_0S_S_S_S_S_fffj:
	.zero		2256


//--------------------- SYMBOLS --------------------------

	.type		.nv.reservedSmem.offset0,@object
	.size		.nv.reservedSmem.offset0,0x4
